	.headerflags	@"EF_CUDA_TEXMODE_UNIFIED EF_CUDA_64BIT_ADDRESS EF_CUDA_SM86 EF_CUDA_VIRTUAL_SM(EF_CUDA_SM86)"
	.elftype	@"ET_EXEC"


//--------------------- .nv.info                  --------------------------
	.section	.nv.info,"",@"SHT_CUDA_INFO"
	.align	4


	//----- nvinfo : EIATTR_REGCOUNT
	.align		4
        /*0000*/ 	.byte	0x04, 0x2f
        /*0002*/ 	.short	(.L_2 - .L_1)
	.align		4
.L_1:
        /*0004*/ 	.word	index@(triton_red_fused__to_copy_add_amax_amin_clamp_mul_native_layer_norm_reciprocal_10)
        /*0008*/ 	.word	0x000000ff


	//----- nvinfo : EIATTR_MIN_STACK_SIZE
	.align		4
.L_2:
        /*000c*/ 	.byte	0x04, 0x12
        /*000e*/ 	.short	(.L_4 - .L_3)
	.align		4
.L_3:
        /*0010*/ 	.word	index@(triton_red_fused__to_copy_add_amax_amin_clamp_mul_native_layer_norm_reciprocal_10)
        /*0014*/ 	.word	0x00000308


	//----- nvinfo : EIATTR_FRAME_SIZE
	.align		4
.L_4:
        /*0018*/ 	.byte	0x04, 0x11
        /*001a*/ 	.short	(.L_6 - .L_5)
	.align		4
.L_5:
        /*001c*/ 	.word	index@(triton_red_fused__to_copy_add_amax_amin_clamp_mul_native_layer_norm_reciprocal_10)
        /*0020*/ 	.word	0x00000308


	//----- nvinfo : EIATTR_MIN_STACK_SIZE
	.align		4
.L_6:
        /*0024*/ 	.byte	0x04, 0x12
        /*0026*/ 	.short	(.L_8 - .L_7)
	.align		4
.L_7:
        /*0028*/ 	.word	index@(triton_red_fused__to_copy_add_amax_amin_clamp_mul_native_layer_norm_reciprocal_10)
        /*002c*/ 	.word	0x00000308
.L_8:


//--------------------- .nv.info.triton_red_fused__to_copy_add_amax_amin_clamp_mul_native_layer_norm_reciprocal_10 --------------------------
	.section	.nv.info.triton_red_fused__to_copy_add_amax_amin_clamp_mul_native_layer_norm_reciprocal_10,"",@"SHT_CUDA_INFO"
	.sectionflags	@""
	.align	4


	//----- nvinfo : EIATTR_CUDA_API_VERSION
	.align		4
        /*0000*/ 	.byte	0x04, 0x37
        /*0002*/ 	.short	(.L_10 - .L_9)
.L_9:
        /*0004*/ 	.word	0x0000007c


	//----- nvinfo : EIATTR_SW2861232_WAR
	.align		4
.L_10:
        /*0008*/ 	.byte	0x01, 0x35
	.zero		2


	//----- nvinfo : EIATTR_PARAM_CBANK
	.align		4
        /*000c*/ 	.byte	0x04, 0x0a
        /*000e*/ 	.short	(.L_12 - .L_11)
	.align		4
.L_11:
        /*0010*/ 	.word	index@(.nv.constant0.triton_red_fused__to_copy_add_amax_amin_clamp_mul_native_layer_norm_reciprocal_10)
        /*0014*/ 	.short	0x0160
        /*0016*/ 	.short	0x0078


	//----- nvinfo : EIATTR_CBANK_PARAM_SIZE
	.align		4
.L_12:
        /*0018*/ 	.byte	0x03, 0x19
        /*001a*/ 	.short	0x0078


	//----- nvinfo : EIATTR_KPARAM_INFO
	.align		4
        /*001c*/ 	.byte	0x04, 0x17
        /*001e*/ 	.short	(.L_14 - .L_13)
.L_13:
        /*0020*/ 	.word	0x00000000
        /*0024*/ 	.short	0x000f
        /*0026*/ 	.short	0x0070
        /*0028*/ 	.byte	0x00, 0xf4, 0x21, 0x00


	//----- nvinfo : EIATTR_KPARAM_INFO
	.align		4
.L_14:
        /*002c*/ 	.byte	0x04, 0x17
        /*002e*/ 	.short	(.L_16 - .L_15)
.L_15:
        /*0030*/ 	.word	0x00000000
        /*0034*/ 	.short	0x000e
        /*0036*/ 	.short	0x006c
        /*0038*/ 	.byte	0x00, 0xf0, 0x11, 0x00


	//----- nvinfo : EIATTR_KPARAM_INFO
	.align		4
.L_16:
        /*003c*/ 	.byte	0x04, 0x17
        /*003e*/ 	.short	(.L_18 - .L_17)
.L_17:
        /*0040*/ 	.word	0x00000000
        /*0044*/ 	.short	0x000d
        /*0046*/ 	.short	0x0068
        /*0048*/ 	.byte	0x00, 0xf0, 0x11, 0x00


	//----- nvinfo : EIATTR_KPARAM_INFO
	.align		4
.L_18:
        /*004c*/ 	.byte	0x04, 0x17
        /*004e*/ 	.short	(.L_20 - .L_19)
.L_19:
        /*0050*/ 	.word	0x00000000
        /*0054*/ 	.short	0x000c
        /*0056*/ 	.short	0x0060
        /*0058*/ 	.byte	0x00, 0xf4, 0x21, 0x00


	//----- nvinfo : EIATTR_KPARAM_INFO
	.align		4
.L_20:
        /*005c*/ 	.byte	0x04, 0x17
        /*005e*/ 	.short	(.L_22 - .L_21)
.L_21:
        /*0060*/ 	.word	0x00000000
        /*0064*/ 	.short	0x000b
        /*0066*/ 	.short	0x0058
        /*0068*/ 	.byte	0x00, 0xf4, 0x21, 0x00


	//----- nvinfo : EIATTR_KPARAM_INFO
	.align		4
.L_22:
        /*006c*/ 	.byte	0x04, 0x17
        /*006e*/ 	.short	(.L_24 - .L_23)
.L_23:
        /*0070*/ 	.word	0x00000000
        /*0074*/ 	.short	0x000a
        /*0076*/ 	.short	0x0050
        /*0078*/ 	.byte	0x00, 0xf4, 0x21, 0x00


	//----- nvinfo : EIATTR_KPARAM_INFO
	.align		4
.L_24:
        /*007c*/ 	.byte	0x04, 0x17
        /*007e*/ 	.short	(.L_26 - .L_25)
.L_25:
        /*0080*/ 	.word	0x00000000
        /*0084*/ 	.short	0x0009
        /*0086*/ 	.short	0x0048
        /*0088*/ 	.byte	0x00, 0xf4, 0x21, 0x00


	//----- nvinfo : EIATTR_KPARAM_INFO
	.align		4
.L_26:
        /*008c*/ 	.byte	0x04, 0x17
        /*008e*/ 	.short	(.L_28 - .L_27)
.L_27:
        /*0090*/ 	.word	0x00000000
        /*0094*/ 	.short	0x0008
        /*0096*/ 	.short	0x0040
        /*0098*/ 	.byte	0x00, 0xf4, 0x21, 0x00


	//----- nvinfo : EIATTR_KPARAM_INFO
	.align		4
.L_28:
        /*009c*/ 	.byte	0x04, 0x17
        /*009e*/ 	.short	(.L_30 - .L_29)
.L_29:
        /*00a0*/ 	.word	0x00000000
        /*00a4*/ 	.short	0x0007
        /*00a6*/ 	.short	0x0038
        /*00a8*/ 	.byte	0x00, 0xf4, 0x21, 0x00


	//----- nvinfo : EIATTR_KPARAM_INFO
	.align		4
.L_30:
        /*00ac*/ 	.byte	0x04, 0x17
        /*00ae*/ 	.short	(.L_32 - .L_31)
.L_31:
        /*00b0*/ 	.word	0x00000000
        /*00b4*/ 	.short	0x0006
        /*00b6*/ 	.short	0x0030
        /*00b8*/ 	.byte	0x00, 0xf4, 0x21, 0x00


	//----- nvinfo : EIATTR_KPARAM_INFO
	.align		4
.L_32:
        /*00bc*/ 	.byte	0x04, 0x17
        /*00be*/ 	.short	(.L_34 - .L_33)
.L_33:
        /*00c0*/ 	.word	0x00000000
        /*00c4*/ 	.short	0x0005
        /*00c6*/ 	.short	0x0028
        /*00c8*/ 	.byte	0x00, 0xf4, 0x21, 0x00


	//----- nvinfo : EIATTR_KPARAM_INFO
	.align		4
.L_34:
        /*00cc*/ 	.byte	0x04, 0x17
        /*00ce*/ 	.short	(.L_36 - .L_35)
.L_35:
        /*00d0*/ 	.word	0x00000000
        /*00d4*/ 	.short	0x0004
        /*00d6*/ 	.short	0x0020
        /*00d8*/ 	.byte	0x00, 0xf4, 0x21, 0x00


	//----- nvinfo : EIATTR_KPARAM_INFO
	.align		4
.L_36:
        /*00dc*/ 	.byte	0x04, 0x17
        /*00de*/ 	.short	(.L_38 - .L_37)
.L_37:
        /*00e0*/ 	.word	0x00000000
        /*00e4*/ 	.short	0x0003
        /*00e6*/ 	.short	0x0018
        /*00e8*/ 	.byte	0x00, 0xf4, 0x21, 0x00


	//----- nvinfo : EIATTR_KPARAM_INFO
	.align		4
.L_38:
        /*00ec*/ 	.byte	0x04, 0x17
        /*00ee*/ 	.short	(.L_40 - .L_39)
.L_39:
        /*00f0*/ 	.word	0x00000000
        /*00f4*/ 	.short	0x0002
        /*00f6*/ 	.short	0x0010
        /*00f8*/ 	.byte	0x00, 0xf4, 0x21, 0x00


	//----- nvinfo : EIATTR_KPARAM_INFO
	.align		4
.L_40:
        /*00fc*/ 	.byte	0x04, 0x17
        /*00fe*/ 	.short	(.L_42 - .L_41)
.L_41:
        /*0100*/ 	.word	0x00000000
        /*0104*/ 	.short	0x0001
        /*0106*/ 	.short	0x0008
        /*0108*/ 	.byte	0x00, 0xf4, 0x21, 0x00


	//----- nvinfo : EIATTR_KPARAM_INFO
	.align		4
.L_42:
        /*010c*/ 	.byte	0x04, 0x17
        /*010e*/ 	.short	(.L_44 - .L_43)
.L_43:
        /*0110*/ 	.word	0x00000000
        /*0114*/ 	.short	0x0000
        /*0116*/ 	.short	0x0000
        /*0118*/ 	.byte	0x00, 0xf4, 0x21, 0x00


	//----- nvinfo : EIATTR_MAXREG_COUNT
	.align		4
.L_44:
        /*011c*/ 	.byte	0x03, 0x1b
        /*011e*/ 	.short	0x00ff


	//----- nvinfo : EIATTR_COOP_GROUP_MASK_REGIDS
	.align		4
        /*0120*/ 	.byte	0x04, 0x29
        /*0122*/ 	.short	(.L_46 - .L_45)


	//   ....[0]....
.L_45:
        /*0124*/ 	.word	0xffffffff


	//   ....[1]....
        /*0128*/ 	.word	0xffffffff


	//   ....[2]....
        /*012c*/ 	.word	0xffffffff


	//   ....[3]....
        /*0130*/ 	.word	0xffffffff


	//   ....[4]....
        /*0134*/ 	.word	0xffffffff


	//   ....[5]....
        /*0138*/ 	.word	0xffffffff


	//   ....[6]....
        /*013c*/ 	.word	0xffffffff


	//   ....[7]....
        /*0140*/ 	.word	0xffffffff


	//   ....[8]....
        /*0144*/ 	.word	0xffffffff


	//   ....[9]....
        /*0148*/ 	.word	0xffffffff


	//   ....[10]....
        /*014c*/ 	.word	0xffffffff


	//   ....[11]....
        /*0150*/ 	.word	0xffffffff


	//   ....[12]....
        /*0154*/ 	.word	0xffffffff


	//   ....[13]....
        /*0158*/ 	.word	0xffffffff


	//   ....[14]....
        /*015c*/ 	.word	0xffffffff


	//   ....[15]....
        /*0160*/ 	.word	0xffffffff


	//   ....[16]....
        /*0164*/ 	.word	0xffffffff


	//   ....[17]....
        /*0168*/ 	.word	0xffffffff


	//   ....[18]....
        /*016c*/ 	.word	0xffffffff


	//   ....[19]....
        /*0170*/ 	.word	0xffffffff


	//   ....[20]....
        /*0174*/ 	.word	0xffffffff


	//   ....[21]....
        /*0178*/ 	.word	0xffffffff


	//   ....[22]....
        /*017c*/ 	.word	0xffffffff


	//   ....[23]....
        /*0180*/ 	.word	0xffffffff


	//   ....[24]....
        /*0184*/ 	.word	0xffffffff


	//   ....[25]....
        /*0188*/ 	.word	0xffffffff


	//   ....[26]....
        /*018c*/ 	.word	0xffffffff


	//   ....[27]....
        /*0190*/ 	.word	0xffffffff


	//   ....[28]....
        /*0194*/ 	.word	0xffffffff


	//   ....[29]....
        /*0198*/ 	.word	0xffffffff


	//   ....[30]....
        /*019c*/ 	.word	0xffffffff


	//   ....[31]....
        /*01a0*/ 	.word	0xffffffff


	//   ....[32]....
        /*01a4*/ 	.word	0xffffffff


	//   ....[33]....
        /*01a8*/ 	.word	0xffffffff


	//   ....[34]....
        /*01ac*/ 	.word	0xffffffff


	//   ....[35]....
        /*01b0*/ 	.word	0xffffffff


	//   ....[36]....
        /*01b4*/ 	.word	0xffffffff


	//   ....[37]....
        /*01b8*/ 	.word	0xffffffff


	//   ....[38]....
        /*01bc*/ 	.word	0xffffffff


	//   ....[39]....
        /*01c0*/ 	.word	0xffffffff


	//   ....[40]....
        /*01c4*/ 	.word	0xffffffff


	//   ....[41]....
        /*01c8*/ 	.word	0xffffffff


	//   ....[42]....
        /*01cc*/ 	.word	0xffffffff


	//   ....[43]....
        /*01d0*/ 	.word	0xffffffff


	//   ....[44]....
        /*01d4*/ 	.word	0xffffffff


	//   ....[45]....
        /*01d8*/ 	.word	0xffffffff


	//   ....[46]....
        /*01dc*/ 	.word	0xffffffff


	//   ....[47]....
        /*01e0*/ 	.word	0xffffffff


	//   ....[48]....
        /*01e4*/ 	.word	0xffffffff


	//   ....[49]....
        /*01e8*/ 	.word	0xffffffff


	//   ....[50]....
        /*01ec*/ 	.word	0xffffffff


	//   ....[51]....
        /*01f0*/ 	.word	0xffffffff


	//   ....[52]....
        /*01f4*/ 	.word	0xffffffff


	//   ....[53]....
        /*01f8*/ 	.word	0xffffffff


	//   ....[54]....
        /*01fc*/ 	.word	0xffffffff


	//   ....[55]....
        /*0200*/ 	.word	0xffffffff


	//   ....[56]....
        /*0204*/ 	.word	0xffffffff


	//   ....[57]....
        /*0208*/ 	.word	0xffffffff


	//   ....[58]....
        /*020c*/ 	.word	0xffffffff


	//   ....[59]....
        /*0210*/ 	.word	0xffffffff


	//   ....[60]....
        /*0214*/ 	.word	0xffffffff


	//   ....[61]....
        /*0218*/ 	.word	0xffffffff


	//   ....[62]....
        /*021c*/ 	.word	0xffffffff


	//   ....[63]....
        /*0220*/ 	.word	0xffffffff


	//   ....[64]....
        /*0224*/ 	.word	0xffffffff


	//   ....[65]....
        /*0228*/ 	.word	0xffffffff


	//   ....[66]....
        /*022c*/ 	.word	0xffffffff


	//   ....[67]....
        /*0230*/ 	.word	0xffffffff


	//   ....[68]....
        /*0234*/ 	.word	0xffffffff


	//   ....[69]....
        /*0238*/ 	.word	0xffffffff


	//   ....[70]....
        /*023c*/ 	.word	0xffffffff


	//   ....[71]....
        /*0240*/ 	.word	0xffffffff


	//   ....[72]....
        /*0244*/ 	.word	0xffffffff


	//   ....[73]....
        /*0248*/ 	.word	0xffffffff


	//   ....[74]....
        /*024c*/ 	.word	0xffffffff


	//   ....[75]....
        /*0250*/ 	.word	0xffffffff


	//   ....[76]....
        /*0254*/ 	.word	0xffffffff


	//   ....[77]....
        /*0258*/ 	.word	0xffffffff


	//   ....[78]....
        /*025c*/ 	.word	0xffffffff


	//   ....[79]....
        /*0260*/ 	.word	0xffffffff


	//   ....[80]....
        /*0264*/ 	.word	0xffffffff


	//   ....[81]....
        /*0268*/ 	.word	0xffffffff


	//   ....[82]....
        /*026c*/ 	.word	0xffffffff


	//   ....[83]....
        /*0270*/ 	.word	0xffffffff


	//   ....[84]....
        /*0274*/ 	.word	0xffffffff


	//   ....[85]....
        /*0278*/ 	.word	0xffffffff


	//   ....[86]....
        /*027c*/ 	.word	0xffffffff


	//   ....[87]....
        /*0280*/ 	.word	0xffffffff


	//   ....[88]....
        /*0284*/ 	.word	0xffffffff


	//   ....[89]....
        /*0288*/ 	.word	0xffffffff


	//   ....[90]....
        /*028c*/ 	.word	0xffffffff


	//   ....[91]....
        /*0290*/ 	.word	0xffffffff


	//   ....[92]....
        /*0294*/ 	.word	0xffffffff


	//   ....[93]....
        /*0298*/ 	.word	0xffffffff


	//   ....[94]....
        /*029c*/ 	.word	0xffffffff


	//   ....[95]....
        /*02a0*/ 	.word	0xffffffff


	//   ....[96]....
        /*02a4*/ 	.word	0xffffffff


	//   ....[97]....
        /*02a8*/ 	.word	0xffffffff


	//   ....[98]....
        /*02ac*/ 	.word	0xffffffff


	//   ....[99]....
        /*02b0*/ 	.word	0xffffffff


	//   ....[100]....
        /*02b4*/ 	.word	0xffffffff


	//   ....[101]....
        /*02b8*/ 	.word	0xffffffff


	//   ....[102]....
        /*02bc*/ 	.word	0xffffffff


	//   ....[103]....
        /*02c0*/ 	.word	0xffffffff


	//   ....[104]....
        /*02c4*/ 	.word	0xffffffff


	//   ....[105]....
        /*02c8*/ 	.word	0xffffffff


	//   ....[106]....
        /*02cc*/ 	.word	0xffffffff


	//   ....[107]....
        /*02d0*/ 	.word	0xffffffff


	//   ....[108]....
        /*02d4*/ 	.word	0xffffffff


	//   ....[109]....
        /*02d8*/ 	.word	0xffffffff


	//----- nvinfo : EIATTR_COOP_GROUP_INSTR_OFFSETS
	.align		4
.L_46:
        /*02dc*/ 	.byte	0x04, 0x28
        /*02de*/ 	.short	(.L_48 - .L_47)


	//   ....[0]....
.L_47:
        /*02e0*/ 	.word	0x0000fac0


	//   ....[1]....
        /*02e4*/ 	.word	0x0000fbf0


	//   ....[2]....
        /*02e8*/ 	.word	0x0000fce0


	//   ....[3]....
        /*02ec*/ 	.word	0x0000ff50


	//   ....[4]....
        /*02f0*/ 	.word	0x00010020


	//   ....[5]....
        /*02f4*/ 	.word	0x00010100


	//   ....[6]....
        /*02f8*/ 	.word	0x00010200


	//   ....[7]....
        /*02fc*/ 	.word	0x00010480


	//   ....[8]....
        /*0300*/ 	.word	0x00010590


	//   ....[9]....
        /*0304*/ 	.word	0x000105b0


	//   ....[10]....
        /*0308*/ 	.word	0x00010600


	//   ....[11]....
        /*030c*/ 	.word	0x00010790


	//   ....[12]....
        /*0310*/ 	.word	0x00010840


	//   ....[13]....
        /*0314*/ 	.word	0x00010a30


	//   ....[14]....
        /*0318*/ 	.word	0x00010b00


	//   ....[15]....
        /*031c*/ 	.word	0x00010bc0


	//   ....[16]....
        /*0320*/ 	.word	0x00011820


	//   ....[17]....
        /*0324*/ 	.word	0x00011850


	//   ....[18]....
        /*0328*/ 	.word	0x000118d0


	//   ....[19]....
        /*032c*/ 	.word	0x00011940


	//   ....[20]....
        /*0330*/ 	.word	0x00011af0


	//   ....[21]....
        /*0334*/ 	.word	0x00011b40


	//   ....[22]....
        /*0338*/ 	.word	0x00011b80


	//   ....[23]....
        /*033c*/ 	.word	0x00011bd0


	//   ....[24]....
        /*0340*/ 	.word	0x00011c10


	//   ....[25]....
        /*0344*/ 	.word	0x00011c70


	//   ....[26]....
        /*0348*/ 	.word	0x00011cb0


	//   ....[27]....
        /*034c*/ 	.word	0x00011d00


	//   ....[28]....
        /*0350*/ 	.word	0x00011d40


	//   ....[29]....
        /*0354*/ 	.word	0x00011db0


	//   ....[30]....
        /*0358*/ 	.word	0x00011e20


	//   ....[31]....
        /*035c*/ 	.word	0x00011e50


	//   ....[32]....
        /*0360*/ 	.word	0x00011e80


	//   ....[33]....
        /*0364*/ 	.word	0x00011f10


	//   ....[34]....
        /*0368*/ 	.word	0x00012010


	//   ....[35]....
        /*036c*/ 	.word	0x00012090


	//   ....[36]....
        /*0370*/ 	.word	0x000120c0


	//   ....[37]....
        /*0374*/ 	.word	0x000120f0


	//   ....[38]....
        /*0378*/ 	.word	0x00012160


	//   ....[39]....
        /*037c*/ 	.word	0x00012190


	//   ....[40]....
        /*0380*/ 	.word	0x000121b0


	//   ....[41]....
        /*0384*/ 	.word	0x00012220


	//   ....[42]....
        /*0388*/ 	.word	0x00012250


	//   ....[43]....
        /*038c*/ 	.word	0x00012340


	//   ....[44]....
        /*0390*/ 	.word	0x00012380


	//   ....[45]....
        /*0394*/ 	.word	0x000123a0


	//   ....[46]....
        /*0398*/ 	.word	0x000123d0


	//   ....[47]....
        /*039c*/ 	.word	0x000123e0


	//   ....[48]....
        /*03a0*/ 	.word	0x00012420


	//   ....[49]....
        /*03a4*/ 	.word	0x000124b0


	//   ....[50]....
        /*03a8*/ 	.word	0x00012510


	//   ....[51]....
        /*03ac*/ 	.word	0x00012540


	//   ....[52]....
        /*03b0*/ 	.word	0x000126f0


	//   ....[53]....
        /*03b4*/ 	.word	0x00012730


	//   ....[54]....
        /*03b8*/ 	.word	0x00012770


	//   ....[55]....
        /*03bc*/ 	.word	0x000127a0


	//   ....[56]....
        /*03c0*/ 	.word	0x000127e0


	//   ....[57]....
        /*03c4*/ 	.word	0x00012800


	//   ....[58]....
        /*03c8*/ 	.word	0x00012810


	//   ....[59]....
        /*03cc*/ 	.word	0x00012820


	//   ....[60]....
        /*03d0*/ 	.word	0x00012b30


	//   ....[61]....
        /*03d4*/ 	.word	0x00012ba0


	//   ....[62]....
        /*03d8*/ 	.word	0x00012c10


	//   ....[63]....
        /*03dc*/ 	.word	0x00012c40


	//   ....[64]....
        /*03e0*/ 	.word	0x00012cf0


	//   ....[65]....
        /*03e4*/ 	.word	0x00012d30


	//   ....[66]....
        /*03e8*/ 	.word	0x00018580


	//   ....[67]....
        /*03ec*/ 	.word	0x00018ae0


	//   ....[68]....
        /*03f0*/ 	.word	0x00018b90


	//   ....[69]....
        /*03f4*/ 	.word	0x00018bd0


	//   ....[70]....
        /*03f8*/ 	.word	0x00018c10


	//   ....[71]....
        /*03fc*/ 	.word	0x00018c40


	//   ....[72]....
        /*0400*/ 	.word	0x00018c80


	//   ....[73]....
        /*0404*/ 	.word	0x00018cc0


	//   ....[74]....
        /*0408*/ 	.word	0x00018d00


	//   ....[75]....
        /*040c*/ 	.word	0x00018d40


	//   ....[76]....
        /*0410*/ 	.word	0x00018d80


	//   ....[77]....
        /*0414*/ 	.word	0x00018dc0


	//   ....[78]....
        /*0418*/ 	.word	0x00018e00


	//   ....[79]....
        /*041c*/ 	.word	0x00018e40


	//   ....[80]....
        /*0420*/ 	.word	0x00018e80


	//   ....[81]....
        /*0424*/ 	.word	0x00018ec0


	//   ....[82]....
        /*0428*/ 	.word	0x00018f00


	//   ....[83]....
        /*042c*/ 	.word	0x00018f50


	//   ....[84]....
        /*0430*/ 	.word	0x00018f90


	//   ....[85]....
        /*0434*/ 	.word	0x00019010


	//   ....[86]....
        /*0438*/ 	.word	0x00019680


	//   ....[87]....
        /*043c*/ 	.word	0x00019700


	//   ....[88]....
        /*0440*/ 	.word	0x00019c20


	//   ....[89]....
        /*0444*/ 	.word	0x00019c60


	//   ....[90]....
        /*0448*/ 	.word	0x00019ca0


	//   ....[91]....
        /*044c*/ 	.word	0x00019ce0


	//   ....[92]....
        /*0450*/ 	.word	0x00019d70


	//   ....[93]....
        /*0454*/ 	.word	0x00019da0


	//   ....[94]....
        /*0458*/ 	.word	0x00019df0


	//   ....[95]....
        /*045c*/ 	.word	0x00019e30


	//   ....[96]....
        /*0460*/ 	.word	0x00019e70


	//   ....[97]....
        /*0464*/ 	.word	0x00019ea0


	//   ....[98]....
        /*0468*/ 	.word	0x00019eb0


	//   ....[99]....
        /*046c*/ 	.word	0x00019f20


	//   ....[100]....
        /*0470*/ 	.word	0x00019f60


	//   ....[101]....
        /*0474*/ 	.word	0x00019fa0


	//   ....[102]....
        /*0478*/ 	.word	0x00019fd0


	//   ....[103]....
        /*047c*/ 	.word	0x0001a010


	//   ....[104]....
        /*0480*/ 	.word	0x0001a0c0


	//   ....[105]....
        /*0484*/ 	.word	0x0001a120


	//   ....[106]....
        /*0488*/ 	.word	0x0001a150


	//   ....[107]....
        /*048c*/ 	.word	0x0001a1f0


	//   ....[108]....
        /*0490*/ 	.word	0x0001a340


	//   ....[109]....
        /*0494*/ 	.word	0x0001a3a0


	//----- nvinfo : EIATTR_EXIT_INSTR_OFFSETS
	.align		4
.L_48:
        /*0498*/ 	.byte	0x04, 0x1c
        /*049a*/ 	.short	(.L_50 - .L_49)


	//   ....[0]....
.L_49:
        /*049c*/ 	.word	0x0001dff0


	//----- nvinfo : EIATTR_REQNTID
	.align		4
.L_50:
        /*04a0*/ 	.byte	0x04, 0x10
        /*04a2*/ 	.short	(.L_52 - .L_51)
.L_51:
        /*04a4*/ 	.word	0x00000080
        /*04a8*/ 	.word	0x00000001
        /*04ac*/ 	.word	0x00000001
.L_52:


//--------------------- .nv.callgraph             --------------------------
	.section	.nv.callgraph,"",@"SHT_CUDA_CALLGRAPH"
	.align	4
	.sectionentsize	8
	.align		4
        /*0000*/ 	.word	0x00000000
	.align		4
        /*0004*/ 	.word	0xffffffff
	.align		4
        /*0008*/ 	.word	0x00000000
	.align		4
        /*000c*/ 	.word	0xfffffffe
	.align		4
        /*0010*/ 	.word	0x00000000
	.align		4
        /*0014*/ 	.word	0xfffffffd
	.align		4
        /*0018*/ 	.word	0x00000000
	.align		4
        /*001c*/ 	.word	0xfffffffc


//--------------------- .nv.rel.action            --------------------------
	.section	.nv.rel.action,"",@"SHT_CUDA_RELOCINFO"
	.align	8
	.sectionentsize	8
        /*0000*/ 	.byte	0x73, 0x00, 0x00, 0x00, 0x00, 0x00, 0x00, 0x00, 0x00, 0x00, 0x00, 0x11, 0x25, 0x00, 0x05, 0x36


//--------------------- .nv.constant4             --------------------------
	.section	.nv.constant4,"a",@progbits
	.align	8
	.align		8
.nv.constant4:
        /*0000*/ 	.dword	_$_str


//--------------------- .nv.constant0.triton_red_fused__to_copy_add_amax_amin_clamp_mul_native_layer_norm_reciprocal_10 --------------------------
	.section	.nv.constant0.triton_red_fused__to_copy_add_amax_amin_clamp_mul_native_layer_norm_reciprocal_10,"a",@progbits
	.sectionflags	@""
	.align	4
.nv.constant0.triton_red_fused__to_copy_add_amax_amin_clamp_mul_native_layer_norm_reciprocal_10:
	.zero		472


//--------------------- .text.triton_red_fused__to_copy_add_amax_amin_clamp_mul_native_layer_norm_reciprocal_10 --------------------------
	.section	.text.triton_red_fused__to_copy_add_amax_amin_clamp_mul_native_layer_norm_reciprocal_10,"ax",@progbits
	.sectionflags	@"SHF_BARRIERS=1"
	.sectioninfo	@"SHI_REGISTERS=255"
	.align	128
        .global         triton_red_fused__to_copy_add_amax_amin_clamp_mul_native_layer_norm_reciprocal_10
        .type           triton_red_fused__to_copy_add_amax_amin_clamp_mul_native_layer_norm_reciprocal_10,@function
        .size           triton_red_fused__to_copy_add_amax_amin_clamp_mul_native_layer_norm_reciprocal_10,(.L_x_8 - triton_red_fused__to_copy_add_amax_amin_clamp_mul_native_layer_norm_reciprocal_10)
        .other          triton_red_fused__to_copy_add_amax_amin_clamp_mul_native_layer_norm_reciprocal_10,@"STO_CUDA_ENTRY STV_DEFAULT"
triton_red_fused__to_copy_add_amax_amin_clamp_mul_native_layer_norm_reciprocal_10:
.text.triton_red_fused__to_copy_add_amax_amin_clamp_mul_native_layer_norm_reciprocal_10:
[----:B------:R-:W-:Y:S02]  /*0000*/  IMAD.MOV.U32 R1, RZ, RZ, c[0x0][0x28] ;  /* 0x00000a00ff017624 */ /* 0x000fe400078e00ff */
[----:B------:R-:W0:Y:S01]  /*0010*/  S2R R15, SR_CTAID.X ;  /* 0x00000000000f7919 */ /* 0x000e220000002500 */
[----:B------:R-:W-:Y:S01]  /*0020*/  IMAD.MOV.U32 R4, RZ, RZ, 0x2 ;  /* 0x00000002ff047424 */ /* 0x000fe200078e00ff */
[----:B------:R-:W-:Y:S01]  /*0030*/  PRMT R6, RZ, 0x7610, R6 ;  /* 0x00007610ff067816 */ /* 0x000fe20000000006 */
[----:B------:R-:W-:Y:S01]  /*0040*/  ULDC.64 UR4, c[0x0][0x118] ;  /* 0x0000460000047ab9 */ /* 0x000fe20000000a00 */
[----:B------:R-:W-:Y:S01]  /*0050*/  IADD3 R1, R1, -0x308, RZ ;  /* 0xfffffcf801017810 */ /* 0x000fe20007ffe0ff */
[----:B0-----:R-:W-:-:S04]  /*0060*/  IMAD.SHL.U32 R16, R15, 0x4, RZ ;  /* 0x000000040f107824 */ /* 0x001fc800078e00ff */
[CC--:B------:R-:W-:Y:S01]  /*0070*/  IMAD.WIDE R2, R16.reuse, R4.reuse, c[0x0][0x180] ;  /* 0x0000600010027625 */ /* 0x0c0fe200078e0204 */
[C---:B------:R-:W-:Y:S02]  /*0080*/  ISETP.GE.AND P0, PT, R16.reuse, 0xe10, PT ;  /* 0x00000e101000780c */ /* 0x040fe40003f06270 */
[C---:B------:R-:W-:Y:S01]  /*0090*/  IADD3 R0, R16.reuse, 0x1, RZ ;  /* 0x0000000110007810 */ /* 0x040fe20007ffe0ff */
[----:B------:R-:W-:Y:S01]  /*00a0*/  IMAD.WIDE R4, R16, R4, c[0x0][0x188] ;  /* 0x0000620010047625 */ /* 0x000fe200078e0204 */
[----:B------:R-:W-:Y:S02]  /*00b0*/  PRMT R9, RZ, 0x7610, R9 ;  /* 0x00007610ff097816 */ /* 0x000fe40000000009 */
[----:B------:R-:W-:-:S07]  /*00c0*/  ISETP.GE.AND P1, PT, R0, 0xe10, PT ;  /* 0x00000e100000780c */ /* 0x000fce0003f26270 */
[----:B------:R-:W2:Y:S01]  /*00d0*/  @!P0 LDG.E.EL.U16 R6, [R2.64] ;  /* 0x0000000402068981 */ /* 0x000ea2000c2e1500 */
[----:B------:R-:W-:-:S03]  /*00e0*/  PRMT R7, RZ, 0x7610, R7 ;  /* 0x00007610ff077816 */ /* 0x000fc60000000007 */
[----:B------:R0:W3:Y:S01]  /*00f0*/  @!P0 LDG.E.EL.U16 R9, [R4.64] ;  /* 0x0000000404098981 */ /* 0x0000e2000c2e1500 */
[----:B------:R-:W-:-:S03]  /*0100*/  IADD3 R0, R16, 0x2, RZ ;  /* 0x0000000210007810 */ /* 0x000fc60007ffe0ff */
[----:B------:R3:W4:Y:S01]  /*0110*/  @!P1 LDG.E.EL.U16 R7, [R2.64+0x2] ;  /* 0x0000020402079981 */ /* 0x000722000c2e1500 */
[----:B------:R-:W-:Y:S02]  /*0120*/  ISETP.GE.AND P2, PT, R0, 0xe10, PT ;  /* 0x00000e100000780c */ /* 0x000fe40003f46270 */
[----:B------:R-:W-:Y:S02]  /*0130*/  PRMT R10, RZ, 0x7610, R10 ;  /* 0x00007610ff0a7816 */ /* 0x000fe4000000000a */
[----:B------:R-:W-:-:S04]  /*0140*/  IADD3 R0, R16, 0x3, RZ ;  /* 0x0000000310007810 */ /* 0x000fc80007ffe0ff */
[----:B------:R-:W-:Y:S01]  /*0150*/  ISETP.GE.AND P3, PT, R0, 0xe10, PT ;  /* 0x00000e100000780c */ /* 0x000fe20003f66270 */
[----:B------:R0:W5:Y:S01]  /*0160*/  @!P1 LDG.E.EL.U16 R10, [R4.64+0x2] ;  /* 0x00000204040a9981 */ /* 0x000162000c2e1500 */
[----:B------:R-:W-:Y:S02]  /*0170*/  PRMT R0, RZ, 0x7610, R0 ;  /* 0x00007610ff007816 */ /* 0x000fe40000000000 */
[----:B------:R-:W-:-:S04]  /*0180*/  PRMT R8, RZ, 0x7610, R8 ;  /* 0x00007610ff087816 */ /* 0x000fc80000000008 */
[----:B------:R3:W5:Y:S01]  /*0190*/  @!P2 LDG.E.EL.U16 R0, [R2.64+0x4] ;  /* 0x000004040200a981 */ /* 0x000762000c2e1500 */
[----:B------:R-:W-:-:S04]  /*01a0*/  PRMT R11, RZ, 0x7610, R11 ;  /* 0x00007610ff0b7816 */ /* 0x000fc8000000000b */
[----:B------:R3:W5:Y:S01]  /*01b0*/  @!P3 LDG.E.EL.U16 R8, [R2.64+0x6] ;  /* 0x000006040208b981 */ /* 0x000762000c2e1500 */
[----:B------:R-:W-:-:S03]  /*01c0*/  PRMT R12, RZ, 0x7610, R12 ;  /* 0x00007610ff0c7816 */ /* 0x000fc6000000000c */
[----:B------:R0:W5:Y:S04]  /*01d0*/  @!P2 LDG.E.EL.U16 R11, [R4.64+0x4] ;  /* 0x00000404040ba981 */ /* 0x000168000c2e1500 */
[----:B------:R0:W5:Y:S01]  /*01e0*/  @!P3 LDG.E.EL.U16 R12, [R4.64+0x6] ;  /* 0x00000604040cb981 */ /* 0x000162000c2e1500 */
[----:B------:R-:W-:Y:S01]  /*01f0*/  IMAD.MOV.U32 R108, RZ, RZ, RZ ;  /* 0x000000ffff6c7224 */ /* 0x000fe200078e00ff */
[----:B------:R-:W-:Y:S01]  /*0200*/  UPLOP3.LUT UP0, UPT, UPT, UPT, UPT, 0x80, 0x0 ;  /* 0x000000000000789c */ /* 0x000fe20003f0f070 */
[----:B------:R-:W-:Y:S01]  /*0210*/  IMAD.MOV.U32 R14, RZ, RZ, RZ ;  /* 0x000000ffff0e7224 */ /* 0x000fe200078e00ff */
[----:B------:R1:W-:Y:S01]  /*0220*/  STL [R1+0x160], RZ ;  /* 0x000160ff01007387 */ /* 0x0003e20000100800 */
[----:B------:R-:W-:Y:S02]  /*0230*/  UMOV UR39, URZ ;  /* 0x0000003f00277c82 */ /* 0x000fe40008000000 */
[----:B------:R-:W-:Y:S01]  /*0240*/  UMOV UR38, URZ ;  /* 0x0000003f00267c82 */ /* 0x000fe20008000000 */
[----:B------:R1:W-:Y:S01]  /*0250*/  STL [R1+0x15c], RZ ;  /* 0x00015cff01007387 */ /* 0x0003e20000100800 */
[----:B------:R-:W-:Y:S01]  /*0260*/  UMOV UR37, URZ ;  /* 0x0000003f00257c82 */ /* 0x000fe20008000000 */
[----:B0-----:R-:W-:Y:S01]  /*0270*/  CS2R R4, SRZ ;  /* 0x0000000000047805 */ /* 0x001fe2000001ff00 */
[----:B------:R-:W-:Y:S01]  /*0280*/  UMOV UR36, URZ ;  /* 0x0000003f00247c82 */ /* 0x000fe20008000000 */
[----:B------:R1:W-:Y:S01]  /*0290*/  STL [R1+0x158], RZ ;  /* 0x000158ff01007387 */ /* 0x0003e20000100800 */
[----:B------:R-:W-:-:S02]  /*02a0*/  UMOV UR31, URZ ;  /* 0x0000003f001f7c82 */ /* 0x000fc40008000000 */
[----:B------:R-:W-:Y:S01]  /*02b0*/  UMOV UR30, URZ ;  /* 0x0000003f001e7c82 */ /* 0x000fe20008000000 */
[----:B------:R1:W-:Y:S01]  /*02c0*/  STL [R1+0x154], RZ ;  /* 0x000154ff01007387 */ /* 0x0003e20000100800 */
[----:B------:R-:W-:Y:S02]  /*02d0*/  UMOV UR29, URZ ;  /* 0x0000003f001d7c82 */ /* 0x000fe40008000000 */
[----:B------:R-:W-:Y:S01]  /*02e0*/  UMOV UR28, URZ ;  /* 0x0000003f001c7c82 */ /* 0x000fe20008000000 */
[----:B------:R1:W-:Y:S01]  /*02f0*/  STL [R1+0x150], RZ ;  /* 0x000150ff01007387 */ /* 0x0003e20000100800 */
[----:B------:R-:W-:Y:S02]  /*0300*/  UMOV UR27, URZ ;  /* 0x0000003f001b7c82 */ /* 0x000fe40008000000 */
        /* <DEDUP_REMOVED lines=34> */
[----:B------:R1:W-:Y:S04]  /*0530*/  STL [R1+0x120], RZ ;  /* 0x000120ff01007387 */ /* 0x0003e80000100800 */
        /* <DEDUP_REMOVED lines=47> */
[----:B------:R1:W-:Y:S01]  /*0830*/  STL [R1+0x1e0], RZ ;  /* 0x0001e0ff01007387 */ /* 0x0003e20000100800 */
[----:B--2---:R-:W-:-:S03]  /*0840*/  IMAD.U32 R13, R6, 0x10000, RZ ;  /* 0x00010000060d7824 */ /* 0x004fc600078e00ff */
[----:B------:R1:W-:Y:S01]  /*0850*/  STL [R1+0x1dc], RZ ;  /* 0x0001dcff01007387 */ /* 0x0003e20000100800 */
[----:B---3--:R-:W-:Y:S01]  /*0860*/  IMAD.U32 R3, R9, 0x10000, RZ ;  /* 0x0001000009037824 */ /* 0x008fe200078e00ff */
[----:B------:R-:W-:Y:S02]  /*0870*/  FSETP.GE.AND P4, PT, R13, RZ, PT ;  /* 0x000000ff0d00720b */ /* 0x000fe40003f86000 */
[----:B------:R1:W-:Y:S02]  /*0880*/  STL [R1+0x1d8], RZ ;  /* 0x0001d8ff01007387 */ /* 0x0003e40000100800 */
[----:B------:R-:W-:Y:S02]  /*0890*/  SEL R6, R6, RZ, !P4 ;  /* 0x000000ff06067207 */ /* 0x000fe40006000000 */
[----:B------:R1:W-:Y:S01]  /*08a0*/  STL [R1+0x1d4], RZ ;  /* 0x0001d4ff01007387 */ /* 0x0003e20000100800 */
[----:B------:R-:W-:Y:S01]  /*08b0*/  FSETP.GTU.AND P5, PT, R3, RZ, PT ;  /* 0x000000ff0300720b */ /* 0x000fe20003fac000 */
[----:B----4-:R-:W-:-:S02]  /*08c0*/  IMAD.U32 R3, R7, 0x10000, RZ ;  /* 0x0001000007037824 */ /* 0x010fc400078e00ff */
[----:B------:R-:W-:Y:S01]  /*08d0*/  IMAD.U32 R6, R6, 0x10000, RZ ;  /* 0x0001000006067824 */ /* 0x000fe200078e00ff */
[----:B------:R1:W-:Y:S01]  /*08e0*/  STL [R1+0x1d0], RZ ;  /* 0x0001d0ff01007387 */ /* 0x0003e20000100800 */
[----:B------:R-:W-:Y:S02]  /*08f0*/  SEL R9, R9, RZ, P5 ;  /* 0x000000ff09097207 */ /* 0x000fe40002800000 */
[----:B------:R-:W-:Y:S01]  /*0900*/  FADD R2, RZ, -R6 ;  /* 0x80000006ff027221 */ /* 0x000fe20000000000 */
[----:B------:R1:W-:Y:S01]  /*0910*/  STL [R1+0x1cc], RZ ;  /* 0x0001ccff01007387 */ /* 0x0003e20000100800 */
[----:B------:R-:W-:Y:S01]  /*0920*/  FSETP.GE.AND P5, PT, R3, RZ, PT ;  /* 0x000000ff0300720b */ /* 0x000fe20003fa6000 */
[----:B------:R-:W-:Y:S02]  /*0930*/  IMAD.U32 R9, R9, 0x10000, RZ ;  /* 0x0001000009097824 */ /* 0x000fe400078e00ff */
[----:B------:R1:W-:Y:S01]  /*0940*/  STL [R1+0x1c8], RZ ;  /* 0x0001c8ff01007387 */ /* 0x0003e20000100800 */
[----:B------:R-:W-:Y:S01]  /*0950*/  FSETP.NAN.AND P4, PT, R2, R2, PT ;  /* 0x000000020200720b */ /* 0x000fe20003f88000 */
[----:B-----5:R-:W-:Y:S01]  /*0960*/  IMAD.U32 R3, R10, 0x10000, RZ ;  /* 0x000100000a037824 */ /* 0x020fe200078e00ff */
[----:B------:R-:W-:Y:S01]  /*0970*/  SEL R7, R7, RZ, !P5 ;  /* 0x000000ff07077207 */ /* 0x000fe20006800000 */
[----:B------:R1:W-:Y:S01]  /*0980*/  STL [R1+0x1c4], RZ ;  /* 0x0001c4ff01007387 */ /* 0x0003e20000100800 */
[----:B------:R-:W-:Y:S01]  /*0990*/  FSETP.GT.AND P5, PT, R2, R9, PT ;  /* 0x000000090200720b */ /* 0x000fe20003fa4000 */
[----:B------:R-:W-:-:S02]  /*09a0*/  IMAD.MOV.U32 R6, RZ, RZ, RZ ;  /* 0x000000ffff067224 */ /* 0x000fc400078e00ff */
[----:B------:R1:W-:Y:S01]  /*09b0*/  STL [R1+0x1c0], RZ ;  /* 0x0001c0ff01007387 */ /* 0x0003e20000100800 */
[----:B------:R-:W-:-:S03]  /*09c0*/  IMAD.U32 R7, R7, 0x10000, RZ ;  /* 0x0001000007077824 */ /* 0x000fc600078e00ff */
[----:B------:R1:W-:Y:S02]  /*09d0*/  STL [R1+0x1bc], RZ ;  /* 0x0001bcff01007387 */ /* 0x0003e40000100800 */
[----:B------:R-:W-:Y:S01]  /*09e0*/  @!P4 FSEL R2, R2, R9, P5 ;  /* 0x000000090202c208 */ /* 0x000fe20002800000 */
[----:B------:R-:W-:Y:S01]  /*09f0*/  FADD R9, RZ, -R7 ;  /* 0x80000007ff097221 */ /* 0x000fe20000000000 */
[----:B------:R1:W-:Y:S01]  /*0a00*/  STL [R1+0x1b8], RZ ;  /* 0x0001b8ff01007387 */ /* 0x0003e20000100800 */
[----:B------:R-:W-:Y:S01]  /*0a10*/  FSETP.GTU.AND P4, PT, R3, RZ, PT ;  /* 0x000000ff0300720b */ /* 0x000fe20003f8c000 */
[----:B------:R-:W-:Y:S01]  /*0a20*/  IMAD.U32 R3, R0, 0x10000, RZ ;  /* 0x0001000000037824 */ /* 0x000fe200078e00ff */
[----:B------:R-:W-:Y:S01]  /*0a30*/  FMUL R7, R2, 0.0078740157186985015869 ;  /* 0x3c01020402077820 */ /* 0x000fe20000400000 */
[----:B------:R1:W-:Y:S01]  /*0a40*/  STL [R1+0x1b4], RZ ;  /* 0x0001b4ff01007387 */ /* 0x0003e20000100800 */
[----:B------:R-:W-:Y:S02]  /*0a50*/  SEL R10, R10, RZ, P4 ;  /* 0x000000ff0a0a7207 */ /* 0x000fe40002000000 */
[----:B------:R-:W-:Y:S01]  /*0a60*/  FSETP.NAN.AND P5, PT, R9, R9, PT ;  /* 0x000000090900720b */ /* 0x000fe20003fa8000 */
[----:B------:R1:W-:Y:S01]  /*0a70*/  STL [R1+0x1b0], RZ ;  /* 0x0001b0ff01007387 */ /* 0x0003e20000100800 */
[----:B------:R-:W-:Y:S01]  /*0a80*/  FSETP.GE.AND P6, PT, R3, RZ, PT ;  /* 0x000000ff0300720b */ /* 0x000fe20003fc6000 */
[----:B------:R-:W-:-:S02]  /*0a90*/  IMAD.U32 R3, R8, 0x10000, RZ ;  /* 0x0001000008037824 */ /* 0x000fc400078e00ff */
[----:B------:R1:W-:Y:S01]  /*0aa0*/  STL [R1+0x1ac], RZ ;  /* 0x0001acff01007387 */ /* 0x0003e20000100800 */
[----:B------:R-:W-:Y:S01]  /*0ab0*/  IMAD.U32 R10, R10, 0x10000, RZ ;  /* 0x000100000a0a7824 */ /* 0x000fe200078e00ff */
[----:B------:R-:W-:Y:S02]  /*0ac0*/  SEL R0, R0, RZ, !P6 ;  /* 0x000000ff00007207 */ /* 0x000fe40007000000 */
[----:B------:R1:W-:Y:S01]  /*0ad0*/  STL [R1+0x1a8], RZ ;  /* 0x0001a8ff01007387 */ /* 0x0003e20000100800 */
[----:B------:R-:W-:Y:S01]  /*0ae0*/  FSETP.GE.AND P6, PT, R3, RZ, PT ;  /* 0x000000ff0300720b */ /* 0x000fe20003fc6000 */
[----:B------:R-:W-:Y:S01]  /*0af0*/  IMAD.U32 R3, R11, 0x10000, RZ ;  /* 0x000100000b037824 */ /* 0x000fe200078e00ff */
[----:B------:R-:W-:Y:S01]  /*0b00*/  FSETP.GT.AND P4, PT, R9, R10, PT ;  /* 0x0000000a0900720b */ /* 0x000fe20003f84000 */
[----:B------:R1:W-:Y:S01]  /*0b10*/  STL [R1+0x1a4], RZ ;  /* 0x0001a4ff01007387 */ /* 0x0003e20000100800 */
[----:B------:R-:W-:Y:S01]  /*0b20*/  IMAD.U32 R0, R0, 0x10000, RZ ;  /* 0x0001000000007824 */ /* 0x000fe200078e00ff */
[----:B------:R-:W-:-:S02]  /*0b30*/  SEL R8, R8, RZ, !P6 ;  /* 0x000000ff08087207 */ /* 0x000fc40007000000 */
[----:B------:R1:W-:Y:S01]  /*0b40*/  STL [R1+0x1a0], RZ ;  /* 0x0001a0ff01007387 */ /* 0x0003e20000100800 */
[----:B------:R-:W-:Y:S01]  /*0b50*/  @!P5 FSEL R9, R9, R10, P4 ;  /* 0x0000000a0909d208 */ /* 0x000fe20002000000 */
[----:B------:R-:W-:Y:S01]  /*0b60*/  FADD R0, RZ, -R0 ;  /* 0x80000000ff007221 */ /* 0x000fe20000000000 */
[----:B------:R-:W-:Y:S01]  /*0b70*/  FSETP.GTU.AND P4, PT, R3, RZ, PT ;  /* 0x000000ff0300720b */ /* 0x000fe20003f8c000 */
[----:B------:R1:W-:Y:S01]  /*0b80*/  STL [R1+0x19c], RZ ;  /* 0x00019cff01007387 */ /* 0x0003e20000100800 */
[----:B------:R-:W-:Y:S01]  /*0b90*/  IMAD.U32 R3, R12, 0x10000, RZ ;  /* 0x000100000c037824 */ /* 0x000fe200078e00ff */
[----:B------:R-:W-:Y:S01]  /*0ba0*/  FMUL R9, R9, 0.0078740157186985015869 ;  /* 0x3c01020409097820 */ /* 0x000fe20000400000 */
[----:B------:R-:W-:Y:S01]  /*0bb0*/  IMAD.U32 R8, R8, 0x10000, RZ ;  /* 0x0001000008087824 */ /* 0x000fe200078e00ff */
[----:B------:R1:W-:Y:S01]  /*0bc0*/  STL [R1+0x198], RZ ;  /* 0x000198ff01007387 */ /* 0x0003e20000100800 */
[----:B------:R-:W-:Y:S02]  /*0bd0*/  SEL R11, R11, RZ, P4 ;  /* 0x000000ff0b0b7207 */ /* 0x000fe40002000000 */
[----:B------:R-:W-:Y:S01]  /*0be0*/  FSETP.NAN.AND P5, PT, R0, R0, PT ;  /* 0x000000000000720b */ /* 0x000fe20003fa8000 */
[----:B------:R1:W-:Y:S01]  /*0bf0*/  STL [R1+0x194], RZ ;  /* 0x000194ff01007387 */ /* 0x0003e20000100800 */
[----:B------:R-:W-:Y:S01]  /*0c00*/  FADD R13, RZ, -R8 ;  /* 0x80000008ff0d7221 */ /* 0x000fe20000000000 */
[----:B------:R-:W-:Y:S01]  /*0c10*/  FSETP.GTU.AND P6, PT, R3, RZ, PT ;  /* 0x000000ff0300720b */ /* 0x000fe20003fcc000 */
[----:B------:R-:W-:Y:S01]  /*0c20*/  IMAD.U32 R11, R11, 0x10000, RZ ;  /* 0x000100000b0b7824 */ /* 0x000fe200078e00ff */
[----:B------:R1:W-:Y:S01]  /*0c30*/  STL [R1+0x190], RZ ;  /* 0x000190ff01007387 */ /* 0x0003e20000100800 */
[----:B------:R-:W-:Y:S01]  /*0c40*/  IMAD.MOV.U32 R8, RZ, RZ, RZ ;  /* 0x000000ffff087224 */ /* 0x000fe200078e00ff */
[----:B------:R-:W-:-:S02]  /*0c50*/  SEL R12, R12, RZ, P6 ;  /* 0x000000ff0c0c7207 */ /* 0x000fc40003000000 */
[----:B------:R1:W-:Y:S01]  /*0c60*/  STL [R1+0x18c], RZ ;  /* 0x00018cff01007387 */ /* 0x0003e20000100800 */
[----:B------:R-:W-:Y:S02]  /*0c70*/  FSETP.NAN.AND P4, PT, R13, R13, PT ;  /* 0x0000000d0d00720b */ /* 0x000fe40003f88000 */
[-C--:B------:R-:W-:Y:S01]  /*0c80*/  FSETP.GT.AND P6, PT, R0, R11.reuse, PT ;  /* 0x0000000b0000720b */ /* 0x080fe20003fc4000 */
[----:B------:R1:W-:Y:S01]  /*0c90*/  STL [R1+0x188], RZ ;  /* 0x000188ff01007387 */ /* 0x0003e20000100800 */
[----:B------:R-:W-:Y:S02]  /*0ca0*/  IMAD.U32 R12, R12, 0x10000, RZ ;  /* 0x000100000c0c7824 */ /* 0x000fe400078e00ff */
[----:B------:R-:W-:Y:S01]  /*0cb0*/  @!P5 FSEL R0, R0, R11, P6 ;  /* 0x0000000b0000d208 */ /* 0x000fe20003000000 */
[----:B------:R1:W-:Y:S01]  /*0cc0*/  STL [R1+0x184], RZ ;  /* 0x000184ff01007387 */ /* 0x0003e20000100800 */
[----:B------:R-:W-:Y:S01]  /*0cd0*/  FSETP.NAN.AND P6, PT, R9, R9, PT ;  /* 0x000000090900720b */ /* 0x000fe20003fc8000 */
[----:B------:R-:W-:Y:S01]  /*0ce0*/  IMAD.MOV.U32 R11, RZ, RZ, RZ ;  /* 0x000000ffff0b7224 */ /* 0x000fe200078e00ff */
[----:B------:R-:W-:Y:S01]  /*0cf0*/  FSETP.GT.AND P5, PT, R13, R12, PT ;  /* 0x0000000c0d00720b */ /* 0x000fe20003fa4000 */
[----:B------:R1:W-:Y:S01]  /*0d00*/  STL [R1+0x180], RZ ;  /* 0x000180ff01007387 */ /* 0x0003e20000100800 */
[----:B------:R-:W-:-:S02]  /*0d10*/  FMUL R10, R0, 0.0078740157186985015869 ;  /* 0x3c010204000a7820 */ /* 0x000fc40000400000 */
[----:B------:R-:W-:Y:S01]  /*0d20*/  @!P4 FSEL R13, R13, R12, P5 ;  /* 0x0000000c0d0dc208 */ /* 0x000fe20002800000 */
[----:B------:R1:W-:Y:S01]  /*0d30*/  STL [R1+0x17c], RZ ;  /* 0x00017cff01007387 */ /* 0x0003e20000100800 */
[C---:B------:R-:W-:Y:S01]  /*0d40*/  FSETP.GT.AND P4, PT, R7.reuse, 9.9999997473787516356e-06, PT ;  /* 0x3727c5ac0700780b */ /* 0x040fe20003f84000 */
[----:B------:R-:W-:Y:S01]  /*0d50*/  IMAD.MOV.U32 R12, RZ, RZ, RZ ;  /* 0x000000ffff0c7224 */ /* 0x000fe200078e00ff */
[----:B------:R-:W-:Y:S01]  /*0d60*/  FSETP.NAN.AND P5, PT, R7, R7, PT ;  /* 0x000000070700720b */ /* 0x000fe20003fa8000 */
[----:B------:R1:W-:Y:S01]  /*0d70*/  STL [R1+0x178], RZ ;  /* 0x000178ff01007387 */ /* 0x0003e20000100800 */
[----:B------:R-:W-:-:S03]  /*0d80*/  FMUL R13, R13, 0.0078740157186985015869 ;  /* 0x3c0102040d0d7820 */ /* 0x000fc60000400000 */
[----:B------:R1:W-:Y:S04]  /*0d90*/  STL [R1+0x174], RZ ;  /* 0x000174ff01007387 */ /* 0x0003e80000100800 */
[----:B------:R1:W-:Y:S02]  /*0da0*/  STL [R1+0x170], RZ ;  /* 0x000170ff01007387 */ /* 0x0003e40000100800 */
[----:B------:R-:W-:Y:S02]  /*0db0*/  @!P4 FSEL R7, R7, 9.9999997473787516356e-06, P5 ;  /* 0x3727c5ac0707c808 */ /* 0x000fe40002800000 */
[----:B------:R1:W-:Y:S01]  /*0dc0*/  STL [R1+0x16c], RZ ;  /* 0x00016cff01007387 */ /* 0x0003e20000100800 */
[C---:B------:R-:W-:Y:S02]  /*0dd0*/  FSETP.GT.AND P5, PT, R9.reuse, 9.9999997473787516356e-06, PT ;  /* 0x3727c5ac0900780b */ /* 0x040fe40003fa4000 */
[----:B------:R-:W-:Y:S01]  /*0de0*/  FSETP.GT.AND P4, PT, R10, 9.9999997473787516356e-06, PT ;  /* 0x3727c5ac0a00780b */ /* 0x000fe20003f84000 */
[----:B------:R1:W-:Y:S04]  /*0df0*/  STL [R1+0x168], RZ ;  /* 0x000168ff01007387 */ /* 0x0003e80000100800 */
[----:B------:R1:W-:Y:S04]  /*0e00*/  STL [R1+0x164], RZ ;  /* 0x000164ff01007387 */ /* 0x0003e80000100800 */
[----:B------:R1:W-:Y:S02]  /*0e10*/  STL [R1+0xe0], RZ ;  /* 0x0000e0ff01007387 */ /* 0x0003e40000100800 */
[----:B------:R-:W-:-:S02]  /*0e20*/  @!P5 FSEL R9, R9, 9.9999997473787516356e-06, P6 ;  /* 0x3727c5ac0909d808 */ /* 0x000fc40003000000 */
[----:B------:R1:W-:Y:S01]  /*0e30*/  STL [R1+0xdc], RZ ;  /* 0x0000dcff01007387 */ /* 0x0003e20000100800 */
[C---:B------:R-:W-:Y:S02]  /*0e40*/  FSETP.GT.AND P5, PT, R13.reuse, 9.9999997473787516356e-06, PT ;  /* 0x3727c5ac0d00780b */ /* 0x040fe40003fa4000 */
[C---:B------:R-:W-:Y:S01]  /*0e50*/  FSETP.NAN.AND P6, PT, R10.reuse, R10, PT ;  /* 0x0000000a0a00720b */ /* 0x040fe20003fc8000 */
[----:B------:R1:W-:Y:S03]  /*0e60*/  STL [R1+0xd8], RZ ;  /* 0x0000d8ff01007387 */ /* 0x0003e60000100800 */
[----:B------:R-:W-:Y:S01]  /*0e70*/  @!P4 FSEL R10, R10, 9.9999997473787516356e-06, P6 ;  /* 0x3727c5ac0a0ac808 */ /* 0x000fe20003000000 */
[----:B------:R1:W-:Y:S01]  /*0e80*/  STL [R1+0xd4], RZ ;  /* 0x0000d4ff01007387 */ /* 0x0003e20000100800 */
[----:B------:R-:W-:-:S03]  /*0e90*/  FSETP.NAN.AND P4, PT, R13, R13, PT ;  /* 0x0000000d0d00720b */ /* 0x000fc60003f88000 */
[----:B------:R1:W-:Y:S02]  /*0ea0*/  STL [R1+0xd0], RZ ;  /* 0x0000d0ff01007387 */ /* 0x0003e40000100800 */
[----:B------:R-:W-:Y:S02]  /*0eb0*/  @!P5 FSEL R13, R13, 9.9999997473787516356e-06, P4 ;  /* 0x3727c5ac0d0dd808 */ /* 0x000fe40002000000 */
        /* <DEDUP_REMOVED lines=33> */
[----:B------:R-:W0:Y:S04]  /*10d0*/  S2R R17, SR_TID.X ;  /* 0x0000000000117919 */ /* 0x000e280000002100 */
[----:B------:R1:W-:Y:S04]  /*10e0*/  STL [R1+0x48], RZ ;  /* 0x000048ff01007387 */ /* 0x0003e80000100800 */
[----:B------:R1:W-:Y:S04]  /*10f0*/  STL [R1+0x44], RZ ;  /* 0x000044ff01007387 */ /* 0x0003e80000100800 */
[----:B------:R1:W-:Y:S04]  /*1100*/  STL [R1+0x40], RZ ;  /* 0x000040ff01007387 */ /* 0x0003e80000100800 */
[----:B------:R1:W-:Y:S04]  /*1110*/  STL [R1+0x3c], RZ ;  /* 0x00003cff01007387 */ /* 0x0003e80000100800 */
[----:B------:R1:W-:Y:S04]  /*1120*/  STL [R1+0x38], RZ ;  /* 0x000038ff01007387 */ /* 0x0003e80000100800 */
[----:B------:R1:W-:Y:S01]  /*1130*/  STL [R1+0x34], RZ ;  /* 0x000034ff01007387 */ /* 0x0003e20000100800 */
[C---:B0-----:R-:W-:Y:S01]  /*1140*/  IMAD.SHL.U32 R0, R17.reuse, 0x8, RZ ;  /* 0x0000000811007824 */ /* 0x041fe200078e00ff */
[----:B------:R-:W-:Y:S01]  /*1150*/  LOP3.LUT R3, R16, 0x3, R17, 0xf8, !PT ;  /* 0x0000000310037812 */ /* 0x000fe200078ef811 */
[----:B------:R-:W-:Y:S01]  /*1160*/  IMAD.SHL.U32 R2, R17, 0x10, RZ ;  /* 0x0000001011027824 */ /* 0x000fe200078e00ff */
[----:B------:R1:W-:Y:S02]  /*1170*/  STL [R1+0x30], RZ ;  /* 0x000030ff01007387 */ /* 0x0003e40000100800 */
[----:B------:R-:W-:-:S02]  /*1180*/  LOP3.LUT R0, R0, 0x3f8, RZ, 0xc0, !PT ;  /* 0x000003f800007812 */ /* 0x000fc400078ec0ff */
[----:B------:R1:W-:Y:S01]  /*1190*/  STL [R1+0x2c], RZ ;  /* 0x00002cff01007387 */ /* 0x0003e20000100800 */
[----:B------:R-:W-:Y:S02]  /*11a0*/  LOP3.LUT R2, R2, 0x7f0, RZ, 0xc0, !PT ;  /* 0x000007f002027812 */ /* 0x000fe400078ec0ff */
[----:B------:R-:W-:Y:S01]  /*11b0*/  IMAD.SHL.U32 R0, R0, 0x2, RZ ;  /* 0x0000000200007824 */ /* 0x000fe200078e00ff */
[----:B------:R1:W-:Y:S02]  /*11c0*/  STL [R1+0x28], RZ ;  /* 0x000028ff01007387 */ /* 0x0003e40000100800 */
[----:B------:R-:W-:Y:S02]  /*11d0*/  IMAD.SHL.U32 R2, R2, 0x2, RZ ;  /* 0x0000000202027824 */ /* 0x000fe400078e00ff */
[----:B------:R1:W-:Y:S01]  /*11e0*/  STL [R1+0x24], RZ ;  /* 0x000024ff01007387 */ /* 0x0003e20000100800 */
[----:B------:R-:W-:Y:S02]  /*11f0*/  IMAD.IADD R0, R0, 0x1, R0 ;  /* 0x0000000100007824 */ /* 0x000fe400078e0200 */
[----:B------:R-:W-:Y:S01]  /*1200*/  IMAD.IADD R2, R2, 0x1, R2 ;  /* 0x0000000102027824 */ /* 0x000fe200078e0202 */
        /* <DEDUP_REMOVED lines=8> */
[----:B------:R1:W-:Y:S02]  /*1290*/  STL [R1], RZ ;  /* 0x000000ff01007387 */ /* 0x0003e40000100800 */
.L_x_2:
[----:B01----:R-:W0:Y:S01]  /*12a0*/  S2R R15, SR_TID.X ;  /* 0x00000000000f7919 */ /* 0x003e220000002100 */
[----:B------:R-:W-:Y:S01]  /*12b0*/  IMAD.MOV.U32 R65, RZ, RZ, RZ ;  /* 0x000000ffff417224 */ /* 0x000fe200078e00ff */
[----:B------:R-:W-:Y:S01]  /*12c0*/  CS2R R36, SRZ ;  /* 0x0000000000247805 */ /* 0x000fe2000001ff00 */
[----:B------:R-:W-:Y:S01]  /*12d0*/  CS2R R38, SRZ ;  /* 0x0000000000267805 */ /* 0x000fe2000001ff00 */
[----:B------:R-:W2:Y:S01]  /*12e0*/  S2R R48, SR_CTAID.X ;  /* 0x0000000000307919 */ /* 0x000ea20000002500 */
[----:B------:R-:W-:Y:S01]  /*12f0*/  CS2R R44, SRZ ;  /* 0x00000000002c7805 */ /* 0x000fe2000001ff00 */
[----:B------:R-:W-:Y:S01]  /*1300*/  CS2R R46, SRZ ;  /* 0x00000000002e7805 */ /* 0x000fe2000001ff00 */
[----:B------:R-:W-:Y:S01]  /*1310*/  ULDC.64 UR34, c[0x0][0x118] ;  /* 0x0000460000227ab9 */ /* 0x000fe20000000a00 */
[----:B------:R-:W3:Y:S04]  /*1320*/  S2R R16, SR_CTAID.X ;  /* 0x0000000000107919 */ /* 0x000ee80000002500 */
[----:B------:R-:W4:Y:S01]  /*1330*/  S2R R28, SR_CTAID.X ;  /* 0x00000000001c7919 */ /* 0x000f220000002500 */
[----:B------:R-:W-:Y:S01]  /*1340*/  IMAD.MOV.U32 R51, RZ, RZ, 0x2 ;  /* 0x00000002ff337424 */ /* 0x000fe200078e00ff */
[----:B------:R-:W-:Y:S01]  /*1350*/  CS2R R20, SRZ ;  /* 0x0000000000147805 */ /* 0x000fe2000001ff00 */
[----:B------:R-:W-:Y:S01]  /*1360*/  CS2R R22, SRZ ;  /* 0x0000000000167805 */ /* 0x000fe2000001ff00 */
[----:B------:R-:W-:Y:S01]  /*1370*/  CS2R R32, SRZ ;  /* 0x0000000000207805 */ /* 0x000fe2000001ff00 */
[----:B------:R-:W-:Y:S01]  /*1380*/  CS2R R34, SRZ ;  /* 0x0000000000227805 */ /* 0x000fe2000001ff00 */
[----:B------:R-:W-:Y:S01]  /*1390*/  CS2R R24, SRZ ;  /* 0x0000000000187805 */ /* 0x000fe2000001ff00 */
[----:B------:R-:W-:Y:S01]  /*13a0*/  CS2R R26, SRZ ;  /* 0x00000000001a7805 */ /* 0x000fe2000001ff00 */
[----:B------:R-:W-:Y:S01]  /*13b0*/  CS2R R30, SRZ ;  /* 0x00000000001e7805 */ /* 0x000fe2000001ff00 */
[----:B------:R-:W-:Y:S01]  /*13c0*/  ULDC.64 UR32, c[0x0][0x168] ;  /* 0x00005a0000207ab9 */ /* 0x000fe20000000a00 */
[----:B0-----:R-:W-:-:S02]  /*13d0*/  IMAD.SHL.U32 R67, R15, 0x10, RZ ;  /* 0x000000100f437824 */ /* 0x001fc400078e00ff */
[----:B--2---:R-:W-:-:S03]  /*13e0*/  IMAD R48, R48, 0x3000, RZ ;  /* 0x0000300030307824 */ /* 0x004fc600078e02ff */
[----:B------:R-:W-:Y:S01]  /*13f0*/  LOP3.LUT R67, R67, 0x7f0, RZ, 0xc0, !PT ;  /* 0x000007f043437812 */ /* 0x000fe200078ec0ff */
[----:B---3--:R-:W-:-:S03]  /*1400*/  IMAD R16, R16, 0x3000, RZ ;  /* 0x0000300010107824 */ /* 0x008fc600078e02ff */
[----:B------:R-:W-:Y:S02]  /*1410*/  LOP3.LUT R81, R108, R67, RZ, 0xfc, !PT ;  /* 0x000000436c517212 */ /* 0x000fe400078efcff */
[----:B------:R-:W-:Y:S02]  /*1420*/  IADD3 R15, P4, R67, R48, RZ ;  /* 0x00000030430f7210 */ /* 0x000fe40007f9e0ff */
[----:B------:R-:W-:Y:S02]  /*1430*/  SHF.R.S32.HI R16, RZ, 0x1f, R16 ;  /* 0x0000001fff107819 */ /* 0x000fe40000011410 */
[----:B------:R-:W-:Y:S02]  /*1440*/  LOP3.LUT R58, R48, R108, R67, 0xfe, !PT ;  /* 0x0000006c303a7212 */ /* 0x000fe400078efe43 */
[----:B------:R-:W-:Y:S01]  /*1450*/  ISETP.LT.U32.AND P6, PT, R81, 0xc00, PT ;  /* 0x00000c005100780c */ /* 0x000fe20003fc1070 */
[----:B------:R-:W-:Y:S01]  /*1460*/  IMAD.X R18, RZ, RZ, R16, P4 ;  /* 0x000000ffff127224 */ /* 0x000fe200020e0610 */
[----:B------:R-:W-:-:S02]  /*1470*/  IADD3 R56, P5, R108, R15, RZ ;  /* 0x0000000f6c387210 */ /* 0x000fc40007fbe0ff */
[C---:B------:R-:W-:Y:S02]  /*1480*/  LOP3.LUT R59, R65.reuse, R16, RZ, 0xfc, !PT ;  /* 0x00000010413b7212 */ /* 0x040fe400078efcff */
[C---:B------:R-:W-:Y:S01]  /*1490*/  LEA R16, P4, R58.reuse, c[0x0][0x160], 0x1 ;  /* 0x000058003a107a11 */ /* 0x040fe200078808ff */
[C---:B------:R-:W-:Y:S01]  /*14a0*/  IMAD.X R57, R65.reuse, 0x1, R18, P5 ;  /* 0x0000000141397824 */ /* 0x040fe200028e0612 */
[----:B------:R-:W-:Y:S02]  /*14b0*/  ISETP.LT.U32.AND.EX P6, PT, R65, RZ, !P0, P6 ;  /* 0x000000ff4100720c */ /* 0x000fe400047c1160 */
[----:B------:R-:W-:Y:S02]  /*14c0*/  LEA.HI.X R17, R58, c[0x0][0x164], R59, 0x1, P4 ;  /* 0x000059003a117a11 */ /* 0x000fe400020f0c3b */
[----:B------:R-:W-:-:S04]  /*14d0*/  LEA R18, P4, R56, c[0x0][0x160], 0x1 ;  /* 0x0000580038127a11 */ /* 0x000fc800078808ff */
[----:B------:R-:W-:-:S05]  /*14e0*/  LEA.HI.X R19, R56, c[0x0][0x164], R57, 0x1, P4 ;  /* 0x0000590038137a11 */ /* 0x000fca00020f0c39 */
[----:B------:R0:W2:Y:S04]  /*14f0*/  @P6 LDG.E.EF.128 R36, [R16.64] ;  /* 0x0000002210246981 */ /* 0x0000a8000c0e1d00 */
[----:B-----5:R3:W5:Y:S01]  /*1500*/  @P6 LDG.E.EF.128 R44, [R18.64+0x10] ;  /* 0x00001022122c6981 */ /* 0x020762000c0e1d00 */
[----:B----4-:R-:W-:Y:S01]  /*1510*/  IMAD.SHL.U32 R28, R28, 0x4, RZ ;  /* 0x000000041c1c7824 */ /* 0x010fe200078e00ff */
[----:B------:R-:W-:Y:S02]  /*1520*/  LOP3.LUT R80, R108, 0x8, R67, 0xfe, !PT ;  /* 0x000000086c507812 */ /* 0x000fe400078efe43 */
[----:B------:R-:W-:Y:S02]  /*1530*/  IADD3 R71, R48, 0x1800, RZ ;  /* 0x0000180030477810 */ /* 0x000fe40007ffe0ff */
[----:B------:R-:W-:-:S02]  /*1540*/  IADD3 R66, R28, 0x1, RZ ;  /* 0x000000011c427810 */ /* 0x000fc40007ffe0ff */
[----:B------:R-:W-:Y:S01]  /*1550*/  CS2R R28, SRZ ;  /* 0x00000000001c7805 */ /* 0x000fe2000001ff00 */
[--C-:B------:R-:W-:Y:S02]  /*1560*/  IMAD.IADD R68, R71, 0x1, R81.reuse ;  /* 0x0000000147447824 */ /* 0x100fe400078e0251 */
[C---:B------:R-:W-:Y:S02]  /*1570*/  IMAD R61, R66.reuse, 0xc00, R81 ;  /* 0x00000c00423d7824 */ /* 0x040fe400078e0251 */
[----:B------:R-:W-:Y:S02]  /*1580*/  IMAD R60, R66, 0xc00, R80 ;  /* 0x00000c00423c7824 */ /* 0x000fe400078e0250 */
[----:B0-----:R-:W-:-:S04]  /*1590*/  IMAD.WIDE R16, R61, R51, c[0x0][0x160] ;  /* 0x000058003d107625 */ /* 0x001fc800078e0233 */
[-C--:B---3--:R-:W-:Y:S01]  /*15a0*/  IMAD.WIDE R18, R60, R51.reuse, c[0x0][0x160] ;  /* 0x000058003c127625 */ /* 0x088fe200078e0233 */
[----:B------:R0:W3:Y:S03]  /*15b0*/  @P6 LDG.E.EF.128 R20, [R16.64] ;  /* 0x0000002210146981 */ /* 0x0000e6000c0e1d00 */
[----:B------:R-:W-:Y:S01]  /*15c0*/  IMAD.IADD R70, R71, 0x1, R80 ;  /* 0x0000000147467824 */ /* 0x000fe200078e0250 */
[----:B------:R4:W3:Y:S01]  /*15d0*/  @P6 LDG.E.EF.128 R32, [R18.64] ;  /* 0x0000002212206981 */ /* 0x0008e2000c0e1d00 */
[----:B------:R-:W-:-:S04]  /*15e0*/  IMAD.WIDE R40, R68, R51, c[0x0][0x160] ;  /* 0x0000580044287625 */ /* 0x000fc800078e0233 */
[----:B------:R-:W-:Y:S01]  /*15f0*/  IMAD.WIDE R42, R70, R51, c[0x0][0x160] ;  /* 0x00005800462a7625 */ /* 0x000fe200078e0233 */
[----:B------:R1:W3:Y:S04]  /*1600*/  @P6 LDG.E.EF.128 R24, [R40.64] ;  /* 0x0000002228186981 */ /* 0x0002e8000c0e1d00 */
[----:B------:R1:W3:Y:S01]  /*1610*/  @P6 LDG.E.EF.128 R28, [R42.64] ;  /* 0x000000222a1c6981 */ /* 0x0002e2000c0e1d00 */
[----:B------:R-:W-:Y:S01]  /*1620*/  IADD3 R147, R48, 0x2400, RZ ;  /* 0x0000240030937810 */ /* 0x000fe20007ffe0ff */
[----:B0-----:R-:W-:-:S04]  /*1630*/  CS2R R16, SRZ ;  /* 0x0000000000107805 */ /* 0x001fc8000001ff00 */
[C---:B------:R-:W-:Y:S02]  /*1640*/  IMAD.IADD R81, R147.reuse, 0x1, R81 ;  /* 0x0000000193517824 */ /* 0x040fe400078e0251 */
[----:B------:R-:W-:Y:S01]  /*1650*/  IMAD.IADD R80, R147, 0x1, R80 ;  /* 0x0000000193507824 */ /* 0x000fe200078e0250 */
[----:B----4-:R-:W-:Y:S01]  /*1660*/  CS2R R18, SRZ ;  /* 0x0000000000127805 */ /* 0x010fe2000001ff00 */
[----:B-1----:R-:W-:Y:S01]  /*1670*/  CS2R R40, SRZ ;  /* 0x0000000000287805 */ /* 0x002fe2000001ff00 */
[----:B------:R-:W-:Y:S01]  /*1680*/  IMAD.WIDE R48, R81, R51, c[0x0][0x160] ;  /* 0x0000580051307625 */ /* 0x000fe200078e0233 */
[----:B------:R-:W-:-:S03]  /*1690*/  CS2R R42, SRZ ;  /* 0x00000000002a7805 */ /* 0x000fc6000001ff00 */
[----:B------:R-:W-:Y:S01]  /*16a0*/  IMAD.WIDE R50, R80, R51, c[0x0][0x160] ;  /* 0x0000580050327625 */ /* 0x000fe200078e0233 */
[----:B------:R-:W4:Y:S04]  /*16b0*/  @P6 LDG.E.EF.128 R16, [R48.64] ;  /* 0x0000002230106981 */ /* 0x000f28000c0e1d00 */
[----:B------:R-:W3:Y:S04]  /*16c0*/  @P6 LDG.E.EF.128 R40, [R50.64] ;  /* 0x0000002232286981 */ /* 0x000ee8000c0e1d00 */
[----:B------:R-:W0:Y:S01]  /*16d0*/  S2R R15, SR_TID.X ;  /* 0x00000000000f7919 */ /* 0x000e220000002100 */
[----:B------:R-:W-:-:S03]  /*16e0*/  IMAD.SHL.U32 R52, R67, 0x2, RZ ;  /* 0x0000000243347824 */ /* 0x000fc600078e00ff */
[----:B------:R-:W-:Y:S01]  /*16f0*/  BAR.SYNC.DEFER_BLOCKING 0x0 ;  /* 0x0000000000007b1d */ /* 0x000fe20000010000 */
[----:B0-----:R-:W-:-:S05]  /*1700*/  IMAD.SHL.U32 R187, R15, 0x8, RZ ;  /* 0x000000080fbb7824 */ /* 0x001fca00078e00ff */
[----:B------:R-:W-:-:S05]  /*1710*/  LOP3.LUT R187, R187, 0x3f8, RZ, 0xc0, !PT ;  /* 0x000003f8bbbb7812 */ /* 0x000fca00078ec0ff */
[C---:B------:R-:W-:Y:S01]  /*1720*/  IMAD.SHL.U32 R15, R187.reuse, 0x2, RZ ;  /* 0x00000002bb0f7824 */ /* 0x040fe200078e00ff */
[----:B------:R-:W-:Y:S02]  /*1730*/  LOP3.LUT R69, R108, 0x400, R187, 0xfe, !PT ;  /* 0x000004006c457812 */ /* 0x000fe400078efebb */
[----:B------:R-:W-:Y:S02]  /*1740*/  IADD3 R218, P5, R187, R108, RZ ;  /* 0x0000006cbbda7210 */ /* 0x000fe40007fbe0ff */
[----:B------:R-:W-:-:S03]  /*1750*/  ISETP.GE.U32.AND P4, PT, R69, 0xc00, PT ;  /* 0x00000c004500780c */ /* 0x000fc60003f86070 */
[----:B------:R-:W-:Y:S02]  /*1760*/  IMAD.X R217, RZ, RZ, R65, P5 ;  /* 0x000000ffffd97224 */ /* 0x000fe400028e0641 */
[C---:B------:R-:W-:Y:S01]  /*1770*/  IMAD.SHL.U32 R63, R218.reuse, 0x2, RZ ;  /* 0x00000002da3f7824 */ /* 0x040fe200078e00ff */
[----:B------:R-:W-:Y:S01]  /*1780*/  ISETP.GE.U32.AND.EX P4, PT, R65, RZ, PT, P4 ;  /* 0x000000ff4100720c */ /* 0x000fe20003f86140 */
[----:B------:R-:W-:Y:S01]  /*1790*/  UIADD3 UR32, UP1, UR32, 0x6000, URZ ;  /* 0x0000600020207890 */ /* 0x000fe2000ff3e03f */
[----:B------:R-:W-:Y:S01]  /*17a0*/  SHF.L.U64.HI R62, R218, 0x1, R217 ;  /* 0x00000001da3e7819 */ /* 0x000fe200000102d9 */
[----:B------:R-:W-:Y:S01]  /*17b0*/  CS2R R84, SRZ ;  /* 0x0000000000547805 */ /* 0x000fe2000001ff00 */
[----:B------:R-:W-:Y:S01]  /*17c0*/  CS2R R86, SRZ ;  /* 0x0000000000567805 */ /* 0x000fe2000001ff00 */
[----:B------:R-:W-:Y:S01]  /*17d0*/  UIADD3.X UR33, URZ, UR33, URZ, UP1, !UPT ;  /* 0x000000213f217290 */ /* 0x000fe20008ffe43f */
[----:B------:R-:W-:-:S05]  /*17e0*/  LOP3.LUT R187, R108, R187, RZ, 0xfc, !PT ;  /* 0x000000bb6cbb7212 */ /* 0x000fca00078efcff */
[C---:B------:R-:W-:Y:S01]  /*17f0*/  IMAD.SHL.U32 R92, R187.reuse, 0x2, RZ ;  /* 0x00000002bb5c7824 */ /* 0x040fe200078e00ff */
[----:B------:R-:W-:Y:S01]  /*1800*/  SHF.L.U64.HI R64, R187, 0x1, R65 ;  /* 0x00000001bb407819 */ /* 0x000fe20000010241 */
[----:B--2---:R-:W-:Y:S04]  /*1810*/  STS.128 [R52], R36 ;  /* 0x0000002434007388 */ /* 0x004fe80000000c00 */
[----:B-----5:R-:W-:Y:S04]  /*1820*/  STS.128 [R52+0x10], R44 ;  /* 0x0000102c34007388 */ /* 0x020fe80000000c00 */
[----:B------:R-:W-:Y:S06]  /*1830*/  BAR.SYNC.DEFER_BLOCKING 0x0 ;  /* 0x0000000000007b1d */ /* 0x000fec0000010000 */
[----:B------:R-:W-:Y:S04]  /*1840*/  LDS.128 R148, [R15] ;  /* 0x000000000f947984 */ /* 0x000fe80000000c00 */
[----:B------:R-:W-:Y:S04]  /*1850*/  LDS.128 R36, [R15+0x800] ;  /* 0x000800000f247984 */ /* 0x000fe80000000c00 */
[----:B------:R-:W-:Y:S06]  /*1860*/  BAR.SYNC.DEFER_BLOCKING 0x0 ;  /* 0x0000000000007b1d */ /* 0x000fec0000010000 */
[----:B---3--:R-:W-:Y:S04]  /*1870*/  STS.128 [R52], R20 ;  /* 0x0000001434007388 */ /* 0x008fe80000000c00 */
[----:B------:R-:W-:Y:S04]  /*1880*/  STS.128 [R52+0x10], R32 ;  /* 0x0000102034007388 */ /* 0x000fe80000000c00 */
[----:B------:R-:W-:Y:S06]  /*1890*/  BAR.SYNC.DEFER_BLOCKING 0x0 ;  /* 0x0000000000007b1d */ /* 0x000fec0000010000 */
[----:B------:R-:W-:Y:S04]  /*18a0*/  LDS.128 R32, [R15] ;  /* 0x000000000f207984 */ /* 0x000fe80000000c00 */
[----:B------:R-:W-:Y:S04]  /*18b0*/  LDS.128 R20, [R15+0x800] ;  /* 0x000800000f147984 */ /* 0x000fe80000000c00 */
[----:B------:R-:W-:Y:S06]  /*18c0*/  BAR.SYNC.DEFER_BLOCKING 0x0 ;  /* 0x0000000000007b1d */ /* 0x000fec0000010000 */
[----:B------:R-:W-:Y:S04]  /*18d0*/  STS.128 [R52], R24 ;  /* 0x0000001834007388 */ /* 0x000fe80000000c00 */
[----:B------:R-:W-:Y:S04]  /*18e0*/  STS.128 [R52+0x10], R28 ;  /* 0x0000101c34007388 */ /* 0x000fe80000000c00 */
[----:B------:R-:W-:Y:S06]  /*18f0*/  BAR.SYNC.DEFER_BLOCKING 0x0 ;  /* 0x0000000000007b1d */ /* 0x000fec0000010000 */
[----:B------:R-:W0:Y:S04]  /*1900*/  LDS.128 R28, [R15] ;  /* 0x000000000f1c7984 */ /* 0x000e280000000c00 */
[----:B------:R-:W1:Y:S04]  /*1910*/  LDS.128 R24, [R15+0x800] ;  /* 0x000800000f187984 */ /* 0x000e680000000c00 */
[----:B------:R-:W-:Y:S06]  /*1920*/  BAR.SYNC.DEFER_BLOCKING 0x0 ;  /* 0x0000000000007b1d */ /* 0x000fec0000010000 */
[----:B----4-:R2:W-:Y:S04]  /*1930*/  STS.128 [R52], R16 ;  /* 0x0000001034007388 */ /* 0x0105e80000000c00 */
[----:B------:R3:W-:Y:S01]  /*1940*/  STS.128 [R52+0x10], R40 ;  /* 0x0000102834007388 */ /* 0x0007e20000000c00 */
[----:B--2---:R-:W-:-:S04]  /*1950*/  IADD3 R16, P5, R63, c[0x0][0x170], RZ ;  /* 0x00005c003f107a10 */ /* 0x004fc80007fbe0ff */
[----:B------:R-:W-:Y:S01]  /*1960*/  IADD3.X R17, R62, c[0x0][0x174], RZ, P5, !PT ;  /* 0x00005d003e117a10 */ /* 0x000fe20002ffe4ff */
[----:B------:R-:W-:Y:S01]  /*1970*/  BAR.SYNC.DEFER_BLOCKING 0x0 ;  /* 0x0000000000007b1d */ /* 0x000fe20000010000 */
[----:B------:R-:W-:-:S04]  /*1980*/  LEA R128, P5, R218, UR32, 0x2 ;  /* 0x00000020da807c11 */ /* 0x000fc8000f8a10ff */
[----:B------:R-:W-:Y:S02]  /*1990*/  LEA.HI.X R129, R218, UR33, R217, 0x2, P5 ;  /* 0x00000021da817c11 */ /* 0x000fe4000a8f14d9 */
[----:B------:R-:W-:Y:S01]  /*19a0*/  LEA R180, P5, R187, c[0x0][0x168], 0x2 ;  /* 0x00005a00bbb47a11 */ /* 0x000fe200078a10ff */
[----:B---3--:R-:W-:-:S03]  /*19b0*/  CS2R R52, SRZ ;  /* 0x0000000000347805 */ /* 0x008fc6000001ff00 */
[----:B------:R-:W-:Y:S02]  /*19c0*/  LEA.HI.X R181, R187, c[0x0][0x16c], R65, 0x2, P5 ;  /* 0x00005b00bbb57a11 */ /* 0x000fe400028f1441 */
[----:B------:R-:W-:Y:S01]  /*19d0*/  IADD3 R124, P5, R92, c[0x0][0x170], RZ ;  /* 0x00005c005c7c7a10 */ /* 0x000fe20007fbe0ff */
[----:B------:R-:W-:Y:S01]  /*19e0*/  CS2R R54, SRZ ;  /* 0x0000000000367805 */ /* 0x000fe2000001ff00 */
[----:B------:R-:W-:Y:S01]  /*19f0*/  CS2R R136, SRZ ;  /* 0x0000000000887805 */ /* 0x000fe2000001ff00 */
[----:B------:R-:W-:Y:S01]  /*1a00*/  CS2R R138, SRZ ;  /* 0x00000000008a7805 */ /* 0x000fe2000001ff00 */
[----:B------:R2:W3:Y:S01]  /*1a10*/  @!P4 LDG.E.EL.128 R84, [R16.64+0x3800] ;  /* 0x003800221054c981 */ /* 0x0004e2000c2e1d00 */
[----:B------:R-:W-:Y:S02]  /*1a20*/  IADD3.X R125, R64, c[0x0][0x174], RZ, P5, !PT ;  /* 0x00005d00407d7a10 */ /* 0x000fe40002ffe4ff */
[C---:B------:R-:W-:Y:S01]  /*1a30*/  LEA R18, P5, R58.reuse, c[0x0][0x178], 0x2 ;  /* 0x00005e003a127a11 */ /* 0x040fe200078a10ff */
[----:B------:R4:W5:Y:S03]  /*1a40*/  @!P4 LDG.E.EL.128 R52, [R128.64+0x1010] ;  /* 0x001010228034c981 */ /* 0x000966000c2e1d00 */
[----:B------:R-:W-:Y:S01]  /*1a50*/  LEA.HI.X R19, R58, c[0x0][0x17c], R59, 0x2, P5 ;  /* 0x00005f003a137a11 */ /* 0x000fe200028f143b */
[----:B------:R4:W5:Y:S01]  /*1a60*/  @!P4 LDG.E.EL.128 R136, [R128.64+0x1000] ;  /* 0x001000228088c981 */ /* 0x000962000c2e1d00 */
[----:B--2---:R-:W-:-:S03]  /*1a70*/  LEA R16, P5, R56, c[0x0][0x178], 0x2 ;  /* 0x00005e0038107a11 */ /* 0x004fc600078a10ff */
[----:B------:R-:W2:Y:S01]  /*1a80*/  LDG.E.EL.128 R124, [R124.64+0x3000] ;  /* 0x003000227c7c7981 */ /* 0x000ea2000c2e1d00 */
[----:B------:R-:W-:Y:S01]  /*1a90*/  CS2R R40, SRZ ;  /* 0x0000000000287805 */ /* 0x000fe2000001ff00 */
[----:B------:R-:W-:Y:S01]  /*1aa0*/  CS2R R42, SRZ ;  /* 0x00000000002a7805 */ /* 0x000fe2000001ff00 */
[----:B------:R-:W-:Y:S01]  /*1ab0*/  CS2R R48, SRZ ;  /* 0x0000000000307805 */ /* 0x000fe2000001ff00 */
[----:B------:R-:W-:Y:S01]  /*1ac0*/  CS2R R50, SRZ ;  /* 0x0000000000327805 */ /* 0x000fe2000001ff00 */
[----:B------:R-:W-:Y:S01]  /*1ad0*/  LEA.HI.X R17, R56, c[0x0][0x17c], R57, 0x2, P5 ;  /* 0x00005f0038117a11 */ /* 0x000fe200028f1439 */
[----:B----4-:R-:W4:Y:S04]  /*1ae0*/  LDG.E.EL.128 R128, [R128.64+0x10] ;  /* 0x0000102280807981 */ /* 0x010f28000c2e1d00 */
[----:B------:R-:W4:Y:S04]  /*1af0*/  LDG.E.EL.128 R180, [R180.64+0x6000] ;  /* 0x00600022b4b47981 */ /* 0x000f28000c2e1d00 */
[----:B------:R0:W4:Y:S04]  /*1b00*/  @P6 LDG.E.EF.128 R40, [R18.64] ;  /* 0x0000002212286981 */ /* 0x000128000c0e1d00 */
[----:B------:R0:W4:Y:S01]  /*1b10*/  @P6 LDG.E.EF.128 R48, [R16.64+0x10] ;  /* 0x0000102210306981 */ /* 0x000122000c0e1d00 */
[----:B------:R-:W-:Y:S01]  /*1b20*/  CS2R R116, SRZ ;  /* 0x0000000000747805 */ /* 0x000fe2000001ff00 */
[----:B------:R-:W-:Y:S01]  /*1b30*/  CS2R R118, SRZ ;  /* 0x0000000000767805 */ /* 0x000fe2000001ff00 */
[----:B------:R-:W-:Y:S01]  /*1b40*/  CS2R R120, SRZ ;  /* 0x0000000000787805 */ /* 0x000fe2000001ff00 */
[----:B------:R-:W-:-:S04]  /*1b50*/  CS2R R122, SRZ ;  /* 0x00000000007a7805 */ /* 0x000fc8000001ff00 */
[----:B------:R0:W4:Y:S04]  /*1b60*/  @P6 LDG.E.EF.128 R116, [R16.64+0x20] ;  /* 0x0000202210746981 */ /* 0x000128000c0e1d00 */
[----:B------:R1:W4:Y:S01]  /*1b70*/  @P6 LDG.E.EF.128 R120, [R16.64+0x30] ;  /* 0x0000302210786981 */ /* 0x000322000c0e1d00 */
[----:B------:R-:W-:Y:S01]  /*1b80*/  LOP3.LUT R109, R108, 0x4, R67, 0xfe, !PT ;  /* 0x000000046c6d7812 */ /* 0x000fe200078efe43 */
[----:B------:R-:W-:Y:S01]  /*1b90*/  IMAD.MOV.U32 R110, RZ, RZ, 0x4 ;  /* 0x00000004ff6e7424 */ /* 0x000fe200078e00ff */
[----:B------:R-:W-:-:S03]  /*1ba0*/  CS2R R56, SRZ ;  /* 0x0000000000387805 */ /* 0x000fc6000001ff00 */
[----:B0-----:R-:W-:Y:S01]  /*1bb0*/  IMAD R18, R66, 0xc00, R109 ;  /* 0x00000c0042127824 */ /* 0x001fe200078e026d */
[----:B------:R-:W-:Y:S01]  /*1bc0*/  CS2R R58, SRZ ;  /* 0x00000000003a7805 */ /* 0x000fe2000001ff00 */
[----:B------:R-:W-:Y:S01]  /*1bd0*/  CS2R R88, SRZ ;  /* 0x0000000000587805 */ /* 0x000fe2000001ff00 */
[----:B------:R-:W-:Y:S01]  /*1be0*/  CS2R R90, SRZ ;  /* 0x00000000005a7805 */ /* 0x000fe2000001ff00 */
[----:B-1----:R-:W-:Y:S01]  /*1bf0*/  IMAD.WIDE R16, R61, R110, c[0x0][0x178] ;  /* 0x00005e003d107625 */ /* 0x002fe200078e026e */
[----:B------:R-:W-:-:S03]  /*1c00*/  IADD3 R44, P5, R63, c[0x0][0x190], RZ ;  /* 0x000064003f2c7a10 */ /* 0x000fc60007fbe0ff */
[----:B------:R-:W-:Y:S01]  /*1c10*/  IMAD.WIDE R18, R18, R110, c[0x0][0x178] ;  /* 0x00005e0012127625 */ /* 0x000fe200078e026e */
[----:B------:R0:W4:Y:S01]  /*1c20*/  @P6 LDG.E.EF.128 R56, [R16.64] ;  /* 0x0000002210386981 */ /* 0x000122000c0e1d00 */
[----:B------:R-:W-:-:S03]  /*1c30*/  IADD3.X R45, R62, c[0x0][0x194], RZ, P5, !PT ;  /* 0x000065003e2d7a10 */ /* 0x000fc60002ffe4ff */
[----:B------:R1:W4:Y:S01]  /*1c40*/  @P6 LDG.E.EF.128 R88, [R18.64] ;  /* 0x0000002212586981 */ /* 0x000322000c0e1d00 */
[----:B0-----:R-:W-:Y:S01]  /*1c50*/  CS2R R16, SRZ ;  /* 0x0000000000107805 */ /* 0x001fe2000001ff00 */
[----:B-1----:R-:W-:Y:S01]  /*1c60*/  CS2R R18, SRZ ;  /* 0x0000000000127805 */ /* 0x002fe2000001ff00 */
[----:B------:R-:W-:-:S05]  /*1c70*/  LOP3.LUT R108, R108, 0xc, R67, 0xfe, !PT ;  /* 0x0000000c6c6c7812 */ /* 0x000fca00078efe43 */
[----:B------:R0:W4:Y:S01]  /*1c80*/  @!P4 LDG.E.EL.128 R16, [R44.64+0x800] ;  /* 0x000800222c10c981 */ /* 0x000122000c2e1d00 */
[----:B------:R-:W-:Y:S01]  /*1c90*/  IMAD R61, R66, 0xc00, R108 ;  /* 0x00000c00423d7824 */ /* 0x000fe200078e026c */
[----:B------:R-:W-:Y:S01]  /*1ca0*/  CS2R R104, SRZ ;  /* 0x0000000000687805 */ /* 0x000fe2000001ff00 */
[----:B------:R-:W-:Y:S01]  /*1cb0*/  CS2R R106, SRZ ;  /* 0x00000000006a7805 */ /* 0x000fe2000001ff00 */
[----:B------:R-:W-:-:S04]  /*1cc0*/  IMAD.WIDE R46, R60, R110, c[0x0][0x178] ;  /* 0x00005e003c2e7625 */ /* 0x000fc800078e026e */
[----:B------:R-:W-:Y:S01]  /*1cd0*/  IMAD.WIDE R60, R61, R110, c[0x0][0x178] ;  /* 0x00005e003d3c7625 */ /* 0x000fe200078e026e */
[----:B0-----:R-:W-:-:S04]  /*1ce0*/  IADD3 R44, P5, R63, c[0x0][0x198], RZ ;  /* 0x000066003f2c7a10 */ /* 0x001fc80007fbe0ff */
[----:B------:R0:W4:Y:S01]  /*1cf0*/  @P6 LDG.E.EF.128 R104, [R60.64] ;  /* 0x000000223c686981 */ /* 0x000122000c0e1d00 */
[----:B------:R-:W-:Y:S02]  /*1d00*/  IADD3.X R45, R62, c[0x0][0x19c], RZ, P5, !PT ;  /* 0x000067003e2d7a10 */ /* 0x000fe40002ffe4ff */
[----:B0-----:R-:W-:-:S04]  /*1d10*/  IADD3 R60, P5, R92, c[0x0][0x190], RZ ;  /* 0x000064005c3c7a10 */ /* 0x001fc80007fbe0ff */
[----:B------:R-:W-:Y:S02]  /*1d20*/  IADD3.X R61, R64, c[0x0][0x194], RZ, P5, !PT ;  /* 0x00006500403d7a10 */ /* 0x000fe40002ffe4ff */
[----:B------:R-:W-:-:S04]  /*1d30*/  IADD3 R92, P5, R92, c[0x0][0x198], RZ ;  /* 0x000066005c5c7a10 */ /* 0x000fc80007fbe0ff */
[----:B------:R-:W-:Y:S01]  /*1d40*/  IADD3.X R93, R64, c[0x0][0x19c], RZ, P5, !PT ;  /* 0x00006700405d7a10 */ /* 0x000fe20002ffe4ff */
[----:B------:R-:W4:Y:S05]  /*1d50*/  LDG.E.EL.128 R60, [R60.64] ;  /* 0x000000223c3c7981 */ /* 0x000f2a000c2e1d00 */
[----:B------:R-:W4:Y:S01]  /*1d60*/  LDG.E.EL.128 R92, [R92.64] ;  /* 0x000000225c5c7981 */ /* 0x000f22000c2e1d00 */
[----:B------:R-:W-:Y:S01]  /*1d70*/  CS2R R100, SRZ ;  /* 0x0000000000647805 */ /* 0x000fe2000001ff00 */
[----:B------:R-:W-:Y:S01]  /*1d80*/  CS2R R102, SRZ ;  /* 0x0000000000667805 */ /* 0x000fe2000001ff00 */
[----:B------:R-:W-:Y:S01]  /*1d90*/  CS2R R96, SRZ ;  /* 0x0000000000607805 */ /* 0x000fe2000001ff00 */
[----:B------:R-:W-:-:S04]  /*1da0*/  CS2R R98, SRZ ;  /* 0x0000000000627805 */ /* 0x000fc8000001ff00 */
[----:B------:R0:W4:Y:S04]  /*1db0*/  @P6 LDG.E.EF.128 R100, [R46.64] ;  /* 0x000000222e646981 */ /* 0x000128000c0e1d00 */
[----:B------:R1:W4:Y:S01]  /*1dc0*/  @!P4 LDG.E.EL.128 R96, [R44.64+0x800] ;  /* 0x000800222c60c981 */ /* 0x000322000c2e1d00 */
[----:B------:R-:W-:Y:S01]  /*1dd0*/  IMAD.MOV.U32 R64, RZ, RZ, RZ ;  /* 0x000000ffff407224 */ /* 0x000fe200078e00ff */
[----:B------:R-:W-:Y:S01]  /*1de0*/  CS2R R66, SRZ ;  /* 0x0000000000427805 */ /* 0x000fe2000001ff00 */
[----:B0-----:R-:W-:Y:S01]  /*1df0*/  IMAD.IADD R46, R71, 0x1, R109 ;  /* 0x00000001472e7824 */ /* 0x001fe200078e026d */
[----:B------:R-:W-:Y:S01]  /*1e00*/  CS2R R76, SRZ ;  /* 0x00000000004c7805 */ /* 0x000fe2000001ff00 */
[----:B------:R-:W-:Y:S02]  /*1e10*/  CS2R R78, SRZ ;  /* 0x00000000004e7805 */ /* 0x000fe4000001ff00 */
[----:B------:R-:W-:Y:S01]  /*1e20*/  IMAD.WIDE R46, R46, R110, c[0x0][0x178] ;  /* 0x00005e002e2e7625 */ /* 0x000fe200078e026e */
[----:B------:R-:W-:Y:S01]  /*1e30*/  CS2R R72, SRZ ;  /* 0x0000000000487805 */ /* 0x000fe2000001ff00 */
[----:B------:R-:W-:-:S02]  /*1e40*/  CS2R R74, SRZ ;  /* 0x00000000004a7805 */ /* 0x000fc4000001ff00 */
[-C--:B-1----:R-:W-:Y:S01]  /*1e50*/  IMAD.WIDE R44, R68, R110.reuse, c[0x0][0x178] ;  /* 0x00005e00442c7625 */ /* 0x082fe200078e026e */
[----:B------:R0:W4:Y:S03]  /*1e60*/  @P6 LDG.E.EF.128 R64, [R46.64] ;  /* 0x000000222e406981 */ /* 0x000126000c0e1d00 */
[----:B------:R-:W-:Y:S01]  /*1e70*/  IMAD.IADD R82, R71, 0x1, R108 ;  /* 0x0000000147527824 */ /* 0x000fe200078e026c */
[----:B------:R1:W4:Y:S01]  /*1e80*/  @P6 LDG.E.EF.128 R76, [R44.64] ;  /* 0x000000222c4c6981 */ /* 0x000322000c0e1d00 */
[----:B------:R-:W-:-:S05]  /*1e90*/  IMAD.WIDE R70, R70, R110, c[0x0][0x178] ;  /* 0x00005e0046467625 */ /* 0x000fca00078e026e */
[----:B------:R1:W4:Y:S01]  /*1ea0*/  @P6 LDG.E.EF.128 R72, [R70.64] ;  /* 0x0000002246486981 */ /* 0x000322000c0e1d00 */
[----:B0-----:R-:W-:Y:S01]  /*1eb0*/  CS2R R46, SRZ ;  /* 0x00000000002e7805 */ /* 0x001fe2000001ff00 */
[----:B------:R-:W-:Y:S01]  /*1ec0*/  IMAD.WIDE R82, R82, R110, c[0x0][0x178] ;  /* 0x00005e0052527625 */ /* 0x000fe200078e026e */
[----:B-1----:R-:W-:-:S06]  /*1ed0*/  CS2R R44, SRZ ;  /* 0x00000000002c7805 */ /* 0x002fcc000001ff00 */
[----:B------:R0:W4:Y:S04]  /*1ee0*/  @P6 LDG.E.EF.128 R44, [R82.64] ;  /* 0x00000022522c6981 */ /* 0x000128000c0e1d00 */
[----:B------:R-:W1:Y:S01]  /*1ef0*/  S2R R132, SR_CTAID.X ;  /* 0x0000000000847919 */ /* 0x000e620000002500 */
[C---:B------:R-:W-:Y:S01]  /*1f00*/  PRMT R145, R30.reuse, 0x7632, R145 ;  /* 0x000076321e917816 */ /* 0x040fe20000000091 */
[----:B------:R-:W-:Y:S02]  /*1f10*/  IMAD.U32 R198, R30, 0x10000, RZ ;  /* 0x000100001ec67824 */ /* 0x000fe400078e00ff */
[----:B------:R-:W-:Y:S01]  /*1f20*/  IMAD.IADD R30, R147, 0x1, R109 ;  /* 0x00000001931e7824 */ /* 0x000fe200078e026d */
[C---:B------:R-:W-:Y:S01]  /*1f30*/  PRMT R140, R149.reuse, 0x7632, R140 ;  /* 0x00007632958c7816 */ /* 0x040fe2000000008c */
[----:B------:R-:W-:Y:S01]  /*1f40*/  IMAD.U32 R135, R149, 0x10000, RZ ;  /* 0x0001000095877824 */ /* 0x000fe200078e00ff */
[C---:B------:R-:W-:Y:S01]  /*1f50*/  PRMT R141, R148.reuse, 0x7632, R141 ;  /* 0x00007632948d7816 */ /* 0x040fe2000000008d */
[----:B------:R-:W-:Y:S01]  /*1f60*/  IMAD.U32 R134, R148, 0x10000, RZ ;  /* 0x0001000094867824 */ /* 0x000fe200078e00ff */
[C---:B------:R-:W-:Y:S01]  /*1f70*/  PRMT R133, R39.reuse, 0x7632, R133 ;  /* 0x0000763227857816 */ /* 0x040fe20000000085 */
[----:B------:R-:W-:Y:S01]  /*1f80*/  IMAD.U32 R213, R39, 0x10000, RZ ;  /* 0x0001000027d57824 */ /* 0x000fe200078e00ff */
[C---:B------:R-:W-:Y:S01]  /*1f90*/  PRMT R115, R38.reuse, 0x7632, R115 ;  /* 0x0000763226737816 */ /* 0x040fe20000000073 */
[----:B------:R-:W-:Y:S01]  /*1fa0*/  IMAD.U32 R215, R38, 0x10000, RZ ;  /* 0x0001000026d77824 */ /* 0x000fe200078e00ff */
[----:B------:R-:W-:Y:S01]  /*1fb0*/  PRMT R113, R37, 0x7632, R113 ;  /* 0x0000763225717816 */ /* 0x000fe20000000071 */
[----:B------:R-:W-:-:S02]  /*1fc0*/  IMAD.U32 R211, R36, 0x10000, RZ ;  /* 0x0001000024d37824 */ /* 0x000fc400078e00ff */
[----:B-1----:R-:W-:-:S05]  /*1fd0*/  IMAD.SHL.U32 R132, R132, 0x4, RZ ;  /* 0x0000000484847824 */ /* 0x002fca00078e00ff */
[----:B------:R-:W-:Y:S01]  /*1fe0*/  IADD3 R68, R132, 0x2, RZ ;  /* 0x0000000284447810 */ /* 0x000fe20007ffe0ff */
[----:B------:R-:W-:Y:S01]  /*1ff0*/  IMAD.U32 R132, R37, 0x10000, RZ ;  /* 0x0001000025847824 */ /* 0x000fe200078e00ff */
[----:B------:R-:W-:Y:S01]  /*2000*/  PRMT R114, R36, 0x7632, R114 ;  /* 0x0000763224727816 */ /* 0x000fe20000000072 */
[C---:B------:R-:W-:Y:S01]  /*2010*/  IMAD.U32 R204, R23.reuse, 0x10000, RZ ;  /* 0x0001000017cc7824 */ /* 0x040fe200078e00ff */
[----:B------:R-:W-:Y:S01]  /*2020*/  ISETP.LT.AND P5, PT, R68, 0xe10, !P4 ;  /* 0x00000e104400780c */ /* 0x000fe200067a1270 */
[C---:B------:R-:W-:Y:S01]  /*2030*/  IMAD.U32 R206, R22.reuse, 0x10000, RZ ;  /* 0x0001000016ce7824 */ /* 0x040fe200078e00ff */
[----:B------:R-:W-:Y:S01]  /*2040*/  PRMT R68, R23, 0x7632, R68 ;  /* 0x0000763217447816 */ /* 0x000fe20000000044 */
[C---:B------:R-:W-:Y:S01]  /*2050*/  IMAD.U32 R200, R21.reuse, 0x10000, RZ ;  /* 0x0001000015c87824 */ /* 0x040fe200078e00ff */
[----:B------:R-:W-:Y:S01]  /*2060*/  PRMT R142, R22, 0x7632, R142 ;  /* 0x00007632168e7816 */ /* 0x000fe2000000008e */
[C---:B------:R-:W-:Y:S01]  /*2070*/  IMAD.U32 R202, R20.reuse, 0x10000, RZ ;  /* 0x0001000014ca7824 */ /* 0x040fe200078e00ff */
[----:B------:R-:W-:Y:S01]  /*2080*/  PRMT R144, R21, 0x7632, R144 ;  /* 0x0000763215907816 */ /* 0x000fe20000000090 */
[----:B------:R-:W-:Y:S01]  /*2090*/  IMAD.U32 R197, R31, 0x10000, RZ ;  /* 0x000100001fc57824 */ /* 0x000fe200078e00ff */
[----:B------:R-:W-:Y:S01]  /*20a0*/  PRMT R143, R20, 0x7632, R143 ;  /* 0x00007632148f7816 */ /* 0x000fe2000000008f */
[----:B------:R-:W-:Y:S01]  /*20b0*/  IMAD.U32 R193, R29, 0x10000, RZ ;  /* 0x000100001dc17824 */ /* 0x000fe200078e00ff */
[----:B------:R-:W-:Y:S01]  /*20c0*/  PRMT R146, R31, 0x7632, R146 ;  /* 0x000076321f927816 */ /* 0x000fe20000000092 */
[C---:B------:R-:W-:Y:S01]  /*20d0*/  IMAD.U32 R195, R28.reuse, 0x10000, RZ ;  /* 0x000100001cc37824 */ /* 0x040fe200078e00ff */
[----:B------:R-:W-:Y:S01]  /*20e0*/  PRMT R149, R29, 0x7632, R149 ;  /* 0x000076321d957816 */ /* 0x000fe20000000095 */
[----:B------:R-:W-:Y:S01]  /*20f0*/  CS2R R36, SRZ ;  /* 0x0000000000247805 */ /* 0x000fe2000001ff00 */
[----:B------:R-:W-:Y:S01]  /*2100*/  PRMT R148, R28, 0x7632, R148 ;  /* 0x000076321c947816 */ /* 0x000fe20000000094 */
[----:B------:R-:W-:Y:S01]  /*2110*/  CS2R R38, SRZ ;  /* 0x0000000000267805 */ /* 0x000fe2000001ff00 */
[----:B------:R-:W-:Y:S01]  /*2120*/  CS2R R20, SRZ ;  /* 0x0000000000147805 */ /* 0x000fe2000001ff00 */
[----:B------:R-:W-:Y:S01]  /*2130*/  CS2R R22, SRZ ;  /* 0x0000000000167805 */ /* 0x000fe2000001ff00 */
[----:B------:R-:W-:-:S04]  /*2140*/  IMAD.WIDE R28, R81, R110, c[0x0][0x178] ;  /* 0x00005e00511c7625 */ /* 0x000fc800078e026e */
[-C--:B------:R-:W-:Y:S01]  /*2150*/  IMAD.WIDE R30, R30, R110.reuse, c[0x0][0x178] ;  /* 0x00005e001e1e7625 */ /* 0x080fe200078e026e */
[----:B------:R1:W4:Y:S01]  /*2160*/  @P6 LDG.E.EF.128 R36, [R28.64] ;  /* 0x000000221c246981 */ /* 0x000322000c0e1d00 */
[C---:B------:R-:W-:Y:S02]  /*2170*/  PRMT R111, R35.reuse, 0x7632, R111 ;  /* 0x00007632236f7816 */ /* 0x040fe4000000006f */
[----:B------:R-:W-:Y:S01]  /*2180*/  IMAD.U32 R209, R35, 0x10000, RZ ;  /* 0x0001000023d17824 */ /* 0x000fe200078e00ff */
[----:B------:R0:W4:Y:S01]  /*2190*/  @P6 LDG.E.EF.128 R20, [R30.64] ;  /* 0x000000221e146981 */ /* 0x000122000c0e1d00 */
[C---:B------:R-:W-:Y:S01]  /*21a0*/  PRMT R112, R34.reuse, 0x7632, R112 ;  /* 0x0000763222707816 */ /* 0x040fe20000000070 */
[----:B------:R-:W-:Y:S01]  /*21b0*/  IMAD.U32 R210, R34, 0x10000, RZ ;  /* 0x0001000022d27824 */ /* 0x000fe200078e00ff */
[C---:B------:R-:W-:Y:S01]  /*21c0*/  PRMT R71, R32.reuse, 0x7632, R71 ;  /* 0x0000763220477816 */ /* 0x040fe20000000047 */
[----:B------:R-:W-:Y:S01]  /*21d0*/  IMAD.U32 R208, R32, 0x10000, RZ ;  /* 0x0001000020d07824 */ /* 0x000fe200078e00ff */
[----:B-1----:R-:W-:Y:S01]  /*21e0*/  CS2R R28, SRZ ;  /* 0x00000000001c7805 */ /* 0x002fe2000001ff00 */
[----:B------:R-:W-:Y:S01]  /*21f0*/  IMAD.WIDE R34, R80, R110, c[0x0][0x178] ;  /* 0x00005e0050227625 */ /* 0x000fe200078e026e */
[----:B0-----:R-:W-:-:S03]  /*2200*/  CS2R R30, SRZ ;  /* 0x00000000001e7805 */ /* 0x001fc6000001ff00 */
        /* <DEDUP_REMOVED lines=11> */
[----:B------:R-:W-:Y:S01]  /*22c0*/  CS2R R24, SRZ ;  /* 0x0000000000187805 */ /* 0x000fe2000001ff00 */
[----:B------:R-:W-:Y:S01]  /*22d0*/  CS2R R26, SRZ ;  /* 0x00000000001a7805 */ /* 0x000fe2000001ff00 */
[----:B------:R-:W-:Y:S01]  /*22e0*/  IMAD.WIDE R32, R32, R110, c[0x0][0x178] ;  /* 0x00005e0020207625 */ /* 0x000fe200078e026e */
[----:B------:R0:W4:Y:S04]  /*22f0*/  @P6 LDG.E.EF.128 R28, [R34.64] ;  /* 0x00000022221c6981 */ /* 0x000128000c0e1d00 */
[----:B------:R1:W4:Y:S01]  /*2300*/  @P6 LDG.E.EF.128 R24, [R32.64] ;  /* 0x0000002220186981 */ /* 0x000322000c0e1d00 */
[----:B---3--:R-:W-:Y:S01]  /*2310*/  IMAD.U32 R81, R85, 0x10000, RZ ;  /* 0x0001000055517824 */ /* 0x008fe200078e00ff */
[----:B------:R-:W-:-:S02]  /*2320*/  PRMT R85, R87, 0x7632, R85 ;  /* 0x0000763257557816 */ /* 0x000fc40000000055 */
[----:B------:R-:W-:Y:S02]  /*2330*/  PRMT R82, R86, 0x7632, R82 ;  /* 0x0000763256527816 */ /* 0x000fe40000000052 */
[----:B-1----:R-:W-:Y:S01]  /*2340*/  PRMT R33, R85, 0x7632, R33 ;  /* 0x0000763255217816 */ /* 0x002fe20000000021 */
[----:B------:R-:W-:Y:S02]  /*2350*/  IMAD.U32 R83, R87, 0x10000, RZ ;  /* 0x0001000057537824 */ /* 0x000fe400078e00ff */
[----:B------:R-:W-:Y:S02]  /*2360*/  IMAD.U32 R82, R82, 0x10000, RZ ;  /* 0x0001000052527824 */ /* 0x000fe400078e00ff */
[----:B------:R-:W-:Y:S02]  /*2370*/  IMAD.U32 R80, R86, 0x10000, RZ ;  /* 0x0001000056507824 */ /* 0x000fe400078e00ff */
[----:B------:R-:W-:Y:S02]  /*2380*/  IMAD.U32 R85, R85, 0x10000, RZ ;  /* 0x0001000055557824 */ /* 0x000fe400078e00ff */
[----:B------:R-:W-:Y:S01]  /*2390*/  IMAD.U32 R33, R33, 0x10000, RZ ;  /* 0x0001000021217824 */ /* 0x000fe200078e00ff */
[----:B-----5:R-:W-:Y:S01]  /*23a0*/  FADD R82, R82, R53 ;  /* 0x0000003552527221 */ /* 0x020fe20000000000 */
[----:B------:R-:W-:Y:S01]  /*23b0*/  FADD R83, R83, R54 ;  /* 0x0000003653537221 */ /* 0x000fe20000000000 */
[----:B------:R-:W-:Y:S01]  /*23c0*/  FADD R80, R80, R52 ;  /* 0x0000003450507221 */ /* 0x000fe20000000000 */
[----:B------:R-:W-:Y:S01]  /*23d0*/  FADD R85, R85, R55 ;  /* 0x0000003755557221 */ /* 0x000fe20000000000 */
[----:B------:R-:W-:Y:S01]  /*23e0*/  FADD R53, R33, R139 ;  /* 0x0000008b21357221 */ /* 0x000fe20000000000 */
[----:B--2---:R-:W-:-:S02]  /*23f0*/  PRMT R55, R127, 0x7632, R55 ;  /* 0x000076327f377816 */ /* 0x004fc40000000037 */
[----:B------:R-:W-:Y:S02]  /*2400*/  PRMT R52, R126, 0x7632, R52 ;  /* 0x000076327e347816 */ /* 0x000fe40000000034 */
[----:B------:R-:W-:Y:S02]  /*2410*/  PRMT R33, R125, 0x7632, R33 ;  /* 0x000076327d217816 */ /* 0x000fe40000000021 */
[----:B------:R-:W-:Y:S01]  /*2420*/  PRMT R54, R124, 0x7632, R54 ;  /* 0x000076327c367816 */ /* 0x000fe20000000036 */
[----:B------:R-:W-:Y:S02]  /*2430*/  IMAD.U32 R32, R84, 0x10000, RZ ;  /* 0x0001000054207824 */ /* 0x000fe400078e00ff */
[----:B------:R-:W-:Y:S02]  /*2440*/  IMAD.U32 R55, R55, 0x10000, RZ ;  /* 0x0001000037377824 */ /* 0x000fe400078e00ff */
[----:B------:R-:W-:Y:S02]  /*2450*/  IMAD.U32 R52, R52, 0x10000, RZ ;  /* 0x0001000034347824 */ /* 0x000fe400078e00ff */
[----:B------:R-:W-:-:S02]  /*2460*/  IMAD.U32 R33, R33, 0x10000, RZ ;  /* 0x0001000021217824 */ /* 0x000fc400078e00ff */
[----:B------:R-:W-:Y:S01]  /*2470*/  IMAD.U32 R54, R54, 0x10000, RZ ;  /* 0x0001000036367824 */ /* 0x000fe200078e00ff */
[----:B------:R-:W-:Y:S01]  /*2480*/  FADD R32, R32, R136 ;  /* 0x0000008820207221 */ /* 0x000fe20000000000 */
[----:B0-----:R-:W-:Y:S01]  /*2490*/  FADD R35, R81, R138 ;  /* 0x0000008a51237221 */ /* 0x001fe20000000000 */
[----:B------:R-:W-:Y:S01]  /*24a0*/  PRMT R34, R84, 0x7632, R34 ;  /* 0x0000763254227816 */ /* 0x000fe20000000022 */
[----:B----4-:R-:W-:Y:S01]  /*24b0*/  FADD R179, R131, R55 ;  /* 0x0000003783b37221 */ /* 0x010fe20000000000 */
[----:B------:R-:W-:Y:S01]  /*24c0*/  FADD R136, R129, R52 ;  /* 0x0000003481887221 */ /* 0x000fe20000000000 */
[----:B------:R-:W-:Y:S01]  /*24d0*/  FADD R183, R183, R33 ;  /* 0x00000021b7b77221 */ /* 0x000fe20000000000 */
[----:B------:R-:W-:Y:S01]  /*24e0*/  FADD R181, R181, R54 ;  /* 0x00000036b5b57221 */ /* 0x000fe20000000000 */
[----:B------:R-:W-:Y:S02]  /*24f0*/  I2FP.F32.S32 R33, R40 ;  /* 0x0000002800217245 */ /* 0x000fe40000201400 */
[----:B------:R-:W-:-:S02]  /*2500*/  I2FP.F32.S32 R52, R41 ;  /* 0x0000002900347245 */ /* 0x000fc40000201400 */
[----:B------:R-:W-:Y:S02]  /*2510*/  I2FP.F32.S32 R54, R42 ;  /* 0x0000002a00367245 */ /* 0x000fe40000201400 */
[----:B------:R-:W-:Y:S02]  /*2520*/  I2FP.F32.S32 R55, R43 ;  /* 0x0000002b00377245 */ /* 0x000fe40000201400 */
[----:B------:R-:W-:Y:S01]  /*2530*/  I2FP.F32.S32 R81, R48 ;  /* 0x0000003000517245 */ /* 0x000fe20000201400 */
[----:B------:R-:W-:Y:S01]  /*2540*/  LDS.128 R40, [R15+0x800] ;  /* 0x000800000f287984 */ /* 0x000fe20000000c00 */
[----:B------:R-:W-:Y:S02]  /*2550*/  I2FP.F32.S32 R84, R49 ;  /* 0x0000003100547245 */ /* 0x000fe40000201400 */
[----:B------:R-:W-:Y:S02]  /*2560*/  I2FP.F32.S32 R86, R50 ;  /* 0x0000003200567245 */ /* 0x000fe40000201400 */
[----:B------:R-:W-:-:S02]  /*2570*/  I2FP.F32.S32 R87, R51 ;  /* 0x0000003300577245 */ /* 0x000fc40000201400 */
[----:B------:R-:W0:Y:S01]  /*2580*/  LDS.128 R48, [R15] ;  /* 0x000000000f307984 */ /* 0x000e220000000c00 */
[----:B------:R-:W-:Y:S02]  /*2590*/  IMAD.U32 R34, R34, 0x10000, RZ ;  /* 0x0001000022227824 */ /* 0x000fe400078e00ff */
[----:B------:R-:W-:Y:S02]  /*25a0*/  IMAD.U32 R139, R127, 0x10000, RZ ;  /* 0x000100007f8b7824 */ /* 0x000fe400078e00ff */
[----:B------:R-:W-:Y:S01]  /*25b0*/  IMAD.U32 R147, R126, 0x10000, RZ ;  /* 0x000100007e937824 */ /* 0x000fe200078e00ff */
[----:B------:R-:W-:Y:S01]  /*25c0*/  FADD R34, R34, R137 ;  /* 0x0000008922227221 */ /* 0x000fe20000000000 */
[----:B------:R-:W-:Y:S01]  /*25d0*/  IMAD.U32 R137, R125, 0x10000, RZ ;  /* 0x000100007d897824 */ /* 0x000fe200078e00ff */
[----:B------:R-:W-:Y:S01]  /*25e0*/  FADD R139, R130, R139 ;  /* 0x0000008b828b7221 */ /* 0x000fe20000000000 */
[----:B------:R-:W-:Y:S01]  /*25f0*/  IMAD.U32 R138, R124, 0x10000, RZ ;  /* 0x000100007c8a7824 */ /* 0x000fe200078e00ff */
[----:B------:R-:W-:Y:S01]  /*2600*/  FADD R147, R128, R147 ;  /* 0x0000009380937221 */ /* 0x000fe20000000000 */
[----:B------:R-:W-:-:S02]  /*2610*/  I2FP.F32.S32 R124, R116 ;  /* 0x00000074007c7245 */ /* 0x000fc40000201400 */
[----:B------:R-:W-:Y:S02]  /*2620*/  I2FP.F32.S32 R125, R117 ;  /* 0x00000075007d7245 */ /* 0x000fe40000201400 */
[----:B------:R-:W-:Y:S02]  /*2630*/  I2FP.F32.S32 R126, R118 ;  /* 0x00000076007e7245 */ /* 0x000fe40000201400 */
[----:B------:R-:W-:Y:S02]  /*2640*/  I2FP.F32.S32 R127, R119 ;  /* 0x00000077007f7245 */ /* 0x000fe40000201400 */
[----:B------:R-:W-:Y:S02]  /*2650*/  I2FP.F32.S32 R128, R120 ;  /* 0x0000007800807245 */ /* 0x000fe40000201400 */
[----:B------:R-:W-:Y:S02]  /*2660*/  I2FP.F32.S32 R129, R121 ;  /* 0x0000007900817245 */ /* 0x000fe40000201400 */
[----:B------:R-:W-:-:S02]  /*2670*/  I2FP.F32.S32 R130, R122 ;  /* 0x0000007a00827245 */ /* 0x000fc40000201400 */
[----:B------:R-:W-:Y:S01]  /*2680*/  I2FP.F32.S32 R131, R123 ;  /* 0x0000007b00837245 */ /* 0x000fe20000201400 */
[C---:B------:R-:W-:Y:S01]  /*2690*/  FMUL R116, R7.reuse, R33 ;  /* 0x0000002107747220 */ /* 0x040fe20000400000 */
[C---:B------:R-:W-:Y:S01]  /*26a0*/  FMUL R117, R7.reuse, R52 ;  /* 0x0000003407757220 */ /* 0x040fe20000400000 */
[C---:B------:R-:W-:Y:S01]  /*26b0*/  FMUL R118, R7.reuse, R54 ;  /* 0x0000003607767220 */ /* 0x040fe20000400000 */
[C---:B------:R-:W-:Y:S01]  /*26c0*/  FMUL R119, R7.reuse, R55 ;  /* 0x0000003707777220 */ /* 0x040fe20000400000 */
[----:B------:R-:W-:Y:S01]  /*26d0*/  BAR.SYNC.DEFER_BLOCKING 0x0 ;  /* 0x0000000000007b1d */ /* 0x000fe20000010000 */
[C---:B------:R-:W-:Y:S01]  /*26e0*/  FMUL R120, R7.reuse, R81 ;  /* 0x0000005107787220 */ /* 0x040fe20000400000 */
        /* <DEDUP_REMOVED lines=10> */
[----:B------:R-:W-:Y:S01]  /*2790*/  FMUL R131, R7, R131 ;  /* 0x0000008307837220 */ /* 0x000fe20000400000 */
[----:B------:R-:W-:Y:S04]  /*27a0*/  STS.128 [R2], R116 ;  /* 0x0000007402007388 */ /* 0x000fe80000000c00 */
[----:B------:R-:W-:Y:S04]  /*27b0*/  STS.128 [R2+0x10], R120 ;  /* 0x0000107802007388 */ /* 0x000fe80000000c00 */
[----:B------:R-:W-:Y:S04]  /*27c0*/  STS.128 [R2+0x20], R124 ;  /* 0x0000207c02007388 */ /* 0x000fe80000000c00 */
[----:B------:R1:W-:Y:S01]  /*27d0*/  STS.128 [R2+0x30], R128 ;  /* 0x0000308002007388 */ /* 0x0003e20000000c00 */
[----:B------:R-:W-:Y:S01]  /*27e0*/  I2FP.F32.S32 R172, R88 ;  /* 0x0000005800ac7245 */ /* 0x000fe20000201400 */
[C---:B------:R-:W-:Y:S01]  /*27f0*/  IMAD.U32 R88, R19.reuse, 0x10000, RZ ;  /* 0x0001000013587824 */ /* 0x040fe200078e00ff */
[----:B------:R-:W-:Y:S01]  /*2800*/  PRMT R163, R19, 0x7632, R163 ;  /* 0x0000763213a37816 */ /* 0x000fe200000000a3 */
[C---:B------:R-:W-:Y:S01]  /*2810*/  IMAD.U32 R87, R18.reuse, 0x10000, RZ ;  /* 0x0001000012577824 */ /* 0x040fe200078e00ff */
[----:B------:R-:W-:Y:S01]  /*2820*/  PRMT R160, R18, 0x7632, R160 ;  /* 0x0000763212a07816 */ /* 0x000fe200000000a0 */
[----:B------:R-:W-:-:S02]  /*2830*/  IMAD.U32 R54, R17, 0x10000, RZ ;  /* 0x0001000011367824 */ /* 0x000fc400078e00ff */
[C---:B------:R-:W-:Y:S01]  /*2840*/  IMAD.U32 R55, R16.reuse, 0x10000, RZ ;  /* 0x0001000010377824 */ /* 0x040fe200078e00ff */
[----:B-1----:R-:W-:Y:S02]  /*2850*/  PRMT R129, R17, 0x7632, R129 ;  /* 0x0000763211817816 */ /* 0x002fe40000000081 */
[----:B------:R-:W-:Y:S01]  /*2860*/  PRMT R128, R16, 0x7632, R128 ;  /* 0x0000763210807816 */ /* 0x000fe20000000080 */
[----:B------:R-:W-:Y:S06]  /*2870*/  BAR.SYNC.DEFER_BLOCKING 0x0 ;  /* 0x0000000000007b1d */ /* 0x000fec0000010000 */
[----:B------:R-:W1:Y:S01]  /*2880*/  LDS.128 R16, [R0+0x10] ;  /* 0x0000100000107984 */ /* 0x000e620000000c00 */
[----:B------:R-:W-:-:S02]  /*2890*/  PRMT R116, R62, 0x7632, R116 ;  /* 0x000076323e747816 */ /* 0x000fc40000000074 */
[----:B------:R-:W-:Y:S02]  /*28a0*/  PRMT R117, R63, 0x7632, R117 ;  /* 0x000076323f757816 */ /* 0x000fe40000000075 */
[----:B------:R-:W-:Y:S02]  /*28b0*/  PRMT R118, R94, 0x7632, R118 ;  /* 0x000076325e767816 */ /* 0x000fe40000000076 */
[----:B------:R-:W-:Y:S01]  /*28c0*/  PRMT R119, R95, 0x7632, R119 ;  /* 0x000076325f777816 */ /* 0x000fe20000000077 */
[----:B------:R-:W-:Y:S01]  /*28d0*/  IMAD.U32 R127, R62, 0x10000, RZ ;  /* 0x000100003e7f7824 */ /* 0x000fe200078e00ff */
[----:B------:R-:W-:Y:S01]  /*28e0*/  PRMT R153, R151, 0x7632, R153 ;  /* 0x0000763297997816 */ /* 0x000fe20000000099 */
[----:B------:R-:W-:Y:S01]  /*28f0*/  IMAD.U32 R126, R63, 0x10000, RZ ;  /* 0x000100003f7e7824 */ /* 0x000fe200078e00ff */
[----:B------:R-:W-:Y:S01]  /*2900*/  PRMT R152, R150, 0x7632, R152 ;  /* 0x0000763296987816 */ /* 0x000fe20000000098 */
[----:B------:R-:W-:Y:S02]  /*2910*/  IMAD.U32 R125, R94, 0x10000, RZ ;  /* 0x000100005e7d7824 */ /* 0x000fe400078e00ff */
[----:B------:R-:W-:-:S02]  /*2920*/  IMAD.U32 R124, R95, 0x10000, RZ ;  /* 0x000100005f7c7824 */ /* 0x000fc400078e00ff */
[----:B------:R-:W-:Y:S02]  /*2930*/  IMAD.U32 R117, R117, 0x10000, RZ ;  /* 0x0001000075757824 */ /* 0x000fe400078e00ff */
[----:B------:R-:W-:Y:S02]  /*2940*/  IMAD.U32 R119, R119, 0x10000, RZ ;  /* 0x0001000077777824 */ /* 0x000fe400078e00ff */
[----:B------:R-:W-:Y:S02]  /*2950*/  IMAD.U32 R116, R116, 0x10000, RZ ;  /* 0x0001000074747824 */ /* 0x000fe400078e00ff */
[----:B------:R-:W-:Y:S02]  /*2960*/  IMAD.U32 R118, R118, 0x10000, RZ ;  /* 0x0001000076767824 */ /* 0x000fe400078e00ff */
[----:B------:R-:W-:Y:S02]  /*2970*/  IMAD.U32 R151, R151, 0x10000, RZ ;  /* 0x0001000097977824 */ /* 0x000fe400078e00ff */
[----:B------:R-:W-:-:S02]  /*2980*/  IMAD.U32 R150, R150, 0x10000, RZ ;  /* 0x0001000096967824 */ /* 0x000fc400078e00ff */
[----:B------:R-:W-:Y:S02]  /*2990*/  IMAD.U32 R153, R153, 0x10000, RZ ;  /* 0x0001000099997824 */ /* 0x000fe400078e00ff */
[----:B------:R-:W-:Y:S01]  /*29a0*/  IMAD.U32 R152, R152, 0x10000, RZ ;  /* 0x0001000098987824 */ /* 0x000fe200078e00ff */
[----:B------:R-:W-:Y:S01]  /*29b0*/  FADD R137, R182, R137 ;  /* 0x00000089b6897221 */ /* 0x000fe20000000000 */
[----:B------:R-:W-:Y:S01]  /*29c0*/  FADD R138, R180, R138 ;  /* 0x0000008ab48a7221 */ /* 0x000fe20000000000 */
[----:B------:R-:W-:Y:S01]  /*29d0*/  I2FP.F32.S32 R170, R58 ;  /* 0x0000003a00aa7245 */ /* 0x000fe20000201400 */
[----:B0-----:R-:W-:Y:S01]  /*29e0*/  IMAD.U32 R180, R51, 0x10000, RZ ;  /* 0x0001000033b47824 */ /* 0x001fe200078e00ff */
[----:B------:R-:W-:Y:S01]  /*29f0*/  I2FP.F32.S32 R171, R59 ;  /* 0x0000003b00ab7245 */ /* 0x000fe20000201400 */
[----:B-1----:R-:W-:Y:S01]  /*2a00*/  FFMA R19, R117, R19, R119 ;  /* 0x0000001375137223 */ /* 0x002fe20000000077 */
[----:B------:R-:W-:Y:S01]  /*2a10*/  FFMA R18, R126, R18, R124 ;  /* 0x000000127e127223 */ /* 0x000fe2000000007c */
[----:B------:R-:W-:Y:S01]  /*2a20*/  FFMA R17, R116, R17, R118 ;  /* 0x0000001174117223 */ /* 0x000fe20000000076 */
[----:B------:R-:W-:Y:S01]  /*2a30*/  FFMA R16, R127, R16, R125 ;  /* 0x000000107f107223 */ /* 0x000fe2000000007d */
[----:B------:R-:W-:Y:S01]  /*2a40*/  I2FP.F32.S32 R173, R89 ;  /* 0x0000005900ad7245 */ /* 0x000fe20000201400 */
[----:B------:R-:W-:Y:S01]  /*2a50*/  IMAD.U32 R182, R50, 0x10000, RZ ;  /* 0x0001000032b67824 */ /* 0x000fe200078e00ff */
[----:B------:R-:W-:Y:S01]  /*2a60*/  I2FP.F32.S32 R164, R90 ;  /* 0x0000005a00a47245 */ /* 0x000fe20000201400 */
[----:B------:R-:W-:Y:S01]  /*2a70*/  IMAD.U32 R184, R49, 0x10000, RZ ;  /* 0x0001000031b87824 */ /* 0x000fe200078e00ff */
[----:B------:R-:W-:Y:S01]  /*2a80*/  I2FP.F32.S32 R165, R91 ;  /* 0x0000005b00a57245 */ /* 0x000fe20000201400 */
[----:B------:R-:W-:Y:S01]  /*2a90*/  IMAD.U32 R186, R48, 0x10000, RZ ;  /* 0x0001000030ba7824 */ /* 0x000fe200078e00ff */
[----:B------:R-:W-:Y:S01]  /*2aa0*/  PRMT R91, R51, 0x7632, R91 ;  /* 0x00007632335b7816 */ /* 0x000fe2000000005b */
        /* <DEDUP_REMOVED lines=8> */
[----:B------:R-:W-:Y:S01]  /*2b30*/  FFMA R219, R179, R19, R153 ;  /* 0x00000013b3db7223 */ /* 0x000fe20000000099 */
[----:B------:R-:W-:Y:S01]  /*2b40*/  PRMT R90, R42, 0x7632, R90 ;  /* 0x000076322a5a7816 */ /* 0x000fe2000000005a */
[----:B------:R-:W-:Y:S01]  /*2b50*/  FFMA R63, R139, R18, R151 ;  /* 0x000000128b3f7223 */ /* 0x000fe20000000097 */
[----:B------:R-:W-:Y:S01]  /*2b60*/  PRMT R58, R41, 0x7632, R58 ;  /* 0x00007632293a7816 */ /* 0x000fe2000000003a */
[----:B------:R-:W-:Y:S01]  /*2b70*/  FFMA R220, R136, R17, R152 ;  /* 0x0000001188dc7223 */ /* 0x000fe20000000098 */
[----:B------:R-:W-:Y:S01]  /*2b80*/  PRMT R59, R40, 0x7632, R59 ;  /* 0x00007632283b7816 */ /* 0x000fe2000000003b */
[----:B------:R-:W-:Y:S01]  /*2b90*/  FFMA R62, R147, R16, R150 ;  /* 0x00000010933e7223 */ /* 0x000fe20000000096 */
[----:B------:R-:W0:Y:S04]  /*2ba0*/  LDS.128 R40, [R0] ;  /* 0x0000000000287984 */ /* 0x000e280000000c00 */
[----:B------:R-:W1:Y:S04]  /*2bb0*/  LDS.128 R16, [R0+0x1010] ;  /* 0x0010100000107984 */ /* 0x000e680000000c00 */
[----:B------:R-:W-:Y:S01]  /*2bc0*/  LDS.128 R48, [R0+0x1000] ;  /* 0x0010000000307984 */ /* 0x000fe20000000c00 */
[----:B------:R-:W-:-:S02]  /*2bd0*/  I2FP.F32.S32 R168, R56 ;  /* 0x0000003800a87245 */ /* 0x000fc40000201400 */
[----:B------:R-:W-:Y:S02]  /*2be0*/  I2FP.F32.S32 R169, R57 ;  /* 0x0000003900a97245 */ /* 0x000fe40000201400 */
[----:B------:R-:W-:Y:S02]  /*2bf0*/  I2FP.F32.S32 R100, R100 ;  /* 0x0000006400647245 */ /* 0x000fe40000201400 */
[----:B------:R-:W-:Y:S02]  /*2c00*/  I2FP.F32.S32 R101, R101 ;  /* 0x0000006500657245 */ /* 0x000fe40000201400 */
[----:B------:R-:W-:Y:S02]  /*2c10*/  I2FP.F32.S32 R102, R102 ;  /* 0x0000006600667245 */ /* 0x000fe40000201400 */
[----:B------:R-:W-:Y:S02]  /*2c20*/  I2FP.F32.S32 R103, R103 ;  /* 0x0000006700677245 */ /* 0x000fe40000201400 */
[----:B------:R-:W-:-:S02]  /*2c30*/  I2FP.F32.S32 R104, R104 ;  /* 0x0000006800687245 */ /* 0x000fc40000201400 */
[----:B------:R-:W-:Y:S02]  /*2c40*/  I2FP.F32.S32 R105, R105 ;  /* 0x0000006900697245 */ /* 0x000fe40000201400 */
[----:B------:R-:W-:Y:S02]  /*2c50*/  I2FP.F32.S32 R106, R106 ;  /* 0x0000006a006a7245 */ /* 0x000fe40000201400 */
[----:B------:R-:W-:Y:S01]  /*2c60*/  I2FP.F32.S32 R107, R107 ;  /* 0x0000006b006b7245 */ /* 0x000fe20000201400 */
[C---:B------:R-:W-:Y:S01]  /*2c70*/  IMAD.U32 R123, R60.reuse, 0x10000, RZ ;  /* 0x000100003c7b7824 */ /* 0x040fe200078e00ff */
[----:B------:R-:W-:Y:S01]  /*2c80*/  PRMT R166, R60, 0x7632, R166 ;  /* 0x000076323ca67816 */ /* 0x000fe200000000a6 */
        /* <DEDUP_REMOVED lines=32> */
[----:B------:R2:W-:Y:S04]  /*2e90*/  STS.128 [R2+0x10], R96 ;  /* 0x0000106002007388 */ /* 0x0005e80000000c00 */
[----:B------:R3:W-:Y:S04]  /*2ea0*/  STS.128 [R2+0x20], R100 ;  /* 0x0000206402007388 */ /* 0x0007e80000000c00 */
[----:B------:R4:W-:Y:S01]  /*2eb0*/  STS.128 [R2+0x30], R104 ;  /* 0x0000306802007388 */ /* 0x0009e20000000c00 */
[----:B------:R-:W-:Y:S01]  /*2ec0*/  I2FP.F32.S32 R164, R64 ;  /* 0x0000004000a47245 */ /* 0x000fe20000201400 */
[----:B0-----:R-:W-:Y:S01]  /*2ed0*/  FFMA R42, R122, R42, R120 ;  /* 0x0000002a7a2a7223 */ /* 0x001fe20000000078 */
[----:B------:R-:W-:Y:S01]  /*2ee0*/  I2FP.F32.S32 R165, R65 ;  /* 0x0000004100a57245 */ /* 0x000fe20000201400 */
[----:B------:R-:W-:Y:S01]  /*2ef0*/  FFMA R40, R123, R40, R121 ;  /* 0x000000287b287223 */ /* 0x000fe20000000079 */
[----:B--2---:R-:W-:-:S02]  /*2f00*/  IMAD.U32 R97, R60, 0x10000, RZ ;  /* 0x000100003c617824 */ /* 0x004fc400078e00ff */
[----:B------:R-:W-:Y:S02]  /*2f10*/  IMAD.U32 R96, R167, 0x10000, RZ ;  /* 0x00010000a7607824 */ /* 0x000fe400078e00ff */
[----:B---3--:R-:W-:Y:S02]  /*2f20*/  IMAD.U32 R102, R166, 0x10000, RZ ;  /* 0x00010000a6667824 */ /* 0x008fe400078e00ff */
[----:B------:R-:W-:Y:S01]  /*2f30*/  IMAD.U32 R103, R61, 0x10000, RZ ;  /* 0x000100003d677824 */ /* 0x000fe200078e00ff */
[----:B------:R-:W-:Y:S01]  /*2f40*/  FFMA R43, R97, R43, R96 ;  /* 0x0000002b612b7223 */ /* 0x000fe20000000060 */
[----:B------:R-:W-:Y:S02]  /*2f50*/  IMAD.U32 R64, R140, 0x10000, RZ ;  /* 0x000100008c407824 */ /* 0x000fe400078e00ff */
[----:B------:R-:W-:Y:S01]  /*2f60*/  FFMA R41, R102, R41, R103 ;  /* 0x0000002966297223 */ /* 0x000fe20000000067 */
[----:B------:R-:W-:Y:S02]  /*2f70*/  IMAD.U32 R65, R141, 0x10000, RZ ;  /* 0x000100008d417824 */ /* 0x000fe400078e00ff */
[----:B------:R-:W-:-:S02]  /*2f80*/  IMAD.U32 R95, R163, 0x10000, RZ ;  /* 0x00010000a35f7824 */ /* 0x000fc400078e00ff */
[----:B------:R-:W-:Y:S02]  /*2f90*/  IMAD.U32 R93, R162, 0x10000, RZ ;  /* 0x00010000a25d7824 */ /* 0x000fe400078e00ff */
[----:B------:R-:W-:Y:S02]  /*2fa0*/  IMAD.U32 R94, R160, 0x10000, RZ ;  /* 0x00010000a05e7824 */ /* 0x000fe400078e00ff */
[----:B------:R-:W-:Y:S01]  /*2fb0*/  IMAD.U32 R92, R161, 0x10000, RZ ;  /* 0x00010000a15c7824 */ /* 0x000fe200078e00ff */
[----:B------:R-:W-:Y:S02]  /*2fc0*/  I2FP.F32.S32 R150, R76 ;  /* 0x0000004c00967245 */ /* 0x000fe40000201400 */
[----:B------:R-:W-:Y:S01]  /*2fd0*/  I2FP.F32.S32 R151, R77 ;  /* 0x0000004d00977245 */ /* 0x000fe20000201400 */
[----:B------:R-:W-:Y:S01]  /*2fe0*/  FFMA R64, R183, R43, R64 ;  /* 0x0000002bb7407223 */ /* 0x000fe20000000040 */
[----:B------:R-:W-:Y:S01]  /*2ff0*/  I2FP.F32.S32 R76, R72 ;  /* 0x00000048004c7245 */ /* 0x000fe20000201400 */
[----:B------:R-:W-:Y:S01]  /*3000*/  FFMA R61, R137, R42, R135 ;  /* 0x0000002a893d7223 */ /* 0x000fe20000000087 */
[----:B------:R-:W-:Y:S01]  /*3010*/  I2FP.F32.S32 R77, R73 ;  /* 0x00000049004d7245 */ /* 0x000fe20000201400 */
[----:B------:R-:W-:Y:S01]  /*3020*/  FFMA R65, R181, R41, R65 ;  /* 0x00000029b5417223 */ /* 0x000fe20000000041 */
[----:B------:R-:W-:Y:S01]  /*3030*/  FFMA R60, R138, R40, R134 ;  /* 0x000000288a3c7223 */ /* 0x000fe20000000086 */
[----:B------:R-:W-:Y:S01]  /*3040*/  BAR.SYNC.DEFER_BLOCKING 0x0 ;  /* 0x0000000000007b1d */ /* 0x000fe20000010000 */
[----:B-1----:R-:W-:Y:S01]  /*3050*/  FFMA R72, R88, R18, R15 ;  /* 0x0000001258487223 */ /* 0x002fe2000000000f */
[----:B------:R-:W-:Y:S01]  /*3060*/  FFMA R214, R95, R19, R93 ;  /* 0x000000135fd67223 */ /* 0x000fe2000000005d */
[----:B------:R-:W-:Y:S01]  /*3070*/  FFMA R73, R87, R16, R86 ;  /* 0x0000001057497223 */ /* 0x000fe20000000056 */
[----:B------:R-:W-:-:S02]  /*3080*/  FFMA R216, R94, R17, R92 ;  /* 0x000000115ed87223 */ /* 0x000fc4000000005c */
[----:B------:R-:W0:Y:S04]  /*3090*/  LDS.128 R40, [R0] ;  /* 0x0000000000287984 */ /* 0x000e280000000c00 */
[----:B------:R-:W1:Y:S01]  /*30a0*/  LDS.128 R16, [R0+0x1010] ;  /* 0x0010100000107984 */ /* 0x000e620000000c00 */
[----:B----4-:R-:W-:Y:S02]  /*30b0*/  I2FP.F32.S32 R104, R44 ;  /* 0x0000002c00687245 */ /* 0x010fe40000201400 */
[----:B------:R-:W-:Y:S02]  /*30c0*/  I2FP.F32.S32 R105, R45 ;  /* 0x0000002d00697245 */ /* 0x000fe40000201400 */
[----:B------:R-:W-:Y:S02]  /*30d0*/  I2FP.F32.S32 R106, R46 ;  /* 0x0000002e006a7245 */ /* 0x000fe40000201400 */
[----:B------:R-:W-:-:S02]  /*30e0*/  I2FP.F32.S32 R107, R47 ;  /* 0x0000002f006b7245 */ /* 0x000fc40000201400 */
[----:B------:R-:W2:Y:S01]  /*30f0*/  LDS.128 R44, [R0+0x10] ;  /* 0x00001000002c7984 */ /* 0x000ea20000000c00 */
[----:B------:R-:W-:Y:S02]  /*3100*/  IMAD.U32 R70, R70, 0x10000, RZ ;  /* 0x0001000046467824 */ /* 0x000fe400078e00ff */
[----:B------:R-:W-:Y:S01]  /*3110*/  IMAD.U32 R203, R68, 0x10000, RZ ;  /* 0x0001000044cb7824 */ /* 0x000fe200078e00ff */
[----:B------:R-:W-:Y:S01]  /*3120*/  FFMA R215, R80, R73, R215 ;  /* 0x0000004950d77223 */ /* 0x000fe200000000d7 */
[----:B------:R-:W-:Y:S02]  /*3130*/  IMAD.U32 R98, R129, 0x10000, RZ ;  /* 0x0001000081627824 */ /* 0x000fe400078e00ff */
[----:B------:R-:W-:Y:S02]  /*3140*/  IMAD.U32 R99, R131, 0x10000, RZ ;  /* 0x0001000083637824 */ /* 0x000fe400078e00ff */
[----:B------:R-:W-:Y:S02]  /*3150*/  IMAD.U32 R100, R128, 0x10000, RZ ;  /* 0x0001000080647824 */ /* 0x000fe400078e00ff */
[----:B------:R-:W-:Y:S01]  /*3160*/  IMAD.U32 R101, R130, 0x10000, RZ ;  /* 0x0001000082657824 */ /* 0x000fe200078e00ff */
[----:B0-----:R-:W-:Y:S01]  /*3170*/  FFMA R43, R97, R43, R96 ;  /* 0x0000002b612b7223 */ /* 0x001fe20000000060 */
[----:B-1----:R-:W-:-:S03]  /*3180*/  FFMA R19, R95, R19, R93 ;  /* 0x000000135f137223 */ /* 0x002fc6000000005d */
[----:B------:R-:W-:Y:S01]  /*3190*/  FFMA R73, R183, R43, R70 ;  /* 0x0000002bb7497223 */ /* 0x000fe20000000046 */
[----:B------:R-:W-:Y:S01]  /*31a0*/  FFMA R70, R88, R18, R15 ;  /* 0x0000001258467223 */ /* 0x000fe2000000000f */
[----:B------:R-:W-:Y:S01]  /*31b0*/  FFMA R68, R87, R16, R86 ;  /* 0x0000001057447223 */ /* 0x000fe20000000056 */
[----:B------:R-:W-:Y:S01]  /*31c0*/  FFMA R205, R94, R17, R92 ;  /* 0x000000115ecd7223 */ /* 0x000fe2000000005c */
[----:B------:R-:W-:Y:S02]  /*31d0*/  FFMA R203, R85, R19, R203 ;  /* 0x0000001355cb7223 */ /* 0x000fe400000000cb */
[----:B------:R-:W0:Y:S01]  /*31e0*/  LDS.128 R16, [R0+0x1000] ;  /* 0x0010000000107984 */ /* 0x000e220000000c00 */
[----:B------:R-:W-:Y:S01]  /*31f0*/  I2FP.F32.S32 R152, R78 ;  /* 0x0000004e00987245 */ /* 0x000fe20000201400 */
[----:B------:R-:W-:Y:S01]  /*3200*/  IMAD.U32 R133, R133, 0x10000, RZ ;  /* 0x0001000085857824 */ /* 0x000fe200078e00ff */
[----:B------:R-:W-:Y:S01]  /*3210*/  I2FP.F32.S32 R153, R79 ;  /* 0x0000004f00997245 */ /* 0x000fe20000201400 */
[----:B------:R-:W-:Y:S01]  /*3220*/  IMAD.U32 R113, R113, 0x10000, RZ ;  /* 0x0001000071717824 */ /* 0x000fe200078e00ff */
[----:B------:R-:W-:Y:S01]  /*3230*/  I2FP.F32.S32 R78, R74 ;  /* 0x0000004a004e7245 */ /* 0x000fe20000201400 */
[----:B------:R-:W-:Y:S01]  /*3240*/  IMAD.U32 R114, R114, 0x10000, RZ ;  /* 0x0001000072727824 */ /* 0x000fe200078e00ff */
[----:B------:R-:W-:Y:S01]  /*3250*/  I2FP.F32.S32 R79, R75 ;  /* 0x0000004b004f7245 */ /* 0x000fe20000201400 */
[----:B------:R-:W-:Y:S01]  /*3260*/  FFMA R51, R98, R51, R99 ;  /* 0x0000003362337223 */ /* 0x000fe20000000063 */
[----:B------:R-:W-:Y:S01]  /*3270*/  FFMA R50, R54, R50, R56 ;  /* 0x0000003236327223 */ /* 0x000fe20000000038 */
[----:B------:R-:W-:Y:S01]  /*3280*/  FFMA R49, R100, R49, R101 ;  /* 0x0000003164317223 */ /* 0x000fe20000000065 */
[----:B------:R-:W-:Y:S01]  /*3290*/  FFMA R48, R55, R48, R57 ;  /* 0x0000003037307223 */ /* 0x000fe20000000039 */
[----:B------:R-:W-:Y:S01]  /*32a0*/  I2FP.F32.S32 R66, R66 ;  /* 0x0000004200427245 */ /* 0x000fe20000201400 */
[----:B------:R-:W-:Y:S01]  /*32b0*/  IMAD.U32 R75, R111, 0x10000, RZ ;  /* 0x000100006f4b7824 */ /* 0x000fe200078e00ff */
[----:B------:R-:W-:Y:S01]  /*32c0*/  I2FP.F32.S32 R67, R67 ;  /* 0x0000004300437245 */ /* 0x000fe20000201400 */
[----:B------:R-:W-:Y:S01]  /*32d0*/  IMAD.U32 R74, R112, 0x10000, RZ ;  /* 0x00010000704a7824 */ /* 0x000fe200078e00ff */
[----:B--2---:R-:W-:Y:S01]  /*32e0*/  FFMA R47, R117, R47, R119 ;  /* 0x0000002f752f7223 */ /* 0x004fe20000000077 */
[----:B------:R-:W-:Y:S01]  /*32f0*/  FFMA R46, R126, R46, R124 ;  /* 0x0000002e7e2e7223 */ /* 0x000fe2000000007c */
[----:B------:R-:W-:Y:S01]  /*3300*/  FFMA R45, R116, R45, R118 ;  /* 0x0000002d742d7223 */ /* 0x000fe20000000076 */
[----:B------:R-:W-:Y:S01]  /*3310*/  FFMA R44, R127, R44, R125 ;  /* 0x0000002c7f2c7223 */ /* 0x000fe2000000007d */
[----:B------:R-:W-:Y:S01]  /*3320*/  IMAD.U32 R71, R71, 0x10000, RZ ;  /* 0x0001000047477824 */ /* 0x000fe200078e00ff */
[----:B------:R-:W-:Y:S01]  /*3330*/  FFMA R42, R122, R42, R120 ;  /* 0x0000002a7a2a7223 */ /* 0x000fe20000000078 */
        /* <DEDUP_REMOVED lines=32> */
[----:B------:R1:W-:Y:S04]  /*3540*/  STS.128 [R2], R40 ;  /* 0x0000002802007388 */ /* 0x0003e80000000c00 */
[----:B------:R2:W-:Y:S04]  /*3550*/  STS.128 [R2+0x10], R44 ;  /* 0x0000102c02007388 */ /* 0x0005e80000000c00 */
[----:B------:R3:W-:Y:S04]  /*3560*/  STS.128 [R2+0x20], R48 ;  /* 0x0000203002007388 */ /* 0x0007e80000000c00 */
[----:B------:R-:W-:Y:S01]  /*3570*/  STS.128 [R2+0x30], R76 ;  /* 0x0000304c02007388 */ /* 0x000fe20000000c00 */
[----:B------:R-:W-:Y:S01]  /*3580*/  I2FP.F32.S32 R28, R28 ;  /* 0x0000001c001c7245 */ /* 0x000fe20000201400 */
[----:B0-----:R-:W-:Y:S01]  /*3590*/  FFMA R19, R98, R19, R99 ;  /* 0x0000001362137223 */ /* 0x001fe20000000063 */
[----:B-1----:R-:W-:-:S02]  /*35a0*/  I2FP.F32.S32 R40, R36 ;  /* 0x0000002400287245 */ /* 0x002fc40000201400 */
[----:B------:R-:W-:Y:S02]  /*35b0*/  I2FP.F32.S32 R41, R37 ;  /* 0x0000002500297245 */ /* 0x000fe40000201400 */
[----:B------:R-:W-:Y:S02]  /*35c0*/  I2FP.F32.S32 R42, R38 ;  /* 0x00000026002a7245 */ /* 0x000fe40000201400 */
[----:B------:R-:W-:Y:S01]  /*35d0*/  I2FP.F32.S32 R43, R39 ;  /* 0x00000027002b7245 */ /* 0x000fe20000201400 */
[----:B------:R-:W-:Y:S01]  /*35e0*/  BAR.SYNC.DEFER_BLOCKING 0x0 ;  /* 0x0000000000007b1d */ /* 0x000fe20000010000 */
[----:B--2---:R-:W-:Y:S01]  /*35f0*/  I2FP.F32.S32 R44, R20 ;  /* 0x00000014002c7245 */ /* 0x004fe20000201400 */
[----:B------:R-:W-:Y:S01]  /*3600*/  FFMA R18, R54, R18, R56 ;  /* 0x0000001236127223 */ /* 0x000fe20000000038 */
[----:B------:R-:W-:Y:S01]  /*3610*/  I2FP.F32.S32 R45, R21 ;  /* 0x00000015002d7245 */ /* 0x000fe20000201400 */
[----:B------:R-:W-:Y:S01]  /*3620*/  FFMA R16, R55, R16, R57 ;  /* 0x0000001037107223 */ /* 0x000fe20000000039 */
[----:B------:R-:W-:Y:S01]  /*3630*/  I2FP.F32.S32 R46, R22 ;  /* 0x00000016002e7245 */ /* 0x000fe20000201400 */
[----:B------:R-:W-:Y:S01]  /*3640*/  FFMA R17, R100, R17, R101 ;  /* 0x0000001164117223 */ /* 0x000fe20000000065 */
[----:B------:R-:W-:Y:S01]  /*3650*/  I2FP.F32.S32 R47, R23 ;  /* 0x00000017002f7245 */ /* 0x000fe20000201400 */
[----:B------:R-:W-:Y:S01]  /*3660*/  IMAD.U32 R144, R144, 0x10000, RZ ;  /* 0x0001000090907824 */ /* 0x000fe200078e00ff */
[----:B------:R-:W-:Y:S01]  /*3670*/  I2FP.F32.S32 R29, R29 ;  /* 0x0000001d001d7245 */ /* 0x000fe20000201400 */
[----:B------:R-:W-:Y:S01]  /*3680*/  IMAD.U32 R143, R143, 0x10000, RZ ;  /* 0x000100008f8f7824 */ /* 0x000fe200078e00ff */
[----:B------:R-:W-:-:S02]  /*3690*/  I2FP.F32.S32 R30, R30 ;  /* 0x0000001e001e7245 */ /* 0x000fc40000201400 */
[----:B------:R-:W-:Y:S01]  /*36a0*/  I2FP.F32.S32 R31, R31 ;  /* 0x0000001f001f7245 */ /* 0x000fe20000201400 */
        /* <DEDUP_REMOVED lines=8> */
[----:B---3--:R-:W-:Y:S01]  /*3730*/  I2FP.F32.S32 R48, R24 ;  /* 0x0000001800307245 */ /* 0x008fe20000201400 */
[----:B------:R-:W-:Y:S01]  /*3740*/  FFMA R199, R53, R19, R144 ;  /* 0x0000001335c77223 */ /* 0x000fe20000000090 */
[----:B------:R-:W-:Y:S01]  /*3750*/  I2FP.F32.S32 R49, R25 ;  /* 0x0000001900317245 */ /* 0x000fe20000201400 */
[----:B------:R-:W-:Y:S01]  /*3760*/  FFMA R200, R35, R18, R200 ;  /* 0x0000001223c87223 */ /* 0x000fe200000000c8 */
[----:B------:R-:W-:Y:S01]  /*3770*/  I2FP.F32.S32 R50, R26 ;  /* 0x0000001a00327245 */ /* 0x000fe20000201400 */
[----:B------:R-:W-:Y:S01]  /*3780*/  FFMA R201, R34, R17, R143 ;  /* 0x0000001122c97223 */ /* 0x000fe2000000008f */
[----:B------:R-:W-:Y:S01]  /*3790*/  I2FP.F32.S32 R51, R27 ;  /* 0x0000001b00337245 */ /* 0x000fe20000201400 */
[----:B------:R-:W-:Y:S01]  /*37a0*/  FFMA R202, R32, R16, R202 ;  /* 0x0000001020ca7223 */ /* 0x000fe200000000ca */
[C---:B------:R-:W-:Y:S01]  /*37b0*/  FMUL R44, R13.reuse, R28 ;  /* 0x0000001c0d2c7220 */ /* 0x040fe20000400000 */
[C---:B------:R-:W-:Y:S01]  /*37c0*/  FMUL R45, R13.reuse, R29 ;  /* 0x0000001d0d2d7220 */ /* 0x040fe20000400000 */
[C---:B------:R-:W-:Y:S01]  /*37d0*/  FMUL R46, R13.reuse, R30 ;  /* 0x0000001e0d2e7220 */ /* 0x040fe20000400000 */
[C---:B------:R-:W-:Y:S01]  /*37e0*/  FMUL R47, R13.reuse, R31 ;  /* 0x0000001f0d2f7220 */ /* 0x040fe20000400000 */
[----:B------:R-:W-:Y:S04]  /*37f0*/  LDS.128 R24, [R0+0x10] ;  /* 0x0000100000187984 */ /* 0x000fe80000000c00 */
[----:B------:R-:W-:Y:S04]  /*3800*/  LDS.128 R36, [R0] ;  /* 0x0000000000247984 */ /* 0x000fe80000000c00 */
[----:B------:R-:W0:Y:S04]  /*3810*/  LDS.128 R16, [R0+0x1010] ;  /* 0x0010100000107984 */ /* 0x000e280000000c00 */
[----:B------:R-:W-:Y:S04]  /*3820*/  LDS.128 R28, [R0+0x1000] ;  /* 0x00100000001c7984 */ /* 0x000fe80000000c00 */
[----:B------:R-:W-:Y:S01]  /*3830*/  BAR.SYNC.DEFER_BLOCKING 0x0 ;  /* 0x0000000000007b1d */ /* 0x000fe20000010000 */
[C---:B------:R-:W-:Y:S01]  /*3840*/  FMUL R48, R13.reuse, R48 ;  /* 0x000000300d307220 */ /* 0x040fe20000400000 */
[C---:B------:R-:W-:Y:S01]  /*3850*/  FMUL R49, R13.reuse, R49 ;  /* 0x000000310d317220 */ /* 0x040fe20000400000 */
[C---:B------:R-:W-:Y:S01]  /*3860*/  FMUL R50, R13.reuse, R50 ;  /* 0x000000320d327220 */ /* 0x040fe20000400000 */
[----:B------:R-:W-:-:S02]  /*3870*/  FMUL R51, R13, R51 ;  /* 0x000000330d337220 */ /* 0x000fc40000400000 */
[----:B------:R-:W-:Y:S04]  /*3880*/  STS.128 [R2], R20 ;  /* 0x0000001402007388 */ /* 0x000fe80000000c00 */
[----:B------:R-:W-:Y:S04]  /*3890*/  STS.128 [R2+0x10], R40 ;  /* 0x0000102802007388 */ /* 0x000fe80000000c00 */
[----:B------:R-:W-:Y:S04]  /*38a0*/  STS.128 [R2+0x20], R44 ;  /* 0x0000202c02007388 */ /* 0x000fe80000000c00 */
[----:B------:R-:W-:Y:S04]  /*38b0*/  STS.128 [R2+0x30], R48 ;  /* 0x0000303002007388 */ /* 0x000fe80000000c00 */
[----:B------:R-:W-:Y:S06]  /*38c0*/  BAR.SYNC.DEFER_BLOCKING 0x0 ;  /* 0x0000000000007b1d */ /* 0x000fec0000010000 */
[----:B------:R-:W1:Y:S01]  /*38d0*/  LDS.128 R20, [R0] ;  /* 0x0000000000147984 */ /* 0x000e620000000c00 */
[----:B0-----:R-:W-:Y:S01]  /*38e0*/  FFMA R19, R95, R19, R93 ;  /* 0x000000135f137223 */ /* 0x001fe2000000005d */
[----:B------:R-:W-:Y:S01]  /*38f0*/  FFMA R18, R88, R18, R15 ;  /* 0x0000001258127223 */ /* 0x000fe2000000000f */
[----:B------:R-:W-:Y:S01]  /*3900*/  IMAD.U32 R156, R156, 0x10000, RZ ;  /* 0x000100009c9c7824 */ /* 0x000fe200078e00ff */
[----:B------:R-:W-:Y:S01]  /*3910*/  FFMA R27, R117, R27, R119 ;  /* 0x0000001b751b7223 */ /* 0x000fe20000000077 */
[----:B------:R-:W-:Y:S01]  /*3920*/  FFMA R26, R126, R26, R124 ;  /* 0x0000001a7e1a7223 */ /* 0x000fe2000000007c */
[----:B------:R-:W-:Y:S01]  /*3930*/  FFMA R25, R116, R25, R118 ;  /* 0x0000001974197223 */ /* 0x000fe20000000076 */
[----:B------:R-:W-:Y:S01]  /*3940*/  FFMA R24, R127, R24, R125 ;  /* 0x000000187f187223 */ /* 0x000fe2000000007d */
[----:B------:R-:W-:Y:S01]  /*3950*/  IMAD.U32 R67, R146, 0x10000, RZ ;  /* 0x0001000092437824 */ /* 0x000fe200078e00ff */
        /* <DEDUP_REMOVED lines=10> */
[----:B------:R-:W0:Y:S01]  /*3a00*/  LDS.128 R16, [R0+0x1010] ;  /* 0x0010100000107984 */ /* 0x000e220000000c00 */
[----:B------:R-:W-:Y:S01]  /*3a10*/  FFMA R197, R139, R26, R197 ;  /* 0x0000001a8bc57223 */ /* 0x000fe200000000c5 */
[----:B------:R-:W-:Y:S01]  /*3a20*/  FFMA R66, R136, R25, R66 ;  /* 0x0000001988427223 */ /* 0x000fe20000000042 */
[----:B------:R-:W-:-:S02]  /*3a30*/  FFMA R198, R147, R24, R198 ;  /* 0x0000001893c67223 */ /* 0x000fc400000000c6 */
[----:B------:R-:W2:Y:S01]  /*3a40*/  LDS.128 R24, [R0+0x10] ;  /* 0x0000100000187984 */ /* 0x000ea20000000c00 */
[----:B-1----:R-:W-:Y:S01]  /*3a50*/  FFMA R121, R123, R20, R121 ;  /* 0x000000147b797223 */ /* 0x002fe20000000079 */
[----:B------:R-:W-:Y:S01]  /*3a60*/  FFMA R120, R122, R22, R120 ;  /* 0x000000167a787223 */ /* 0x000fe20000000078 */
[----:B------:R-:W-:Y:S01]  /*3a70*/  FFMA R96, R97, R23, R96 ;  /* 0x0000001761607223 */ /* 0x000fe20000000060 */
[--C-:B------:R-:W-:Y:S02]  /*3a80*/  FFMA R185, R102, R21, R103.reuse ;  /* 0x0000001566b97223 */ /* 0x100fe40000000067 */
[----:B------:R-:W1:Y:S01]  /*3a90*/  LDS.128 R20, [R0+0x1000] ;  /* 0x0010000000147984 */ /* 0x000e620000000c00 */
[----:B------:R-:W-:Y:S01]  /*3aa0*/  PLOP3.LUT P6, PT, PT, PT, UP0, 0x80, 0x0 ;  /* 0x000000000000781c */ /* 0x000fe20003fcf008 */
[----:B------:R-:W-:Y:S01]  /*3ab0*/  FFMA R206, R80, R68, R206 ;  /* 0x0000004450ce7223 */ /* 0x000fe200000000ce */
[----:B------:R-:W-:Y:S01]  /*3ac0*/  IMAD.U32 R149, R149, 0x10000, RZ ;  /* 0x0001000095957824 */ /* 0x000fe200078e00ff */
        /* <DEDUP_REMOVED lines=9> */
[----:B0-----:R-:W-:Y:S01]  /*3b60*/  FFMA R18, R88, R18, R15 ;  /* 0x0000001258127223 */ /* 0x001fe2000000000f */
[----:B------:R-:W-:Y:S01]  /*3b70*/  FFMA R15, R95, R19, R93 ;  /* 0x000000135f0f7223 */ /* 0x000fe2000000005d */
[----:B------:R-:W-:Y:S01]  /*3b80*/  IMAD.U32 R154, R154, 0x10000, RZ ;  /* 0x000100009a9a7824 */ /* 0x000fe200078e00ff */
[----:B------:R-:W-:Y:S01]  /*3b90*/  FFMA R86, R87, R16, R86 ;  /* 0x0000001057567223 */ /* 0x000fe20000000056 */
[----:B------:R-:W-:Y:S01]  /*3ba0*/  IMAD.U32 R159, R159, 0x10000, RZ ;  /* 0x000100009f9f7824 */ /* 0x000fe200078e00ff */
[----:B--2---:R-:W-:Y:S01]  /*3bb0*/  FFMA R24, R127, R24, R125 ;  /* 0x000000187f187223 */ /* 0x004fe2000000007d */
        /* <DEDUP_REMOVED lines=8> */
[----:B------:R-:W-:-:S02]  /*3c40*/  IMAD.U32 R89, R89, 0x10000, RZ ;  /* 0x0001000059597824 */ /* 0x000fc400078e00ff */
[----:B------:R-:W-:Y:S02]  /*3c50*/  IMAD.U32 R90, R90, 0x10000, RZ ;  /* 0x000100005a5a7824 */ /* 0x000fe400078e00ff */
[----:B------:R-:W-:Y:S02]  /*3c60*/  IMAD.U32 R58, R58, 0x10000, RZ ;  /* 0x000100003a3a7824 */ /* 0x000fe400078e00ff */
[----:B------:R-:W-:Y:S01]  /*3c70*/  IMAD.U32 R59, R59, 0x10000, RZ ;  /* 0x000100003b3b7824 */ /* 0x000fe200078e00ff */
[----:B------:R-:W-:Y:S01]  /*3c80*/  FFMA R194, R183, R39, R149 ;  /* 0x00000027b7c27223 */ /* 0x000fe20000000095 */
[----:B------:R-:W-:Y:S01]  /*3c90*/  FFMA R196, R181, R37, R148 ;  /* 0x00000025b5c47223 */ /* 0x000fe20000000094 */
[----:B-1----:R-:W-:Y:S01]  /*3ca0*/  FFMA R22, R54, R22, R56 ;  /* 0x0000001636167223 */ /* 0x002fe20000000038 */
[----:B------:R-:W-:Y:S01]  /*3cb0*/  FFMA R19, R98, R23, R99 ;  /* 0x0000001762137223 */ /* 0x000fe20000000063 */
[----:B------:R-:W-:Y:S01]  /*3cc0*/  FFMA R55, R55, R20, R57 ;  /* 0x0000001437377223 */ /* 0x000fe20000000039 */
[----:B------:R-:W-:Y:S01]  /*3cd0*/  FFMA R21, R100, R21, R101 ;  /* 0x0000001564157223 */ /* 0x000fe20000000065 */
[----:B------:R-:W-:Y:S01]  /*3ce0*/  FFMA R185, R181, R185, R110 ;  /* 0x000000b9b5b97223 */ /* 0x000fe2000000006e */
[----:B------:R-:W-:Y:S01]  /*3cf0*/  FFMA R16, R83, R18, R84 ;  /* 0x0000001253107223 */ /* 0x000fe20000000054 */
[----:B------:R-:W-:Y:S01]  /*3d00*/  FFMA R20, R35, R22, R52 ;  /* 0x0000001623147223 */ /* 0x000fe20000000034 */
[C---:B------:R-:W-:Y:S01]  /*3d10*/  FFMA R216, R82.reuse, R216, R115 ;  /* 0x000000d852d87223 */ /* 0x040fe20000000073 */
        /* <DEDUP_REMOVED lines=22> */
[----:B------:R-:W-:-:S02]  /*3e80*/  UMOV UR41, 0x3f800000 ;  /* 0x3f80000000297882 */ /* 0x000fc40000000000 */
[----:B------:R-:W-:Y:S02]  /*3e90*/  UMOV UR40, 0x3f800000 ;  /* 0x3f80000000287882 */ /* 0x000fe40000000000 */
[----:B------:R-:W-:Y:S02]  /*3ea0*/  UMOV UR35, 0x3f800000 ;  /* 0x3f80000000237882 */ /* 0x000fe40000000000 */
[----:B------:R-:W-:Y:S02]  /*3eb0*/  UMOV UR34, 0x3f800000 ;  /* 0x3f80000000227882 */ /* 0x000fe40000000000 */
[----:B------:R-:W-:Y:S02]  /*3ec0*/  UMOV UR45, 0x3f800000 ;  /* 0x3f800000002d7882 */ /* 0x000fe40000000000 */
[----:B------:R-:W-:Y:S02]  /*3ed0*/  UMOV UR44, 0x3f800000 ;  /* 0x3f800000002c7882 */ /* 0x000fe40000000000 */
        /* <DEDUP_REMOVED lines=17> */
[----:B------:R-:W-:Y:S01]  /*3ff0*/  UMOV UR58, 0x3f800000 ;  /* 0x3f800000003a7882 */ /* 0x000fe20000000000 */
[----:B------:R-:W-:Y:S01]  /*4000*/  IMAD.MOV.U32 R23, RZ, RZ, 0x3f800000 ;  /* 0x3f800000ff177424 */ /* 0x000fe200078e00ff */
[----:B------:R-:W-:Y:S01]  /*4010*/  CS2R R248, SRZ ;  /* 0x0000000000f87805 */ /* 0x000fe2000001ff00 */
[----:B------:R-:W-:Y:S01]  /*4020*/  IMAD.MOV.U32 R250, RZ, RZ, RZ ;  /* 0x000000fffffa7224 */ /* 0x000fe200078e00ff */
[----:B------:R-:W-:Y:S01]  /*4030*/  CS2R R246, SRZ ;  /* 0x0000000000f67805 */ /* 0x000fe2000001ff00 */
[----:B------:R-:W-:Y:S01]  /*4040*/  IMAD.MOV.U32 R245, RZ, RZ, RZ ;  /* 0x000000fffff57224 */ /* 0x000fe200078e00ff */
[----:B------:R-:W-:Y:S01]  /*4050*/  CS2R R24, SRZ ;  /* 0x0000000000187805 */ /* 0x000fe2000001ff00 */
[----:B------:R-:W-:Y:S01]  /*4060*/  IMAD.MOV.U32 R223, RZ, RZ, RZ ;  /* 0x000000ffffdf7224 */ /* 0x000fe200078e00ff */
[----:B------:R-:W-:Y:S01]  /*4070*/  CS2R R224, SRZ ;  /* 0x0000000000e07805 */ /* 0x000fe2000001ff00 */
[----:B------:R-:W-:Y:S01]  /*4080*/  CS2R R226, SRZ ;  /* 0x0000000000e27805 */ /* 0x000fe2000001ff00 */
[----:B------:R-:W-:Y:S01]  /*4090*/  CS2R R228, SRZ ;  /* 0x0000000000e47805 */ /* 0x000fe2000001ff00 */
[----:B------:R-:W-:Y:S01]  /*40a0*/  IMAD.MOV.U32 R230, RZ, RZ, RZ ;  /* 0x000000ffffe67224 */ /* 0x000fe200078e00ff */
[----:B------:R-:W-:Y:S01]  /*40b0*/  CS2R R26, SRZ ;  /* 0x00000000001a7805 */ /* 0x000fe2000001ff00 */
        /* <DEDUP_REMOVED lines=23> */
[----:B------:R-:W-:-:S02]  /*4230*/  IMAD.MOV.U32 R90, RZ, RZ, 0x3f800000 ;  /* 0x3f800000ff5a7424 */ /* 0x000fc400078e00ff */
[----:B------:R-:W-:Y:S02]  /*4240*/  IMAD.MOV.U32 R91, RZ, RZ, 0x3f800000 ;  /* 0x3f800000ff5b7424 */ /* 0x000fe400078e00ff */
[----:B------:R-:W-:Y:S02]  /*4250*/  IMAD.MOV.U32 R92, RZ, RZ, 0x3f800000 ;  /* 0x3f800000ff5c7424 */ /* 0x000fe400078e00ff */
[----:B------:R-:W-:Y:S02]  /*4260*/  IMAD.MOV.U32 R93, RZ, RZ, 0x3f800000 ;  /* 0x3f800000ff5d7424 */ /* 0x000fe400078e00ff */
[----:B------:R-:W-:Y:S02]  /*4270*/  IMAD.MOV.U32 R94, RZ, RZ, 0x3f800000 ;  /* 0x3f800000ff5e7424 */ /* 0x000fe400078e00ff */
[----:B------:R-:W-:Y:S02]  /*4280*/  IMAD.MOV.U32 R95, RZ, RZ, 0x3f800000 ;  /* 0x3f800000ff5f7424 */ /* 0x000fe400078e00ff */
        /* <DEDUP_REMOVED lines=33> */
[----:B------:R-:W-:Y:S02]  /*44a0*/  IMAD.MOV.U32 R121, RZ, RZ, R62 ;  /* 0x000000ffff797224 */ /* 0x000fe400078e003e */
[----:B------:R-:W-:Y:S02]  /*44b0*/  IMAD.MOV.U32 R122, RZ, RZ, R220 ;  /* 0x000000ffff7a7224 */ /* 0x000fe400078e00dc */
[----:B------:R-:W-:Y:S02]  /*44c0*/  IMAD.MOV.U32 R123, RZ, RZ, R63 ;  /* 0x000000ffff7b7224 */ /* 0x000fe400078e003f */
[----:B------:R-:W-:-:S02]  /*44d0*/  IMAD.MOV.U32 R124, RZ, RZ, R219 ;  /* 0x000000ffff7c7224 */ /* 0x000fc400078e00db */
[----:B------:R-:W-:Y:S02]  /*44e0*/  IMAD.MOV.U32 R125, RZ, RZ, R60 ;  /* 0x000000ffff7d7224 */ /* 0x000fe400078e003c */
[----:B------:R-:W-:Y:S02]  /*44f0*/  IMAD.MOV.U32 R126, RZ, RZ, R65 ;  /* 0x000000ffff7e7224 */ /* 0x000fe400078e0041 */
        /* <DEDUP_REMOVED lines=57> */
[----:B------:R-:W-:Y:S01]  /*4890*/  IMAD.MOV.U32 R178, RZ, RZ, R19 ;  /* 0x000000ffffb27224 */ /* 0x000fe200078e0013 */
[----:B------:R-:W-:Y:S05]  /*48a0*/  @P6 BRA `(.L_x_0) ;  /* 0x00004fb000006947 */ /* 0x000fea0003800000 */
[----:B------:R-:W2:Y:S04]  /*48b0*/  LDL R178, [R1+0xe0] ;  /* 0x0000e00001b27983 */ /* 0x000ea80000100800 */
[----:B------:R-:W-:Y:S04]  /*48c0*/  STL [R1+0x300], R21 ;  /* 0x0003001501007387 */ /* 0x000fe80000100800 */
        /* <DEDUP_REMOVED lines=17> */
[----:B------:R0:W-:Y:S04]  /*49e0*/  STL [R1+0x29c], R16 ;  /* 0x00029c1001007387 */ /* 0x0001e80000100800 */
[----:B0-----:R-:W3:Y:S04]  /*49f0*/  LDL R16, [R1+0xdc] ;  /* 0x0000dc0001107983 */ /* 0x001ee80000100800 */
[----:B------:R0:W-:Y:S04]  /*4a00*/  STL [R1+0x298], R12 ;  /* 0x0002980c01007387 */ /* 0x0001e80000100800 */
[----:B0-----:R-:W2:Y:S04]  /*4a10*/  LDL R12, [R1+0xd8] ;  /* 0x0000d800010c7983 */ /* 0x001ea80000100800 */
[----:B------:R0:W-:Y:S04]  /*4a20*/  STL [R1+0x294], R179 ;  /* 0x000294b301007387 */ /* 0x0001e80000100800 */
[----:B0-----:R-:W2:Y:S04]  /*4a30*/  LDL R179, [R1+0xd4] ;  /* 0x0000d40001b37983 */ /* 0x001ea80000100800 */
[----:B------:R0:W-:Y:S04]  /*4a40*/  STL [R1+0x290], R15 ;  /* 0x0002900f01007387 */ /* 0x0001e80000100800 */
[----:B0-----:R-:W2:Y:S04]  /*4a50*/  LDL R15, [R1+0xd0] ;  /* 0x0000d000010f7983 */ /* 0x001ea80000100800 */
[----:B------:R0:W-:Y:S04]  /*4a60*/  STL [R1+0x28c], R14 ;  /* 0x00028c0e01007387 */ /* 0x0001e80000100800 */
[----:B0-----:R-:W2:Y:S04]  /*4a70*/  LDL R14, [R1+0xcc] ;  /* 0x0000cc00010e7983 */ /* 0x001ea80000100800 */
[----:B------:R0:W-:Y:S04]  /*4a80*/  STL [R1+0x288], R218 ;  /* 0x000288da01007387 */ /* 0x0001e80000100800 */
[----:B------:R-:W2:Y:S04]  /*4a90*/  LDL R252, [R1+0x64] ;  /* 0x0000640001fc7983 */ /* 0x000ea80000100800 */
[----:B------:R-:W2:Y:S04]  /*4aa0*/  LDL R251, [R1+0x60] ;  /* 0x0000600001fb7983 */ /* 0x000ea80000100800 */
        /* <DEDUP_REMOVED lines=16> */
[----:B0-----:R-:W2:Y:S01]  /*4bb0*/  LDL R2, [R1+0xa4] ;  /* 0x0000a40001027983 */ /* 0x001ea20000100800 */
[----:B------:R-:W-:Y:S01]  /*4bc0*/  IMAD.U32 R23, RZ, RZ, UR27 ;  /* 0x0000001bff177e24 */ /* 0x000fe2000f8e00ff */
[----:B------:R-:W-:-:S03]  /*4bd0*/  LOP3.LUT R3, R3, 0xffffbfff, RZ, 0xc0, !PT ;  /* 0xffffbfff03037812 */ /* 0x000fc600078ec0ff */
[----:B------:R-:W-:Y:S01]  /*4be0*/  FADD R23, R23, 1 ;  /* 0x3f80000017177421 */ /* 0x000fe20000000000 */
[----:B------:R-:W-:-:S03]  /*4bf0*/  @P5 LOP3.LUT R3, R3, 0x4000, RZ, 0xfc, !PT ;  /* 0x0000400003035812 */ /* 0x000fc600078efcff */
[----:B------:R-:W0:Y:S01]  /*4c00*/  R2UR UR41, R23 ;  /* 0x00000000172973c2 */ /* 0x000e2200000e0000 */
[----:B------:R-:W-:-:S04]  /*4c10*/  LOP3.LUT R3, R3, 0xffffdfff, RZ, 0xc0, !PT ;  /* 0xffffdfff03037812 */ /* 0x000fc800078ec0ff */
[----:B------:R-:W-:-:S04]  /*4c20*/  @P4 LOP3.LUT R3, R3, 0x2000, RZ, 0xfc, !PT ;  /* 0x0000200003034812 */ /* 0x000fc800078efcff */
[----:B------:R-:W-:-:S04]  /*4c30*/  LOP3.LUT R3, R3, 0xffffefff, RZ, 0xc0, !PT ;  /* 0xffffefff03037812 */ /* 0x000fc800078ec0ff */
[----:B------:R-:W-:Y:S01]  /*4c40*/  @P3 LOP3.LUT R3, R3, 0x1000, RZ, 0xfc, !PT ;  /* 0x0000100003033812 */ /* 0x000fe200078efcff */
[----:B------:R-:W-:-:S03]  /*4c50*/  FADD R26, R208, -R5 ;  /* 0x80000005d01a7221 */ /* 0x000fc60000000000 */
[----:B------:R-:W-:Y:S01]  /*4c60*/  LOP3.LUT R3, R3, 0xfffff7ff, RZ, 0xc0, !PT ;  /* 0xfffff7ff03037812 */ /* 0x000fe200078ec0ff */
[----:B------:R-:W-:-:S03]  /*4c70*/  FMUL R135, R26, 0.25 ;  /* 0x3e8000001a877820 */ /* 0x000fc60000400000 */
[----:B------:R-:W-:Y:S01]  /*4c80*/  @P2 LOP3.LUT R3, R3, 0x800, RZ, 0xfc, !PT ;  /* 0x0000080003032812 */ /* 0x000fe200078efcff */
[----:B0-----:R-:W-:Y:S02]  /*4c90*/  IMAD.U32 R76, RZ, RZ, UR41 ;  /* 0x00000029ff4c7e24 */ /* 0x001fe4000f8e00ff */
[----:B------:R-:W-:Y:S01]  /*4ca0*/  IMAD.U32 R25, RZ, RZ, UR41 ;  /* 0x00000029ff197e24 */ /* 0x000fe2000f8e00ff */
[----:B------:R-:W-:Y:S01]  /*4cb0*/  LOP3.LUT R3, R3, 0xfffffbff, RZ, 0xc0, !PT ;  /* 0xfffffbff03037812 */ /* 0x000fe200078ec0ff */
[----:B------:R-:W-:-:S03]  /*4cc0*/  FMUL R76, R76, 0.25 ;  /* 0x3e8000004c4c7820 */ /* 0x000fc60000400000 */
[----:B------:R-:W-:Y:S02]  /*4cd0*/  FSETP.GT.AND P6, PT, |R25|, 8.50705917302346158658e+37, PT ;  /* 0x7e8000001900780b */ /* 0x000fe40003fc4200 */
[----:B------:R-:W-:Y:S02]  /*4ce0*/  @P1 LOP3.LUT R3, R3, 0x400, RZ, 0xfc, !PT ;  /* 0x0000040003031812 */ /* 0x000fe400078efcff */
[----:B------:R-:W-:Y:S02]  /*4cf0*/  FSEL R76, R76, UR41, P6 ;  /* 0x000000294c4c7c08 */ /* 0x000fe4000b000000 */
[----:B------:R-:W-:Y:S02]  /*4d00*/  FSEL R135, R135, R26, P6 ;  /* 0x0000001a87877208 */ /* 0x000fe40003000000 */
[----:B------:R-:W-:Y:S02]  /*4d10*/  FSETP.GEU.AND P6, PT, |R25|, 1.175494350822287508e-38, PT ;  /* 0x008000001900780b */ /* 0x000fe40003fce200 */
[----:B------:R-:W-:-:S04]  /*4d20*/  LOP3.LUT R3, R3, 0xfffffdff, RZ, 0xc0, !PT ;  /* 0xfffffdff03037812 */ /* 0x000fc800078ec0ff */
[----:B------:R-:W-:Y:S01]  /*4d30*/  @P0 LOP3.LUT R3, R3, 0x200, RZ, 0xfc, !PT ;  /* 0x0000020003030812 */ /* 0x000fe200078efcff */
[----:B------:R0:W-:Y:S04]  /*4d40*/  STL [R1+0x264], R0 ;  /* 0x0002640001007387 */ /* 0x0001e80000100800 */
[----:B------:R1:W-:Y:S02]  /*4d50*/  STL [R1+0x2dc], R3 ;  /* 0x0002dc0301007387 */ /* 0x0003e40000100800 */
[----:B------:R-:W-:Y:S01]  /*4d60*/  @!P6 FMUL R76, R76, 16777216 ;  /* 0x4b8000004c4ce820 */ /* 0x000fe20000400000 */
[----:B------:R-:W-:Y:S01]  /*4d70*/  @!P6 FMUL R135, R135, 16777216 ;  /* 0x4b8000008787e820 */ /* 0x000fe20000400000 */
[----:B------:R-:W-:Y:S04]  /*4d80*/  STL [R1+0x2e4], R208 ;  /* 0x0002e4d001007387 */ /* 0x000fe80000100800 */
[----:B------:R-:W-:Y:S04]  /*4d90*/  STL [R1+0x2e0], R5 ;  /* 0x0002e00501007387 */ /* 0x000fe80000100800 */
[----:B------:R-:W-:Y:S04]  /*4da0*/  STL [R1+0x2ec], R26 ;  /* 0x0002ec1a01007387 */ /* 0x000fe80000100800 */
[----:B------:R-:W-:Y:S04]  /*4db0*/  STL [R1+0x2f8], R72 ;  /* 0x0002f84801007387 */ /* 0x000fe80000100800 */
[----:B--2---:R2:W-:Y:S04]  /*4dc0*/  STL [R1+0x2f0], R2 ;  /* 0x0002f00201007387 */ /* 0x0045e80000100800 */
[----:B------:R-:W-:Y:S04]  /*4dd0*/  STL [R1+0x2fc], R76 ;  /* 0x0002fc4c01007387 */ /* 0x000fe80000100800 */
[----:B------:R1:W-:Y:S04]  /*4de0*/  STL [R1+0x304], R135 ;  /* 0x0003048701007387 */ /* 0x0003e80000100800 */
[----:B0-----:R-:W4:Y:S04]  /*4df0*/  LDL R0, [R1+0x160] ;  /* 0x0001600001007983 */ /* 0x001f280000100800 */
[----:B------:R-:W4:Y:S04]  /*4e00*/  LDL R11, [R1+0x12c] ;  /* 0x00012c00010b7983 */ /* 0x000f280000100800 */
[----:B-1----:R-:W4:Y:S04]  /*4e10*/  LDL R3, [R1+0x158] ;  /* 0x0001580001037983 */ /* 0x002f280000100800 */
[----:B------:R-:W4:Y:S01]  /*4e20*/  LDL R8, [R1+0x134] ;  /* 0x0001340001087983 */ /* 0x000f220000100800 */
[----:B------:R-:W-:-:S03]  /*4e30*/  FADD R27, R72, -R2 ;  /* 0x80000002481b7221 */ /* 0x000fc60000000000 */
[----:B--2---:R-:W2:Y:S04]  /*4e40*/  LDL R2, [R1+0x15c] ;  /* 0x00015c0001027983 */ /* 0x004ea80000100800 */
[----:B------:R-:W2:Y:S01]  /*4e50*/  LDL R5, [R1+0x14c] ;  /* 0x00014c0001057983 */ /* 0x000ea20000100800 */
[----:B------:R-:W-:Y:S01]  /*4e60*/  IMAD.U32 R24, RZ, RZ, UR26 ;  /* 0x0000001aff187e24 */ /* 0x000fe2000f8e00ff */
[----:B------:R-:W-:Y:S01]  /*4e70*/  FADD R28, R207, -R7 ;  /* 0x80000007cf1c7221 */ /* 0x000fe20000000000 */
[----:B------:R-:W-:Y:S01]  /*4e80*/  FADD R29, R73, -R13 ;  /* 0x8000000d491d7221 */ /* 0x000fe20000000000 */
[----:B------:R-:W2:Y:S01]  /*4e90*/  LDL R135, [R1+0xc4] ;  /* 0x0000c40001877983 */ /* 0x000ea20000100800 */
[----:B------:R-:W-:-:S03]  /*4ea0*/  FADD R30, R210, -R9 ;  /* 0x80000009d21e7221 */ /* 0x000fc60000000000 */
[----:B------:R-:W2:Y:S01]  /*4eb0*/  LDL R21, [R1+0xc0] ;  /* 0x0000c00001157983 */ /* 0x000ea20000100800 */
[----:B------:R-:W-:-:S03]  /*4ec0*/  FADD R31, R74, -R10 ;  /* 0x8000000a4a1f7221 */ /* 0x000fc60000000000 */
[----:B------:R-:W2:Y:S01]  /*4ed0*/  LDL R76, [R1+0xbc] ;  /* 0x0000bc00014c7983 */ /* 0x000ea20000100800 */
[----:B------:R-:W-:Y:S01]  /*4ee0*/  FADD R32, R209, -R69 ;  /* 0x80000045d1207221 */ /* 0x000fe20000000000 */
[----:B------:R-:W-:Y:S01]  /*4ef0*/  FADD R33, R75, -R187 ;  /* 0x800000bb4b217221 */ /* 0x000fe20000000000 */
[----:B------:R-:W-:Y:S01]  /*4f00*/  IMAD.U32 R113, RZ, RZ, UR5 ;  /* 0x00000005ff717e24 */ /* 0x000fe2000f8e00ff */
[----:B------:R-:W-:Y:S01]  /*4f10*/  FADD R42, R195, -R6 ;  /* 0x80000006c32a7221 */ /* 0x000fe20000000000 */
[----:B------:R-:W-:Y:S01]  /*4f20*/  FADD R43, R196, -R217 ;  /* 0x800000d9c42b7221 */ /* 0x000fe20000000000 */
[----:B------:R-:W-:Y:S01]  /*4f30*/  FADD R44, R193, -R252 ;  /* 0x800000fcc12c7221 */ /* 0x000fe20000000000 */
[----:B------:R-:W-:Y:S01]  /*4f40*/  FADD R45, R194, -R251 ;  /* 0x800000fbc22d7221 */ /* 0x000fe20000000000 */
[----:B------:R-:W-:Y:S01]  /*4f50*/  FADD R250, R60, -R4 ;  /* 0x800000043cfa7221 */ /* 0x000fe20000000000 */
[----:B------:R-:W-:Y:S01]  /*4f60*/  IMAD.U32 R90, RZ, RZ, UR38 ;  /* 0x00000026ff5a7e24 */ /* 0x000fe2000f8e00ff */
[----:B------:R-:W-:Y:S01]  /*4f70*/  FADD R249, R65, -R178 ;  /* 0x800000b241f97221 */ /* 0x000fe20000000000 */
[----:B------:R-:W-:Y:S01]  /*4f80*/  IMAD.U32 R91, RZ, RZ, UR37 ;  /* 0x00000025ff5b7e24 */ /* 0x000fe2000f8e00ff */
[----:B---3--:R-:W-:Y:S01]  /*4f90*/  FADD R248, R61, -R16 ;  /* 0x800000103df87221 */ /* 0x008fe20000000000 */
[----:B------:R-:W-:Y:S01]  /*4fa0*/  IMAD.U32 R92, RZ, RZ, UR36 ;  /* 0x00000024ff5c7e24 */ /* 0x000fe2000f8e00ff */
[----:B------:R-:W-:Y:S01]  /*4fb0*/  FADD R247, R64, -R12 ;  /* 0x8000000c40f77221 */ /* 0x000fe20000000000 */
[----:B------:R-:W-:Y:S01]  /*4fc0*/  IMAD.U32 R93, RZ, RZ, UR31 ;  /* 0x0000001fff5d7e24 */ /* 0x000fe2000f8e00ff */
[----:B------:R-:W-:Y:S01]  /*4fd0*/  FADD R246, R62, -R179 ;  /* 0x800000b33ef67221 */ /* 0x000fe20000000000 */
[----:B------:R-:W-:Y:S01]  /*4fe0*/  IMAD.U32 R94, RZ, RZ, UR30 ;  /* 0x0000001eff5e7e24 */ /* 0x000fe2000f8e00ff */
[----:B------:R-:W-:Y:S01]  /*4ff0*/  FADD R245, R220, -R15 ;  /* 0x8000000fdcf57221 */ /* 0x000fe20000000000 */
[----:B------:R-:W-:Y:S01]  /*5000*/  IMAD.U32 R95, RZ, RZ, UR29 ;  /* 0x0000001dff5f7e24 */ /* 0x000fe2000f8e00ff */
[----:B------:R-:W3:Y:S01]  /*5010*/  LDL R181, [R1+0xb8] ;  /* 0x0000b80001b57983 */ /* 0x000ee20000100800 */
[----:B------:R-:W-:Y:S01]  /*5020*/  IMAD.U32 R96, RZ, RZ, UR28 ;  /* 0x0000001cff607e24 */ /* 0x000fe2000f8e00ff */
[----:B------:R-:W-:-:S02]  /*5030*/  FADD R25, R219, -R218 ;  /* 0x800000dadb197221 */ /* 0x000fc40000000000 */
[----:B------:R-:W2:Y:S04]  /*5040*/  LDL R20, [R1+0xb0] ;  /* 0x0000b00001147983 */ /* 0x000ea80000100800 */
        /* <DEDUP_REMOVED lines=14> */
[----:B------:R-:W2:Y:S01]  /*5130*/  LDL R17, [R1+0x10] ;  /* 0x0000100001117983 */ /* 0x000ea20000100800 */
[----:B----4-:R-:W-:-:S03]  /*5140*/  FADD R231, R0, 1 ;  /* 0x3f80000000e77421 */ /* 0x010fc60000000000 */
[----:B------:R-:W4:Y:S04]  /*5150*/  LDL R72, [R1+0xb4] ;  /* 0x0000b40001487983 */ /* 0x000f280000100800 */
[----:B------:R-:W2:Y:S02]  /*5160*/  LDL R0, [R1+0x154] ;  /* 0x0001540001007983 */ /* 0x000ea40000100800 */
[----:B--2---:R-:W-:Y:S02]  /*5170*/  FADD R234, R0, 1 ;  /* 0x3f80000000ea7421 */ /* 0x004fe40000000000 */
[----:B------:R-:W2:Y:S02]  /*5180*/  LDL R0, [R1+0x148] ;  /* 0x0001480001007983 */ /* 0x000ea40000100800 */
[----:B--2---:R-:W-:-:S02]  /*5190*/  FADD R222, R0, 1 ;  /* 0x3f80000000de7421 */ /* 0x004fc40000000000 */
[----:B------:R-:W2:Y:S02]  /*51a0*/  LDL R0, [R1+0x13c] ;  /* 0x00013c0001007983 */ /* 0x000ea40000100800 */
[----:B--2---:R-:W-:Y:S02]  /*51b0*/  FADD R98, R0, 1 ;  /* 0x3f80000000627421 */ /* 0x004fe40000000000 */
[----:B------:R-:W2:Y:S02]  /*51c0*/  LDL R0, [R1+0x130] ;  /* 0x0001300001007983 */ /* 0x000ea40000100800 */
[----:B--2---:R-:W-:Y:S02]  /*51d0*/  FADD R101, R0, 1 ;  /* 0x3f80000000657421 */ /* 0x004fe40000000000 */
[----:B------:R-:W2:Y:S01]  /*51e0*/  LDL R0, [R1+0x124] ;  /* 0x0001240001007983 */ /* 0x000ea20000100800 */
[----:B------:R-:W-:-:S03]  /*51f0*/  FADD R102, R11, 1 ;  /* 0x3f8000000b667421 */ /* 0x000fc60000000000 */
[----:B------:R-:W3:Y:S01]  /*5200*/  LDL R11, [R1+0x120] ;  /* 0x00012000010b7983 */ /* 0x000ee20000100800 */
[----:B--2---:R-:W-:-:S03]  /*5210*/  FADD R104, R0, 1 ;  /* 0x3f80000000687421 */ /* 0x004fc60000000000 */
[----:B------:R-:W2:Y:S01]  /*5220*/  LDL R0, [R1+0x118] ;  /* 0x0001180001007983 */ /* 0x000ea20000100800 */
[----:B---3--:R-:W-:-:S03]  /*5230*/  FADD R105, R11, 1 ;  /* 0x3f8000000b697421 */ /* 0x008fc60000000000 */
[----:B------:R-:W3:Y:S01]  /*5240*/  LDL R11, [R1+0x114] ;  /* 0x00011400010b7983 */ /* 0x000ee20000100800 */
[----:B--2---:R-:W-:-:S03]  /*5250*/  FADD R107, R0, 1 ;  /* 0x3f800000006b7421 */ /* 0x004fc60000000000 */
[----:B------:R-:W2:Y:S01]  /*5260*/  LDL R0, [R1+0x110] ;  /* 0x0001100001007983 */ /* 0x000ea20000100800 */
[----:B------:R-:W-:Y:S01]  /*5270*/  FADD R233, R3, 1 ;  /* 0x3f80000003e97421 */ /* 0x000fe20000000000 */
[----:B------:R-:W-:Y:S01]  /*5280*/  FADD R100, R8, 1 ;  /* 0x3f80000008647421 */ /* 0x000fe20000000000 */
[----:B---3--:R-:W-:Y:S01]  /*5290*/  FADD R108, R11, 1 ;  /* 0x3f8000000b6c7421 */ /* 0x008fe20000000000 */
[----:B------:R-:W3:Y:S04]  /*52a0*/  LDL R3, [R1+0x144] ;  /* 0x0001440001037983 */ /* 0x000ee80000100800 */
[----:B------:R-:W3:Y:S04]  /*52b0*/  LDL R8, [R1+0x128] ;  /* 0x0001280001087983 */ /* 0x000ee80000100800 */
[----:B------:R-:W3:Y:S01]  /*52c0*/  LDL R11, [R1+0x10c] ;  /* 0x00010c00010b7983 */ /* 0x000ee20000100800 */
[----:B--2---:R-:W-:-:S03]  /*52d0*/  FADD R109, R0, 1 ;  /* 0x3f800000006d7421 */ /* 0x004fc60000000000 */
[----:B------:R-:W2:Y:S01]  /*52e0*/  LDL R0, [R1+0x108] ;  /* 0x0001080001007983 */ /* 0x000ea20000100800 */
[----:B------:R-:W-:-:S04]  /*52f0*/  FADD R24, R24, 1 ;  /* 0x3f80000018187421 */ /* 0x000fc80000000000 */
[----:B------:R0:W1:Y:S02]  /*5300*/  R2UR UR40, R24 ;  /* 0x00000000182873c2 */ /* 0x00006400000e0000 */
[----:B0-----:R-:W-:-:S04]  /*5310*/  IMAD.U32 R24, RZ, RZ, UR25 ;  /* 0x00000019ff187e24 */ /* 0x001fc8000f8e00ff */
[----:B------:R-:W-:-:S04]  /*5320*/  FADD R24, R24, 1 ;  /* 0x3f80000018187421 */ /* 0x000fc80000000000 */
[----:B------:R0:W3:Y:S01]  /*5330*/  R2UR UR35, R24 ;  /* 0x00000000182373c2 */ /* 0x0000e200000e0000 */
[----:B------:R-:W-:Y:S01]  /*5340*/  FMUL R136, R27, 0.25 ;  /* 0x3e8000001b887820 */ /* 0x000fe20000400000 */
[----:B-1----:R-:W-:Y:S02]  /*5350*/  IMAD.U32 R59, RZ, RZ, UR40 ;  /* 0x00000028ff3b7e24 */ /* 0x002fe4000f8e00ff */
[----:B------:R-:W-:Y:S02]  /*5360*/  IMAD.U32 R23, RZ, RZ, UR40 ;  /* 0x00000028ff177e24 */ /* 0x000fe4000f8e00ff */
[----:B------:R-:W-:Y:S01]  /*5370*/  FMUL R59, R59, 0.25 ;  /* 0x3e8000003b3b7820 */ /* 0x000fe20000400000 */
[----:B0-----:R-:W-:Y:S02]  /*5380*/  IMAD.U32 R24, RZ, RZ, UR24 ;  /* 0x00000018ff187e24 */ /* 0x001fe4000f8e00ff */
[----:B------:R-:W-:Y:S02]  /*5390*/  FSETP.GT.AND P6, PT, |R23|, 8.50705917302346158658e+37, PT ;  /* 0x7e8000001700780b */ /* 0x000fe40003fc4200 */
[----:B------:R-:W-:-:S02]  /*53a0*/  FADD R24, R24, 1 ;  /* 0x3f80000018187421 */ /* 0x000fc40000000000 */
[----:B------:R-:W-:Y:S02]  /*53b0*/  FSEL R59, R59, UR40, P6 ;  /* 0x000000283b3b7c08 */ /* 0x000fe4000b000000 */
[----:B------:R-:W-:Y:S02]  /*53c0*/  FSEL R136, R136, R27, P6 ;  /* 0x0000001b88887208 */ /* 0x000fe40003000000 */
[----:B------:R-:W-:Y:S01]  /*53d0*/  FSETP.GEU.AND P6, PT, |R23|, 1.175494350822287508e-38, PT ;  /* 0x008000001700780b */ /* 0x000fe20003fce200 */
[----:B------:R-:W0:Y:S01]  /*53e0*/  R2UR UR34, R24 ;  /* 0x00000000182273c2 */ /* 0x000e2200000e0000 */
[----:B---3--:R-:W-:Y:S02]  /*53f0*/  IMAD.U32 R58, RZ, RZ, UR35 ;  /* 0x00000023ff3a7e24 */ /* 0x008fe4000f8e00ff */
[----:B------:R-:W-:Y:S01]  /*5400*/  IMAD.U32 R23, RZ, RZ, UR35 ;  /* 0x00000023ff177e24 */ /* 0x000fe2000f8e00ff */
[----:B------:R-:W-:Y:S01]  /*5410*/  FMUL R137, R28, 0.25 ;  /* 0x3e8000001c897820 */ /* 0x000fe20000400000 */
[----:B------:R-:W-:-:S07]  /*5420*/  FMUL R58, R58, 0.25 ;  /* 0x3e8000003a3a7820 */ /* 0x000fce0000400000 */
[----:B------:R-:W-:Y:S01]  /*5430*/  @!P6 FMUL R59, R59, 16777216 ;  /* 0x4b8000003b3be820 */ /* 0x000fe20000400000 */
[----:B------:R-:W-:Y:S01]  /*5440*/  @!P6 FMUL R136, R136, 16777216 ;  /* 0x4b8000008888e820 */ /* 0x000fe20000400000 */
[----:B------:R-:W-:-:S04]  /*5450*/  FSETP.GT.AND P6, PT, |R23|, 8.50705917302346158658e+37, PT ;  /* 0x7e8000001700780b */ /* 0x000fc80003fc4200 */
[----:B------:R-:W-:Y:S02]  /*5460*/  FSEL R58, R58, UR35, P6 ;  /* 0x000000233a3a7c08 */ /* 0x000fe4000b000000 */
[----:B------:R-:W-:Y:S02]  /*5470*/  FSEL R137, R137, R28, P6 ;  /* 0x0000001c89897208 */ /* 0x000fe40003000000 */
[----:B------:R-:W-:Y:S01]  /*5480*/  FSETP.GEU.AND P6, PT, |R23|, 1.175494350822287508e-38, PT ;  /* 0x008000001700780b */ /* 0x000fe20003fce200 */
[----:B------:R-:W-:-:S04]  /*5490*/  IMAD.U32 R23, RZ, RZ, UR23 ;  /* 0x00000017ff177e24 */ /* 0x000fc8000f8e00ff */
[----:B------:R-:W-:Y:S01]  /*54a0*/  FADD R23, R23, 1 ;  /* 0x3f80000017177421 */ /* 0x000fe20000000000 */
[----:B0-----:R-:W-:-:S03]  /*54b0*/  IMAD.U32 R49, RZ, RZ, UR34 ;  /* 0x00000022ff317e24 */ /* 0x001fc6000f8e00ff */
[----:B------:R0:W1:Y:S01]  /*54c0*/  R2UR UR45, R23 ;  /* 0x00000000172d73c2 */ /* 0x00006200000e0000 */
[----:B------:R-:W-:Y:S01]  /*54d0*/  FMUL R49, R49, 0.25 ;  /* 0x3e80000031317820 */ /* 0x000fe20000400000 */
[----:B------:R-:W-:Y:S02]  /*54e0*/  FMUL R138, R29, 0.25 ;  /* 0x3e8000001d8a7820 */ /* 0x000fe40000400000 */
[----:B------:R-:W-:Y:S01]  /*54f0*/  @!P6 FMUL R58, R58, 16777216 ;  /* 0x4b8000003a3ae820 */ /* 0x000fe20000400000 */
[----:B0-----:R-:W-:Y:S01]  /*5500*/  IMAD.U32 R23, RZ, RZ, UR34 ;  /* 0x00000022ff177e24 */ /* 0x001fe2000f8e00ff */
[----:B------:R-:W-:-:S04]  /*5510*/  @!P6 FMUL R137, R137, 16777216 ;  /* 0x4b8000008989e820 */ /* 0x000fc80000400000 */
[----:B------:R-:W-:Y:S01]  /*5520*/  FSETP.GT.AND P6, PT, |R23|, 8.50705917302346158658e+37, PT ;  /* 0x7e8000001700780b */ /* 0x000fe20003fc4200 */
[----:B--2---:R-:W-:Y:S02]  /*5530*/  FADD R111, R0, 1 ;  /* 0x3f800000006f7421 */ /* 0x004fe40000000000 */
[----:B------:R-:W2:Y:S01]  /*5540*/  LDL R0, [R1+0x100] ;  /* 0x0001000001007983 */ /* 0x000ea20000100800 */
[----:B------:R-:W-:Y:S02]  /*5550*/  FSEL R49, R49, UR34, P6 ;  /* 0x0000002231317c08 */ /* 0x000fe4000b000000 */
[----:B------:R-:W-:Y:S02]  /*5560*/  FSEL R138, R138, R29, P6 ;  /* 0x0000001d8a8a7208 */ /* 0x000fe40003000000 */
[----:B------:R-:W-:Y:S01]  /*5570*/  FSETP.GEU.AND P6, PT, |R23|, 1.175494350822287508e-38, PT ;  /* 0x008000001700780b */ /* 0x000fe20003fce200 */
[----:B------:R-:W-:-:S04]  /*5580*/  IMAD.U32 R23, RZ, RZ, UR22 ;  /* 0x00000016ff177e24 */ /* 0x000fc8000f8e00ff */
[----:B------:R-:W-:-:S04]  /*5590*/  FADD R23, R23, 1 ;  /* 0x3f80000017177421 */ /* 0x000fc80000000000 */
[----:B------:R0:W3:Y:S01]  /*55a0*/  R2UR UR44, R23 ;  /* 0x00000000172c73c2 */ /* 0x0000e200000e0000 */
[----:B-1----:R-:W-:Y:S01]  /*55b0*/  IMAD.U32 R48, RZ, RZ, UR45 ;  /* 0x0000002dff307e24 */ /* 0x002fe2000f8e00ff */
[----:B------:R-:W-:Y:S02]  /*55c0*/  FMUL R129, R30, 0.25 ;  /* 0x3e8000001e817820 */ /* 0x000fe40000400000 */
[----:B------:R-:W-:Y:S01]  /*55d0*/  @!P6 FMUL R49, R49, 16777216 ;  /* 0x4b8000003131e820 */ /* 0x000fe20000400000 */
[----:B0-----:R-:W-:Y:S01]  /*55e0*/  IMAD.U32 R23, RZ, RZ, UR45 ;  /* 0x0000002dff177e24 */ /* 0x001fe2000f8e00ff */
[----:B------:R-:W-:Y:S01]  /*55f0*/  @!P6 FMUL R138, R138, 16777216 ;  /* 0x4b8000008a8ae820 */ /* 0x000fe20000400000 */
[----:B------:R-:W-:-:S03]  /*5600*/  FMUL R48, R48, 0.25 ;  /* 0x3e80000030307820 */ /* 0x000fc60000400000 */
[----:B------:R-:W-:-:S04]  /*5610*/  FSETP.GT.AND P6, PT, |R23|, 8.50705917302346158658e+37, PT ;  /* 0x7e8000001700780b */ /* 0x000fc80003fc4200 */
[----:B------:R-:W-:Y:S02]  /*5620*/  FSEL R48, R48, UR45, P6 ;  /* 0x0000002d30307c08 */ /* 0x000fe4000b000000 */
[----:B------:R-:W-:Y:S02]  /*5630*/  FSEL R129, R129, R30, P6 ;  /* 0x0000001e81817208 */ /* 0x000fe40003000000 */
[----:B------:R-:W-:Y:S01]  /*5640*/  FSETP.GEU.AND P6, PT, |R23|, 1.175494350822287508e-38, PT ;  /* 0x008000001700780b */ /* 0x000fe20003fce200 */
[----:B------:R-:W-:-:S04]  /*5650*/  IMAD.U32 R23, RZ, RZ, UR21 ;  /* 0x00000015ff177e24 */ /* 0x000fc8000f8e00ff */
[----:B------:R-:W-:Y:S01]  /*5660*/  FADD R23, R23, 1 ;  /* 0x3f80000017177421 */ /* 0x000fe20000000000 */
[----:B---3--:R-:W-:-:S03]  /*5670*/  IMAD.U32 R47, RZ, RZ, UR44 ;  /* 0x0000002cff2f7e24 */ /* 0x008fc6000f8e00ff */
[----:B------:R0:W1:Y:S01]  /*5680*/  R2UR UR43, R23 ;  /* 0x00000000172b73c2 */ /* 0x00006200000e0000 */
[----:B------:R-:W-:Y:S01]  /*5690*/  FMUL R47, R47, 0.25 ;  /* 0x3e8000002f2f7820 */ /* 0x000fe20000400000 */
[----:B------:R-:W-:Y:S02]  /*56a0*/  FMUL R130, R31, 0.25 ;  /* 0x3e8000001f827820 */ /* 0x000fe40000400000 */
[----:B------:R-:W-:Y:S01]  /*56b0*/  @!P6 FMUL R48, R48, 16777216 ;  /* 0x4b8000003030e820 */ /* 0x000fe20000400000 */
[----:B0-----:R-:W-:Y:S01]  /*56c0*/  IMAD.U32 R23, RZ, RZ, UR44 ;  /* 0x0000002cff177e24 */ /* 0x001fe2000f8e00ff */
[----:B------:R-:W-:-:S04]  /*56d0*/  @!P6 FMUL R129, R129, 16777216 ;  /* 0x4b8000008181e820 */ /* 0x000fc80000400000 */
[----:B------:R-:W-:Y:S01]  /*56e0*/  FSETP.GT.AND P6, PT, |R23|, 8.50705917302346158658e+37, PT ;  /* 0x7e8000001700780b */ /* 0x000fe20003fc4200 */
[----:B------:R-:W-:Y:S02]  /*56f0*/  FADD R232, R2, 1 ;  /* 0x3f80000002e87421 */ /* 0x000fe40000000000 */
[----:B------:R-:W3:Y:S01]  /*5700*/  LDL R2, [R1+0x150] ;  /* 0x0001500001027983 */ /* 0x000ee20000100800 */
[----:B------:R-:W-:Y:S02]  /*5710*/  FSEL R47, R47, UR44, P6 ;  /* 0x0000002c2f2f7c08 */ /* 0x000fe4000b000000 */
[----:B------:R-:W-:Y:S02]  /*5720*/  FSEL R130, R130, R31, P6 ;  /* 0x0000001f82827208 */ /* 0x000fe40003000000 */
[----:B------:R-:W-:Y:S01]  /*5730*/  FSETP.GEU.AND P6, PT, |R23|, 1.175494350822287508e-38, PT ;  /* 0x008000001700780b */ /* 0x000fe20003fce200 */
[----:B------:R-:W-:-:S04]  /*5740*/  IMAD.U32 R23, RZ, RZ, UR20 ;  /* 0x00000014ff177e24 */ /* 0x000fc8000f8e00ff */
[----:B------:R-:W-:-:S04]  /*5750*/  FADD R23, R23, 1 ;  /* 0x3f80000017177421 */ /* 0x000fc80000000000 */
[----:B------:R0:W4:Y:S01]  /*5760*/  R2UR UR42, R23 ;  /* 0x00000000172a73c2 */ /* 0x00012200000e0000 */
        /* <DEDUP_REMOVED lines=12> */
[----:B----4-:R-:W-:-:S03]  /*5830*/  IMAD.U32 R46, RZ, RZ, UR42 ;  /* 0x0000002aff2e7e24 */ /* 0x010fc6000f8e00ff */
[----:B------:R0:W1:Y:S01]  /*5840*/  R2UR UR49, R23 ;  /* 0x00000000173173c2 */ /* 0x00006200000e0000 */
[----:B------:R-:W-:Y:S01]  /*5850*/  FMUL R46, R46, 0.25 ;  /* 0x3e8000002e2e7820 */ /* 0x000fe20000400000 */
[----:B------:R-:W-:Y:S02]  /*5860*/  FMUL R134, R33, 0.25 ;  /* 0x3e80000021867820 */ /* 0x000fe40000400000 */
[----:B------:R-:W-:Y:S01]  /*5870*/  @!P6 FMUL R89, R89, 16777216 ;  /* 0x4b8000005959e820 */ /* 0x000fe20000400000 */
[----:B0-----:R-:W-:Y:S01]  /*5880*/  IMAD.U32 R23, RZ, RZ, UR42 ;  /* 0x0000002aff177e24 */ /* 0x001fe2000f8e00ff */
[----:B------:R-:W-:Y:S01]  /*5890*/  @!P6 FMUL R131, R131, 16777216 ;  /* 0x4b8000008383e820 */ /* 0x000fe20000400000 */
[----:B------:R-:W-:-:S03]  /*58a0*/  FADD R113, R113, 1 ;  /* 0x3f80000071717421 */ /* 0x000fc60000000000 */
[----:B------:R-:W-:Y:S01]  /*58b0*/  FSETP.GT.AND P6, PT, |R23|, 8.50705917302346158658e+37, PT ;  /* 0x7e8000001700780b */ /* 0x000fe20003fc4200 */
[----:B------:R-:W-:Y:S01]  /*58c0*/  FADD R236, R5, 1 ;  /* 0x3f80000005ec7421 */ /* 0x000fe20000000000 */
[----:B------:R-:W-:Y:S01]  /*58d0*/  FADD R221, R3, 1 ;  /* 0x3f80000003dd7421 */ /* 0x000fe20000000000 */
[----:B------:R-:W-:Y:S01]  /*58e0*/  FADD R103, R8, 1 ;  /* 0x3f80000008677421 */ /* 0x000fe20000000000 */
[----:B------:R-:W-:Y:S01]  /*58f0*/  FADD R110, R11, 1 ;  /* 0x3f8000000b6e7421 */ /* 0x000fe20000000000 */
[----:B------:R-:W-:Y:S01]  /*5900*/  FSEL R46, R46, UR42, P6 ;  /* 0x0000002a2e2e7c08 */ /* 0x000fe2000b000000 */
[----:B------:R-:W4:Y:S01]  /*5910*/  LDL R5, [R1+0x140] ;  /* 0x0001400001057983 */ /* 0x000f220000100800 */
[----:B------:R-:W-:Y:S01]  /*5920*/  FSEL R134, R134, R33, P6 ;  /* 0x0000002186867208 */ /* 0x000fe20003000000 */
[----:B------:R2:W0:Y:S01]  /*5930*/  R2UR UR59, R113 ;  /* 0x00000000713b73c2 */ /* 0x00042200000e0000 */
[----:B------:R-:W-:Y:S01]  /*5940*/  FSETP.GEU.AND P6, PT, |R23|, 1.175494350822287508e-38, PT ;  /* 0x008000001700780b */ /* 0x000fe20003fce200 */
[----:B------:R-:W3:Y:S01]  /*5950*/  LDL R3, [R1+0x138] ;  /* 0x0001380001037983 */ /* 0x000ee20000100800 */
[----:B------:R-:W-:-:S03]  /*5960*/  IMAD.U32 R23, RZ, RZ, UR18 ;  /* 0x00000012ff177e24 */ /* 0x000fc6000f8e00ff */
[----:B------:R-:W3:Y:S04]  /*5970*/  LDL R8, [R1+0x11c] ;  /* 0x00011c0001087983 */ /* 0x000ee80000100800 */
[----:B------:R-:W3:Y:S01]  /*5980*/  LDL R11, [R1+0x104] ;  /* 0x00010400010b7983 */ /* 0x000ee20000100800 */
[----:B------:R-:W-:-:S04]  /*5990*/  FADD R23, R23, 1 ;  /* 0x3f80000017177421 */ /* 0x000fc80000000000 */
[----:B------:R0:W0:Y:S01]  /*59a0*/  R2UR UR48, R23 ;  /* 0x00000000173073c2 */ /* 0x00002200000e0000 */
[----:B-1----:R-:W-:Y:S01]  /*59b0*/  IMAD.U32 R78, RZ, RZ, UR49 ;  /* 0x00000031ff4e7e24 */ /* 0x002fe2000f8e00ff */
[----:B------:R-:W-:Y:S01]  /*59c0*/  @!P6 FMUL R46, R46, 16777216 ;  /* 0x4b8000002e2ee820 */ /* 0x000fe20000400000 */
[----:B------:R-:W-:Y:S01]  /*59d0*/  @!P6 FMUL R134, R134, 16777216 ;  /* 0x4b8000008686e820 */ /* 0x000fe20000400000 */
[----:B------:R-:W-:Y:S01]  /*59e0*/  FMUL R151, R42, 0.25 ;  /* 0x3e8000002a977820 */ /* 0x000fe20000400000 */
[----:B0-----:R-:W-:Y:S01]  /*59f0*/  IMAD.U32 R23, RZ, RZ, UR49 ;  /* 0x00000031ff177e24 */ /* 0x001fe2000f8e00ff */
[----:B------:R-:W-:-:S04]  /*5a00*/  FMUL R78, R78, 0.25 ;  /* 0x3e8000004e4e7820 */ /* 0x000fc80000400000 */
[----:B------:R-:W-:-:S04]  /*5a10*/  FSETP.GT.AND P6, PT, |R23|, 8.50705917302346158658e+37, PT ;  /* 0x7e8000001700780b */ /* 0x000fc80003fc4200 */
[----:B------:R-:W-:Y:S02]  /*5a20*/  FSEL R78, R78, UR49, P6 ;  /* 0x000000314e4e7c08 */ /* 0x000fe4000b000000 */
[----:B------:R-:W-:Y:S02]  /*5a30*/  FSEL R151, R151, R42, P6 ;  /* 0x0000002a97977208 */ /* 0x000fe40003000000 */
[----:B------:R-:W-:Y:S01]  /*5a40*/  FSETP.GEU.AND P6, PT, |R23|, 1.175494350822287508e-38, PT ;  /* 0x008000001700780b */ /* 0x000fe20003fce200 */
[----:B------:R-:W-:-:S04]  /*5a50*/  IMAD.U32 R23, RZ, RZ, UR17 ;  /* 0x00000011ff177e24 */ /* 0x000fc8000f8e00ff */
[----:B------:R-:W-:Y:S01]  /*5a60*/  FADD R23, R23, 1 ;  /* 0x3f80000017177421 */ /* 0x000fe20000000000 */
[----:B------:R-:W-:-:S03]  /*5a70*/  IMAD.U32 R77, RZ, RZ, UR48 ;  /* 0x00000030ff4d7e24 */ /* 0x000fc6000f8e00ff */
[----:B------:R0:W1:Y:S01]  /*5a80*/  R2UR UR47, R23 ;  /* 0x00000000172f73c2 */ /* 0x00006200000e0000 */
[----:B------:R-:W-:Y:S01]  /*5a90*/  FMUL R77, R77, 0.25 ;  /* 0x3e8000004d4d7820 */ /* 0x000fe20000400000 */
[----:B------:R-:W-:Y:S02]  /*5aa0*/  FMUL R152, R43, 0.25 ;  /* 0x3e8000002b987820 */ /* 0x000fe40000400000 */
[----:B------:R-:W-:Y:S01]  /*5ab0*/  @!P6 FMUL R78, R78, 16777216 ;  /* 0x4b8000004e4ee820 */ /* 0x000fe20000400000 */
[----:B0-----:R-:W-:Y:S01]  /*5ac0*/  IMAD.U32 R23, RZ, RZ, UR48 ;  /* 0x00000030ff177e24 */ /* 0x001fe2000f8e00ff */
[----:B------:R-:W-:-:S04]  /*5ad0*/  @!P6 FMUL R151, R151, 16777216 ;  /* 0x4b8000009797e820 */ /* 0x000fc80000400000 */
[----:B------:R-:W-:-:S04]  /*5ae0*/  FSETP.GT.AND P6, PT, |R23|, 8.50705917302346158658e+37, PT ;  /* 0x7e8000001700780b */ /* 0x000fc80003fc4200 */
[----:B------:R-:W-:Y:S02]  /*5af0*/  FSEL R77, R77, UR48, P6 ;  /* 0x000000304d4d7c08 */ /* 0x000fe4000b000000 */
[----:B------:R-:W-:Y:S02]  /*5b00*/  FSEL R152, R152, R43, P6 ;  /* 0x0000002b98987208 */ /* 0x000fe40003000000 */
[----:B------:R-:W-:Y:S01]  /*5b10*/  FSETP.GEU.AND P6, PT, |R23|, 1.175494350822287508e-38, PT ;  /* 0x008000001700780b */ /* 0x000fe20003fce200 */
[----:B------:R-:W-:-:S04]  /*5b20*/  IMAD.U32 R23, RZ, RZ, UR16 ;  /* 0x00000010ff177e24 */ /* 0x000fc8000f8e00ff */
[----:B------:R-:W-:-:S04]  /*5b30*/  FADD R23, R23, 1 ;  /* 0x3f80000017177421 */ /* 0x000fc80000000000 */
[----:B------:R0:W0:Y:S01]  /*5b40*/  R2UR UR46, R23 ;  /* 0x00000000172e73c2 */ /* 0x00002200000e0000 */
        /* <DEDUP_REMOVED lines=10> */
[----:B------:R-:W-:Y:S02]  /*5bf0*/  IMAD.U32 R23, RZ, RZ, UR39 ;  /* 0x00000027ff177e24 */ /* 0x000fe4000f8e00ff */
[----:B------:R-:W-:Y:S02]  /*5c00*/  IMAD.U32 R24, RZ, RZ, UR46 ;  /* 0x0000002eff187e24 */ /* 0x000fe4000f8e00ff */
[----:B------:R-:W-:Y:S01]  /*5c10*/  IMAD.U32 R81, RZ, RZ, UR46 ;  /* 0x0000002eff517e24 */ /* 0x000fe2000f8e00ff */
[----:B--2---:R-:W-:-:S02]  /*5c20*/  FADD R113, R0, 1 ;  /* 0x3f80000000717421 */ /* 0x004fc40000000000 */
[----:B------:R-:W2:Y:S05]  /*5c30*/  LDL R0, [R1+0xfc] ;  /* 0x0000fc0001007983 */ /* 0x000eaa0000100800 */
[----:B------:R-:W-:Y:S01]  /*5c40*/  @!P6 FMUL R168, R168, 16777216 ;  /* 0x4b800000a8a8e820 */ /* 0x000fe20000400000 */
[----:B------:R-:W-:Y:S01]  /*5c50*/  @!P6 FMUL R153, R153, 16777216 ;  /* 0x4b8000009999e820 */ /* 0x000fe20000400000 */
[----:B------:R-:W-:Y:S01]  /*5c60*/  FMUL R81, R81, 0.25 ;  /* 0x3e80000051517820 */ /* 0x000fe20000400000 */
[----:B------:R-:W-:Y:S01]  /*5c70*/  FMUL R154, R45, 0.25 ;  /* 0x3e8000002d9a7820 */ /* 0x000fe20000400000 */
[----:B------:R-:W-:Y:S01]  /*5c80*/  FSETP.GT.AND P6, PT, |R24|, 8.50705917302346158658e+37, PT ;  /* 0x7e8000001800780b */ /* 0x000fe20003fc4200 */
[----:B------:R-:W-:Y:S01]  /*5c90*/  FADD R23, R23, 1 ;  /* 0x3f80000017177421 */ /* 0x000fe20000000000 */
[----:B------:R-:W-:-:S02]  /*5ca0*/  FMUL R125, R250, 0.25 ;  /* 0x3e800000fa7d7820 */ /* 0x000fc40000400000 */
[----:B------:R-:W-:Y:S01]  /*5cb0*/  FSEL R81, R81, UR46, P6 ;  /* 0x0000002e51517c08 */ /* 0x000fe2000b000000 */
[C---:B------:R-:W-:Y:S01]  /*5cc0*/  FMUL R147, R23.reuse, 0.25 ;  /* 0x3e80000017937820 */ /* 0x040fe20000400000 */
[----:B------:R-:W-:Y:S02]  /*5cd0*/  FSEL R154, R154, R45, P6 ;  /* 0x0000002d9a9a7208 */ /* 0x000fe40003000000 */
[----:B------:R-:W-:-:S04]  /*5ce0*/  FSETP.GT.AND P6, PT, |R23|, 8.50705917302346158658e+37, PT ;  /* 0x7e8000001700780b */ /* 0x000fc80003fc4200 */
[----:B------:R-:W-:Y:S02]  /*5cf0*/  FSEL R147, R147, R23, P6 ;  /* 0x0000001793937208 */ /* 0x000fe40003000000 */
[----:B------:R-:W-:Y:S02]  /*5d00*/  FSEL R125, R125, R250, P6 ;  /* 0x000000fa7d7d7208 */ /* 0x000fe40003000000 */
[----:B------:R-:W-:Y:S01]  /*5d10*/  FSETP.GEU.AND P6, PT, |R23|, 1.175494350822287508e-38, PT ;  /* 0x008000001700780b */ /* 0x000fe20003fce200 */
[----:B------:R-:W-:Y:S01]  /*5d20*/  FADD R90, R90, 1 ;  /* 0x3f8000005a5a7421 */ /* 0x000fe20000000000 */
[----:B------:R-:W-:-:S03]  /*5d30*/  FMUL R126, R249, 0.25 ;  /* 0x3e800000f97e7820 */ /* 0x000fc60000400000 */
[----:B------:R-:W-:-:S08]  /*5d40*/  FMUL R120, R90, 0.25 ;  /* 0x3e8000005a787820 */ /* 0x000fd00000400000 */
[----:B------:R-:W-:Y:S01]  /*5d50*/  @!P6 FMUL R147, R147, 16777216 ;  /* 0x4b8000009393e820 */ /* 0x000fe20000400000 */
[----:B------:R-:W-:Y:S01]  /*5d60*/  @!P6 FMUL R125, R125, 16777216 ;  /* 0x4b8000007d7de820 */ /* 0x000fe20000400000 */
        /* <DEDUP_REMOVED lines=40> */
[----:B------:R-:W-:Y:S01]  /*5ff0*/  FADD R24, R63, -R14 ;  /* 0x8000000e3f187221 */ /* 0x000fe20000000000 */
[----:B------:R-:W-:-:S03]  /*6000*/  FADD R95, R95, 1 ;  /* 0x3f8000005f5f7421 */ /* 0x000fc60000000000 */
[----:B------:R-:W-:Y:S01]  /*6010*/  FMUL R123, R24, 0.25 ;  /* 0x3e800000187b7820 */ /* 0x000fe20000400000 */
[----:B------:R-:W-:-:S07]  /*6020*/  FMUL R80, R95, 0.25 ;  /* 0x3e8000005f507820 */ /* 0x000fce0000400000 */
[----:B------:R-:W-:Y:S01]  /*6030*/  @!P6 FMUL R87, R87, 16777216 ;  /* 0x4b8000005757e820 */ /* 0x000fe20000400000 */
[----:B------:R-:W-:Y:S01]  /*6040*/  @!P6 FMUL R122, R122, 16777216 ;  /* 0x4b8000007a7ae820 */ /* 0x000fe20000400000 */
[----:B------:R-:W-:-:S04]  /*6050*/  FSETP.GT.AND P6, PT, |R95|, 8.50705917302346158658e+37, PT ;  /* 0x7e8000005f00780b */ /* 0x000fc80003fc4200 */
[----:B------:R-:W-:Y:S02]  /*6060*/  FSEL R80, R80, R95, P6 ;  /* 0x0000005f50507208 */ /* 0x000fe40003000000 */
[----:B------:R-:W-:Y:S02]  /*6070*/  FSEL R123, R123, R24, P6 ;  /* 0x000000187b7b7208 */ /* 0x000fe40003000000 */
[----:B------:R-:W-:Y:S01]  /*6080*/  FSETP.GEU.AND P6, PT, |R95|, 1.175494350822287508e-38, PT ;  /* 0x008000005f00780b */ /* 0x000fe20003fce200 */
[----:B------:R-:W-:Y:S01]  /*6090*/  FADD R96, R96, 1 ;  /* 0x3f80000060607421 */ /* 0x000fe20000000000 */
[----:B------:R-:W-:Y:S01]  /*60a0*/  FMUL R124, R25, 0.25 ;  /* 0x3e800000197c7820 */ /* 0x000fe20000400000 */
[----:B------:R-:W-:Y:S02]  /*60b0*/  FADD R223, R211, -R135 ;  /* 0x80000087d3df7221 */ /* 0x000fe40000000000 */
[----:B------:R-:W-:Y:S01]  /*60c0*/  FMUL R79, R96, 0.25 ;  /* 0x3e800000604f7820 */ /* 0x000fe20000400000 */
[----:B------:R-:W-:Y:S01]  /*60d0*/  FMUL R176, R231, 0.25 ;  /* 0x3e800000e7b07820 */ /* 0x000fe20000400000 */
[----:B------:R-:W-:-:S06]  /*60e0*/  FMUL R241, R223, 0.25 ;  /* 0x3e800000dff17820 */ /* 0x000fcc0000400000 */
[----:B------:R-:W-:Y:S01]  /*60f0*/  @!P6 FMUL R80, R80, 16777216 ;  /* 0x4b8000005050e820 */ /* 0x000fe20000400000 */
[----:B------:R-:W-:Y:S01]  /*6100*/  @!P6 FMUL R123, R123, 16777216 ;  /* 0x4b8000007b7be820 */ /* 0x000fe20000400000 */
[----:B------:R-:W-:-:S04]  /*6110*/  FSETP.GT.AND P6, PT, |R96|, 8.50705917302346158658e+37, PT ;  /* 0x7e8000006000780b */ /* 0x000fc80003fc4200 */
[----:B------:R-:W-:Y:S02]  /*6120*/  FSEL R79, R79, R96, P6 ;  /* 0x000000604f4f7208 */ /* 0x000fe40003000000 */
[----:B------:R-:W-:Y:S02]  /*6130*/  FSEL R124, R124, R25, P6 ;  /* 0x000000197c7c7208 */ /* 0x000fe40003000000 */
[----:B------:R-:W-:-:S04]  /*6140*/  FSETP.GT.AND P6, PT, |R231|, 8.50705917302346158658e+37, PT ;  /* 0x7e800000e700780b */ /* 0x000fc80003fc4200 */
[----:B------:R-:W-:Y:S02]  /*6150*/  FSEL R176, R176, R231, P6 ;  /* 0x000000e7b0b07208 */ /* 0x000fe40003000000 */
[----:B------:R-:W-:Y:S02]  /*6160*/  FSEL R241, R241, R223, P6 ;  /* 0x000000dff1f17208 */ /* 0x000fe40003000000 */
[----:B------:R-:W-:Y:S01]  /*6170*/  FSETP.GEU.AND P6, PT, |R231|, 1.175494350822287508e-38, PT ;  /* 0x00800000e700780b */ /* 0x000fe20003fce200 */
[----:B------:R-:W-:Y:S01]  /*6180*/  FADD R224, R212, -R21 ;  /* 0x80000015d4e07221 */ /* 0x000fe20000000000 */
        /* <DEDUP_REMOVED lines=9> */
[----:B---3--:R-:W-:Y:S02]  /*6220*/  FADD R235, R2, 1 ;  /* 0x3f80000002eb7421 */ /* 0x008fe40000000000 */
[----:B------:R-:W3:Y:S01]  /*6230*/  LDL R2, [R1+0xac] ;  /* 0x0000ac0001027983 */ /* 0x000ee20000100800 */
        /* <DEDUP_REMOVED lines=8> */
[----:B------:R-:W0:-:S12]  /*62c0*/  MUFU.RCP R176, R176 ;  /* 0x000000b000b07308 */ /* 0x000e180000001000 */
[----:B------:R-:W-:Y:S01]  /*62d0*/  @!P6 FMUL R114, R114, 16777216 ;  /* 0x4b8000007272e820 */ /* 0x000fe20000400000 */
[----:B------:R-:W1:Y:S08]  /*62e0*/  MUFU.RCP R163, R163 ;  /* 0x000000a300a37308 */ /* 0x000e700000001000 */
[----:B------:R-:W1:Y:S01]  /*62f0*/  MUFU.RCP R114, R114 ;  /* 0x0000007200727308 */ /* 0x000e620000001000 */
[----:B------:R-:W-:Y:S01]  /*6300*/  @!P6 FMUL R243, R243, 16777216 ;  /* 0x4b800000f3f3e820 */ /* 0x000fe20000400000 */
[----:B----4-:R-:W-:Y:S01]  /*6310*/  FADD R97, R5, 1 ;  /* 0x3f80000005617421 */ /* 0x010fe20000000000 */
[----:B------:R-:W-:Y:S01]  /*6320*/  FADD R99, R3, 1 ;  /* 0x3f80000003637421 */ /* 0x000fe20000000000 */
[----:B------:R-:W-:Y:S01]  /*6330*/  FADD R106, R8, 1 ;  /* 0x3f800000086a7421 */ /* 0x000fe20000000000 */
[----:B------:R-:W-:Y:S01]  /*6340*/  FADD R112, R11, 1 ;  /* 0x3f8000000b707421 */ /* 0x000fe20000000000 */
[----:B------:R-:W4:Y:S01]  /*6350*/  LDL R5, [R1+0x7c] ;  /* 0x00007c0001057983 */ /* 0x000f220000100800 */
[----:B0-----:R-:W-:Y:S01]  /*6360*/  FFMA R241, R176, R241, R135 ;  /* 0x000000f1b0f17223 */ /* 0x001fe20000000087 */
[----:B-1----:R-:W-:-:S02]  /*6370*/  FFMA R242, R163, R242, R21 ;  /* 0x000000f2a3f27223 */ /* 0x002fc40000000015 */
[----:B------:R-:W4:Y:S04]  /*6380*/  LDL R3, [R1+0x78] ;  /* 0x0000780001037983 */ /* 0x000f280000100800 */
[----:B------:R-:W4:Y:S01]  /*6390*/  LDL R8, [R1+0x40] ;  /* 0x0000400001087983 */ /* 0x000f220000100800 */
[----:B------:R-:W-:-:S03]  /*63a0*/  FFMA R243, R114, R243, R76 ;  /* 0x000000f372f37223 */ /* 0x000fc6000000004c */
[----:B------:R-:W4:Y:S04]  /*63b0*/  LDL R11, [R1+0xc] ;  /* 0x00000c00010b7983 */ /* 0x000f280000100800 */
[----:B------:R-:W4:Y:S04]  /*63c0*/  LDL.LU R135, [R1+0x304] ;  /* 0x0003040001877983 */ /* 0x000f280000300800 */
[----:B------:R-:W4:Y:S04]  /*63d0*/  LDL.LU R21, [R1+0x300] ;  /* 0x0003000001157983 */ /* 0x000f280000300800 */
[----:B------:R-:W4:Y:S01]  /*63e0*/  LDL.LU R76, [R1+0x2fc] ;  /* 0x0002fc00014c7983 */ /* 0x000f220000300800 */
[----:B--2---:R-:W-:-:S03]  /*63f0*/  FADD R114, R0, 1 ;  /* 0x3f80000000727421 */ /* 0x004fc60000000000 */
[----:B------:R-:W2:Y:S01]  /*6400*/  LDL R0, [R1+0xf8] ;  /* 0x0000f80001007983 */ /* 0x000ea20000100800 */
[----:B------:R-:W-:Y:S01]  /*6410*/  FADD R226, R133, -R181 ;  /* 0x800000b585e27221 */ /* 0x000fe20000000000 */
[C---:B------:R-:W-:Y:S01]  /*6420*/  FMUL R83, R234.reuse, 0.25 ;  /* 0x3e800000ea537820 */ /* 0x040fe20000400000 */
[----:B------:R-:W-:Y:S02]  /*6430*/  FSETP.GT.AND P6, PT, |R234|, 8.50705917302346158658e+37, PT ;  /* 0x7e800000ea00780b */ /* 0x000fe40003fc4200 */
[----:B------:R-:W-:Y:S02]  /*6440*/  FMUL R244, R226, 0.25 ;  /* 0x3e800000e2f47820 */ /* 0x000fe40000400000 */
[----:B------:R-:W-:-:S03]  /*6450*/  FSEL R83, R83, R234, P6 ;  /* 0x000000ea53537208 */ /* 0x000fc60003000000 */
        /* <DEDUP_REMOVED lines=20> */
[----:B------:R-:W-:-:S12]  /*65a0*/  FMUL R115, R222, 0.25 ;  /* 0x3e800000de737820 */ /* 0x000fd80000400000 */
[----:B------:R-:W-:Y:S01]  /*65b0*/  @!P6 FMUL R150, R150, 16777216 ;  /* 0x4b8000009696e820 */ /* 0x000fe20000400000 */
[----:B------:R-:W-:Y:S01]  /*65c0*/  @!P6 FMUL R238, R238, 16777216 ;  /* 0x4b800000eeeee820 */ /* 0x000fe20000400000 */
[----:B------:R-:W-:-:S04]  /*65d0*/  FSETP.GT.AND P6, PT, |R222|, 8.50705917302346158658e+37, PT ;  /* 0x7e800000de00780b */ /* 0x000fc80003fc4200 */
[----:B------:R-:W-:Y:S01]  /*65e0*/  FSEL R115, R115, R222, P6 ;  /* 0x000000de73737208 */ /* 0x000fe20003000000 */
[----:B------:R-:W0:Y:S08]  /*65f0*/  MUFU.RCP R83, R83 ;  /* 0x0000005300537308 */ /* 0x000e300000001000 */
[----:B------:R-:W1:Y:S08]  /*6600*/  MUFU.RCP R177, R177 ;  /* 0x000000b100b17308 */ /* 0x000e700000001000 */
[----:B------:R-:W1:Y:S01]  /*6610*/  MUFU.RCP R150, R150 ;  /* 0x0000009600967308 */ /* 0x000e620000001000 */
[----:B0-----:R-:W-:-:S02]  /*6620*/  FFMA R244, R83, R244, R181 ;  /* 0x000000f453f47223 */ /* 0x001fc400000000b5 */
[----:B------:R-:W4:Y:S01]  /*6630*/  LDL R181, [R1+0x8] ;  /* 0x0000080001b57983 */ /* 0x000f220000100800 */
[----:B-1----:R-:W-:-:S03]  /*6640*/  FFMA R237, R177, R237, R72 ;  /* 0x000000edb1ed7223 */ /* 0x002fc60000000048 */
[----:B------:R-:W4:Y:S01]  /*6650*/  LDL.LU R72, [R1+0x2f8] ;  /* 0x0002f80001487983 */ /* 0x000f220000300800 */
[----:B------:R-:W-:-:S03]  /*6660*/  FFMA R238, R150, R238, R20 ;  /* 0x000000ee96ee7223 */ /* 0x000fc60000000014 */
[----:B------:R-:W4:Y:S01]  /*6670*/  LDL.LU R20, [R1+0x2f4] ;  /* 0x0002f40001147983 */ /* 0x000f220000300800 */
[----:B---3--:R-:W-:-:S04]  /*6680*/  FADD R229, R213, -R2 ;  /* 0x80000002d5e57221 */ /* 0x008fc80000000000 */
[----:B------:R-:W-:-:S05]  /*6690*/  FMUL R239, R229, 0.25 ;  /* 0x3e800000e5ef7820 */ /* 0x000fca0000400000 */
[----:B------:R-:W-:Y:S02]  /*66a0*/  FSEL R239, R239, R229, P6 ;  /* 0x000000e5efef7208 */ /* 0x000fe40003000000 */
[----:B------:R-:W-:-:S13]  /*66b0*/  FSETP.GEU.AND P6, PT, |R222|, 1.175494350822287508e-38, PT ;  /* 0x00800000de00780b */ /* 0x000fda0003fce200 */
[----:B------:R-:W-:-:S06]  /*66c0*/  @!P6 FMUL R115, R115, 16777216 ;  /* 0x4b8000007373e820 */ /* 0x000fcc0000400000 */
[----:B------:R-:W0:Y:S01]  /*66d0*/  MUFU.RCP R115, R115 ;  /* 0x0000007300737308 */ /* 0x000e220000001000 */
[----:B------:R-:W-:-:S04]  /*66e0*/  @!P6 FMUL R239, R239, 16777216 ;  /* 0x4b800000efefe820 */ /* 0x000fc80000400000 */
[----:B0-----:R-:W-:Y:S02]  /*66f0*/  FFMA R239, R115, R239, R2 ;  /* 0x000000ef73ef7223 */ /* 0x001fe40000000002 */
[----:B------:R-:W3:Y:S01]  /*6700*/  LDL.LU R2, [R1+0x2f0] ;  /* 0x0002f00001027983 */ /* 0x000ee20000300800 */
        /* <DEDUP_REMOVED lines=36> */
[----:B----4-:R-:W-:Y:S01]  /*6950*/  FADD R37, R199, -R5 ;  /* 0x80000005c7257221 */ /* 0x010fe20000000000 */
        /* <DEDUP_REMOVED lines=19> */
[----:B------:R-:W-:Y:S01]  /*6a90*/  FMUL R140, R39, 0.25 ;  /* 0x3e800000278c7820 */ /* 0x000fe20000400000 */
[----:B------:R-:W0:Y:S07]  /*6aa0*/  MUFU.RCP R84, R84 ;  /* 0x0000005400547308 */ /* 0x000e2e0000001000 */
[----:B------:R-:W-:Y:S01]  /*6ab0*/  @!P6 FMUL R171, R171, 16777216 ;  /* 0x4b800000ababe820 */ /* 0x000fe20000400000 */
[----:B------:R-:W-:Y:S01]  /*6ac0*/  @!P6 FMUL R139, R139, 16777216 ;  /* 0x4b8000008b8be820 */ /* 0x000fe20000400000 */
[----:B------:R-:W-:Y:S01]  /*6ad0*/  FSETP.GT.AND P6, PT, |R102|, 8.50705917302346158658e+37, PT ;  /* 0x7e8000006600780b */ /* 0x000fe20003fc4200 */
[----:B------:R-:W1:Y:S03]  /*6ae0*/  MUFU.RCP R178, R178 ;  /* 0x000000b200b27308 */ /* 0x000e660000001000 */
[----:B------:R-:W-:-:S02]  /*6af0*/  FSEL R148, R148, R102, P6 ;  /* 0x0000006694947208 */ /* 0x000fc40003000000 */
[----:B------:R-:W-:Y:S02]  /*6b00*/  FSEL R140, R140, R39, P6 ;  /* 0x000000278c8c7208 */ /* 0x000fe40003000000 */
[----:B------:R-:W-:Y:S01]  /*6b10*/  FSETP.GEU.AND P6, PT, |R102|, 1.175494350822287508e-38, PT ;  /* 0x008000006600780b */ /* 0x000fe20003fce200 */
[----:B------:R-:W4:Y:S01]  /*6b20*/  MUFU.RCP R149, R149 ;  /* 0x0000009500957308 */ /* 0x000f220000001000 */
[----:B0-----:R-:W-:Y:S02]  /*6b30*/  FFMA R240, R84, R240, R180 ;  /* 0x000000f054f07223 */ /* 0x001fe400000000b4 */
[----:B------:R-:W3:Y:S05]  /*6b40*/  LDL R180, [R1+0x4] ;  /* 0x0000040001b47983 */ /* 0x000eea0000100800 */
[----:B------:R-:W0:Y:S01]  /*6b50*/  MUFU.RCP R116, R116 ;  /* 0x0000007400747308 */ /* 0x000e220000001000 */
[----:B-1----:R-:W-:-:S02]  /*6b60*/  FFMA R143, R178, R143, R26 ;  /* 0x0000008fb28f7223 */ /* 0x002fc4000000001a */
[----:B------:R-:W3:Y:S01]  /*6b70*/  LDL.LU R26, [R1+0x2ec] ;  /* 0x0002ec00011a7983 */ /* 0x000ee20000300800 */
[----:B------:R-:W-:-:S04]  /*6b80*/  @!P6 FMUL R148, R148, 16777216 ;  /* 0x4b8000009494e820 */ /* 0x000fc80000400000 */
[----:B------:R-:W1:Y:S01]  /*6b90*/  MUFU.RCP R85, R85 ;  /* 0x0000005500557308 */ /* 0x000e620000001000 */
[----:B----4-:R-:W-:Y:S02]  /*6ba0*/  FFMA R144, R149, R144, R19 ;  /* 0x0000009095907223 */ /* 0x010fe40000000013 */
[----:B------:R-:W3:Y:S05]  /*6bb0*/  LDL.LU R19, [R1+0x2e8] ;  /* 0x0002e80001137983 */ /* 0x000eea0000300800 */
[----:B------:R-:W4:Y:S08]  /*6bc0*/  MUFU.RCP R171, R171 ;  /* 0x000000ab00ab7308 */ /* 0x000f300000001000 */
[----:B------:R-:W4:Y:S01]  /*6bd0*/  MUFU.RCP R148, R148 ;  /* 0x0000009400947308 */ /* 0x000f220000001000 */
[----:B0-----:R-:W-:Y:S01]  /*6be0*/  FFMA R145, R116, R145, R208 ;  /* 0x0000009174917223 */ /* 0x001fe200000000d0 */
[----:B------:R-:W-:Y:S01]  /*6bf0*/  @!P6 FMUL R140, R140, 16777216 ;  /* 0x4b8000008c8ce820 */ /* 0x000fe20000400000 */
[----:B------:R-:W3:Y:S01]  /*6c00*/  LDL.LU R208, [R1+0x2e4] ;  /* 0x0002e40001d07983 */ /* 0x000ee20000300800 */
[----:B-1----:R-:W-:-:S03]  /*6c10*/  FFMA R146, R85, R146, R5 ;  /* 0x0000009255927223 */ /* 0x002fc60000000005 */
[----:B------:R-:W3:Y:S01]  /*6c20*/  LDL.LU R5, [R1+0x2e0] ;  /* 0x0002e00001057983 */ /* 0x000ee20000300800 */
[----:B----4-:R-:W-:Y:S01]  /*6c30*/  FFMA R139, R171, R139, R3 ;  /* 0x0000008bab8b7223 */ /* 0x010fe20000000003 */
[----:B------:R-:W-:Y:S01]  /*6c40*/  FFMA R140, R148, R140, R18 ;  /* 0x0000008c948c7223 */ /* 0x000fe20000000012 */
        /* <DEDUP_REMOVED lines=14> */
[----:B------:R-:W-:Y:S01]  /*6d30*/  FSEL R142, R142, R41, P6 ;  /* 0x000000298e8e7208 */ /* 0x000fe20003000000 */
[----:B--2---:R-:W-:Y:S02]  /*6d40*/  FADD R116, R0, 1 ;  /* 0x3f80000000747421 */ /* 0x004fe40000000000 */
[----:B------:R-:W2:Y:S04]  /*6d50*/  LDL R0, [R1] ;  /* 0x0000000001007983 */ /* 0x000ea80000100800 */
[----:B------:R-:W4:Y:S04]  /*6d60*/  LDL.LU R3, [R1+0x2dc] ;  /* 0x0002dc0001037983 */ /* 0x000f280000300800 */
[----:B------:R-:W2:Y:S04]  /*6d70*/  LDL R171, [R1+0xf0] ;  /* 0x0000f00001ab7983 */ /* 0x000ea80000100800 */
[----:B------:R-:W2:Y:S01]  /*6d80*/  LDL.LU R18, [R1+0x2d8] ;  /* 0x0002d80001127983 */ /* 0x000ea20000300800 */
        /* <DEDUP_REMOVED lines=22> */
[----:B------:R-:W-:-:S07]  /*6ef0*/  IMAD.U32 R53, RZ, RZ, UR14 ;  /* 0x0000000eff357e24 */ /* 0x000fce000f8e00ff */
[----:B------:R-:W-:Y:S01]  /*6f00*/  @!P6 FMUL R173, R173, 16777216 ;  /* 0x4b800000adade820 */ /* 0x000fe20000400000 */
[----:B------:R-:W-:Y:S01]  /*6f10*/  @!P6 FMUL R160, R160, 16777216 ;  /* 0x4b800000a0a0e820 */ /* 0x000fe20000400000 */
[----:B------:R-:W-:-:S04]  /*6f20*/  FSETP.GT.AND P6, PT, |R107|, 8.50705917302346158658e+37, PT ;  /* 0x7e8000006b00780b */ /* 0x000fc80003fc4200 */
[----:B------:R-:W-:Y:S02]  /*6f30*/  FSEL R172, R172, R107, P6 ;  /* 0x0000006bacac7208 */ /* 0x000fe40003000000 */
[----:B------:R-:W-:Y:S02]  /*6f40*/  FSEL R161, R161, R52, P6 ;  /* 0x00000034a1a17208 */ /* 0x000fe40003000000 */
[----:B------:R-:W-:Y:S01]  /*6f50*/  FSETP.GEU.AND P6, PT, |R107|, 1.175494350822287508e-38, PT ;  /* 0x008000006b00780b */ /* 0x000fe20003fce200 */
[----:B------:R-:W-:Y:S01]  /*6f60*/  FADD R53, R53, 1 ;  /* 0x3f80000035357421 */ /* 0x000fe20000000000 */
[----:B------:R-:W-:-:S03]  /*6f70*/  IMAD.U32 R54, RZ, RZ, UR15 ;  /* 0x0000000fff367e24 */ /* 0x000fc6000f8e00ff */
[----:B------:R0:W1:Y:S01]  /*6f80*/  R2UR UR52, R53 ;  /* 0x00000000353473c2 */ /* 0x00006200000e0000 */
[----:B------:R-:W-:Y:S01]  /*6f90*/  FMUL R170, R108, 0.25 ;  /* 0x3e8000006caa7820 */ /* 0x000fe20000400000 */
[----:B------:R-:W-:Y:S01]  /*6fa0*/  FADD R54, R54, 1 ;  /* 0x3f80000036367421 */ /* 0x000fe20000000000 */
[----:B0-----:R-:W-:-:S05]  /*6fb0*/  FADD R53, R188, -R8 ;  /* 0x80000008bc357221 */ /* 0x001fca0000000000 */
[----:B------:R-:W-:Y:S01]  /*6fc0*/  @!P6 FMUL R172, R172, 16777216 ;  /* 0x4b800000acace820 */ /* 0x000fe20000400000 */
[----:B------:R-:W-:Y:S01]  /*6fd0*/  @!P6 FMUL R161, R161, 16777216 ;  /* 0x4b800000a1a1e820 */ /* 0x000fe20000400000 */
[----:B------:R-:W-:Y:S01]  /*6fe0*/  FSETP.GT.AND P6, PT, |R108|, 8.50705917302346158658e+37, PT ;  /* 0x7e8000006c00780b */ /* 0x000fe20003fc4200 */
[----:B------:R-:W-:Y:S01]  /*6ff0*/  FMUL R162, R53, 0.25 ;  /* 0x3e80000035a27820 */ /* 0x000fe20000400000 */
[----:B------:R0:W1:Y:S02]  /*7000*/  R2UR UR53, R54 ;  /* 0x00000000363573c2 */ /* 0x00006400000e0000 */
[----:B------:R-:W-:Y:S02]  /*7010*/  FSEL R170, R170, R108, P6 ;  /* 0x0000006caaaa7208 */ /* 0x000fe40003000000 */
[----:B------:R-:W-:Y:S02]  /*7020*/  FSEL R162, R162, R53, P6 ;  /* 0x00000035a2a27208 */ /* 0x000fe40003000000 */
[----:B------:R-:W-:Y:S01]  /*7030*/  FSETP.GEU.AND P6, PT, |R108|, 1.175494350822287508e-38, PT ;  /* 0x008000006c00780b */ /* 0x000fe20003fce200 */
[----:B0-----:R-:W-:-:S04]  /*7040*/  IMAD.U32 R54, RZ, RZ, UR12 ;  /* 0x0000000cff367e24 */ /* 0x001fc8000f8e00ff */
[----:B------:R-:W-:Y:S01]  /*7050*/  FADD R54, R54, 1 ;  /* 0x3f80000036367421 */ /* 0x000fe20000000000 */
[----:B------:R-:W-:-:S03]  /*7060*/  IMAD.U32 R55, RZ, RZ, UR13 ;  /* 0x0000000dff377e24 */ /* 0x000fc6000f8e00ff */
[----:B------:R0:W1:Y:S01]  /*7070*/  R2UR UR50, R54 ;  /* 0x00000000363273c2 */ /* 0x00006200000e0000 */
[----:B------:R-:W-:Y:S01]  /*7080*/  FMUL R169, R109, 0.25 ;  /* 0x3e8000006da97820 */ /* 0x000fe20000400000 */
[----:B------:R-:W-:Y:S02]  /*7090*/  FADD R55, R55, 1 ;  /* 0x3f80000037377421 */ /* 0x000fe40000000000 */
[----:B------:R-:W-:Y:S01]  /*70a0*/  @!P6 FMUL R170, R170, 16777216 ;  /* 0x4b800000aaaae820 */ /* 0x000fe20000400000 */
[----:B------:R-:W-:Y:S01]  /*70b0*/  @!P6 FMUL R162, R162, 16777216 ;  /* 0x4b800000a2a2e820 */ /* 0x000fe20000400000 */
[----:B0-----:R-:W-:Y:S01]  /*70c0*/  FADD R54, R70, -R185 ;  /* 0x800000b946367221 */ /* 0x001fe20000000000 */
[----:B------:R-:W-:-:S03]  /*70d0*/  FSETP.GT.AND P6, PT, |R109|, 8.50705917302346158658e+37, PT ;  /* 0x7e8000006d00780b */ /* 0x000fc60003fc4200 */
[----:B------:R-:W-:Y:S01]  /*70e0*/  FMUL R155, R54, 0.25 ;  /* 0x3e800000369b7820 */ /* 0x000fe20000400000 */
[----:B------:R0:W1:Y:S01]  /*70f0*/  R2UR UR51, R55 ;  /* 0x00000000373373c2 */ /* 0x00006200000e0000 */
[----:B------:R-:W-:-:S03]  /*7100*/  FSEL R169, R169, R109, P6 ;  /* 0x0000006da9a97208 */ /* 0x000fc60003000000 */
        /* <DEDUP_REMOVED lines=48> */
[----:B------:R-:W-:-:S04]  /*7410*/  FADD R82, R82, 1 ;  /* 0x3f80000052527421 */ /* 0x000fc80000000000 */
[----:B------:R0:W1:Y:S01]  /*7420*/  R2UR UR58, R82 ;  /* 0x00000000523a73c2 */ /* 0x00006200000e0000 */
[----:B------:R-:W-:-:S03]  /*7430*/  FMUL R164, R113, 0.25 ;  /* 0x3e80000071a47820 */ /* 0x000fc60000400000 */
[----:B------:R-:W-:Y:S01]  /*7440*/  @!P6 FMUL R165, R165, 16777216 ;  /* 0x4b800000a5a5e820 */ /* 0x000fe20000400000 */
[----:B------:R-:W-:Y:S01]  /*7450*/  @!P6 FMUL R158, R158, 16777216 ;  /* 0x4b8000009e9ee820 */ /* 0x000fe20000400000 */
[----:B0-----:R-:W-:Y:S01]  /*7460*/  FADD R82, R22, -R17 ;  /* 0x8000001116527221 */ /* 0x001fe20000000000 */
[----:B------:R-:W-:-:S03]  /*7470*/  FSETP.GT.AND P6, PT, |R113|, 8.50705917302346158658e+37, PT ;  /* 0x7e8000007100780b */ /* 0x000fc60003fc4200 */
[----:B------:R-:W-:Y:S01]  /*7480*/  FMUL R175, R82, 0.25 ;  /* 0x3e80000052af7820 */ /* 0x000fe20000400000 */
[----:B------:R-:W-:-:S04]  /*7490*/  FSEL R164, R164, R113, P6 ;  /* 0x00000071a4a47208 */ /* 0x000fc80003000000 */
        /* <DEDUP_REMOVED lines=20> */
[----:B---3--:R-:W-:Y:S01]  /*75e0*/  FADD R85, R19, -R180 ;  /* 0x800000b413557221 */ /* 0x008fe20000000000 */
[----:B------:R-:W0:Y:S01]  /*75f0*/  MUFU.RCP R117, R117 ;  /* 0x0000007500757308 */ /* 0x000e220000001000 */
[----:B------:R-:W-:Y:S02]  /*7600*/  FMUL R149, R116, 0.25 ;  /* 0x3e80000074957820 */ /* 0x000fe40000400000 */
[----:B------:R-:W-:-:S05]  /*7610*/  FMUL R178, R85, 0.25 ;  /* 0x3e80000055b27820 */ /* 0x000fca0000400000 */
[----:B------:R-:W3:Y:S03]  /*7620*/  MUFU.RCP R86, R86 ;  /* 0x0000005600567308 */ /* 0x000ee60000001000 */
[----:B------:R-:W-:Y:S01]  /*7630*/  @!P6 FMUL R150, R150, 16777216 ;  /* 0x4b8000009696e820 */ /* 0x000fe20000400000 */
[----:B------:R-:W-:Y:S01]  /*7640*/  @!P6 FMUL R177, R177, 16777216 ;  /* 0x4b800000b1b1e820 */ /* 0x000fe20000400000 */
[----:B------:R-:W-:-:S04]  /*7650*/  FSETP.GT.AND P6, PT, |R116|, 8.50705917302346158658e+37, PT ;  /* 0x7e8000007400780b */ /* 0x000fc80003fc4200 */
[----:B------:R-:W-:Y:S02]  /*7660*/  FSEL R149, R149, R116, P6 ;  /* 0x0000007495957208 */ /* 0x000fe40003000000 */
[----:B------:R-:W-:Y:S02]  /*7670*/  FSEL R178, R178, R85, P6 ;  /* 0x00000055b2b27208 */ /* 0x000fe40003000000 */
[----:B------:R-:W-:Y:S01]  /*7680*/  FSETP.GEU.AND P6, PT, |R116|, 1.175494350822287508e-38, PT ;  /* 0x008000007400780b */ /* 0x000fe20003fce200 */
[----:B0-----:R-:W-:Y:S01]  /*7690*/  FFMA R141, R117, R141, R198 ;  /* 0x0000008d758d7223 */ /* 0x001fe200000000c6 */
[----:B--2---:R-:W-:Y:S01]  /*76a0*/  FADD R117, R171, 1 ;  /* 0x3f800000ab757421 */ /* 0x004fe20000000000 */
[----:B---3--:R-:W-:Y:S01]  /*76b0*/  FFMA R142, R86, R142, R66 ;  /* 0x0000008e568e7223 */ /* 0x008fe20000000042 */
[----:B------:R-:W-:Y:S01]  /*76c0*/  FADD R86, R18, -R0 ;  /* 0x8000000012567221 */ /* 0x000fe20000000000 */
[----:B------:R-:W0:Y:S01]  /*76d0*/  MUFU.RCP R174, R174 ;  /* 0x000000ae00ae7308 */ /* 0x000e220000001000 */
[----:B------:R-:W-:Y:S01]  /*76e0*/  FMUL R148, R117, 0.25 ;  /* 0x3e80000075947820 */ /* 0x000fe20000400000 */
[----:B------:R-:W2:Y:S01]  /*76f0*/  LDL.LU R198, [R1+0x2d4] ;  /* 0x0002d40001c67983 */ /* 0x000ea20000300800 */
[----:B------:R-:W-:-:S03]  /*7700*/  FMUL R171, R86, 0.25 ;  /* 0x3e80000056ab7820 */ /* 0x000fc60000400000 */
[----:B------:R-:W3:Y:S02]  /*7710*/  LDL.LU R66, [R1+0x2d0] ;  /* 0x0002d00001427983 */ /* 0x000ee40000300800 */
[----:B------:R-:W-:Y:S01]  /*7720*/  @!P6 FMUL R149, R149, 16777216 ;  /* 0x4b8000009595e820 */ /* 0x000fe20000400000 */
[----:B------:R-:W-:Y:S01]  /*7730*/  @!P6 FMUL R178, R178, 16777216 ;  /* 0x4b800000b2b2e820 */ /* 0x000fe20000400000 */
[----:B------:R-:W-:-:S04]  /*7740*/  FSETP.GT.AND P6, PT, |R117|, 8.50705917302346158658e+37, PT ;  /* 0x7e8000007500780b */ /* 0x000fc80003fc4200 */
[----:B------:R-:W-:Y:S02]  /*7750*/  FSEL R148, R148, R117, P6 ;  /* 0x0000007594947208 */ /* 0x000fe40003000000 */
[----:B------:R-:W-:Y:S02]  /*7760*/  FSEL R171, R171, R86, P6 ;  /* 0x00000056abab7208 */ /* 0x000fe40003000000 */
[----:B------:R-:W-:Y:S01]  /*7770*/  FSETP.GEU.AND P6, PT, |R117|, 1.175494350822287508e-38, PT ;  /* 0x008000007500780b */ /* 0x000fe20003fce200 */
[----:B------:R-:W0:Y:S08]  /*7780*/  MUFU.RCP R173, R173 ;  /* 0x000000ad00ad7308 */ /* 0x000e300000001000 */
[----:B------:R-:W0:Y:S04]  /*7790*/  MUFU.RCP R172, R172 ;  /* 0x000000ac00ac7308 */ /* 0x000e280000001000 */
[----:B------:R-:W-:-:S04]  /*77a0*/  @!P6 FMUL R148, R148, 16777216 ;  /* 0x4b8000009494e820 */ /* 0x000fc80000400000 */
[----:B------:R-:W0:Y:S08]  /*77b0*/  MUFU.RCP R170, R170 ;  /* 0x000000aa00aa7308 */ /* 0x000e300000001000 */
[----:B------:R-:W0:Y:S08]  /*77c0*/  MUFU.RCP R169, R169 ;  /* 0x000000a900a97308 */ /* 0x000e300000001000 */
[----:B------:R-:W0:Y:S08]  /*77d0*/  MUFU.RCP R167, R167 ;  /* 0x000000a700a77308 */ /* 0x000e300000001000 */
[----:B------:R-:W1:Y:S08]  /*77e0*/  MUFU.RCP R166, R166 ;  /* 0x000000a600a67308 */ /* 0x000e700000001000 */
[----:B------:R-:W1:Y:S01]  /*77f0*/  MUFU.RCP R165, R165 ;  /* 0x000000a500a57308 */ /* 0x000e620000001000 */
[----:B0-----:R-:W-:-:S07]  /*7800*/  FFMA R159, R174, R159, R197 ;  /* 0x0000009fae9f7223 */ /* 0x001fce00000000c5 */
[----:B------:R-:W0:Y:S01]  /*7810*/  MUFU.RCP R164, R164 ;  /* 0x000000a400a47308 */ /* 0x000e220000001000 */
[----:B------:R-:W2:Y:S07]  /*7820*/  LDL.LU R197, [R1+0x2cc] ;  /* 0x0002cc0001c57983 */ /* 0x000eae0000300800 */
[----:B------:R-:W0:Y:S01]  /*7830*/  MUFU.RCP R163, R163 ;  /* 0x000000a300a37308 */ /* 0x000e220000001000 */
[----:B------:R-:W2:Y:S07]  /*7840*/  LDL R174, [R1+0xe0] ;  /* 0x0000e00001ae7983 */ /* 0x000eae0000100800 */
[----:B------:R-:W0:Y:S01]  /*7850*/  MUFU.RCP R150, R150 ;  /* 0x0000009600967308 */ /* 0x000e220000001000 */
[----:B------:R-:W-:-:S07]  /*7860*/  FFMA R160, R173, R160, R67 ;  /* 0x000000a0ada07223 */ /* 0x000fce0000000043 */
[----:B------:R-:W0:Y:S01]  /*7870*/  MUFU.RCP R149, R149 ;  /* 0x0000009500957308 */ /* 0x000e220000001000 */
[----:B------:R-:W2:Y:S01]  /*7880*/  LDL.LU R67, [R1+0x2c8] ;  /* 0x0002c80001437983 */ /* 0x000ea20000300800 */
[----:B------:R-:W-:-:S06]  /*7890*/  FFMA R161, R172, R161, R186 ;  /* 0x000000a1aca17223 */ /* 0x000fcc00000000ba */
[----:B------:R-:W4:Y:S01]  /*78a0*/  MUFU.RCP R148, R148 ;  /* 0x0000009400947308 */ /* 0x000f220000001000 */
[----:B------:R-:W2:Y:S01]  /*78b0*/  LDL.LU R186, [R1+0x2c4] ;  /* 0x0002c40001ba7983 */ /* 0x000ea20000300800 */
[----:B------:R-:W-:Y:S01]  /*78c0*/  FFMA R162, R170, R162, R8 ;  /* 0x000000a2aaa27223 */ /* 0x000fe20000000008 */
[----:B------:R-:W-:Y:S01]  /*78d0*/  FFMA R155, R169, R155, R185 ;  /* 0x0000009ba99b7223 */ /* 0x000fe200000000b9 */
[----:B------:R-:W-:Y:S01]  /*78e0*/  FFMA R156, R167, R156, R184 ;  /* 0x0000009ca79c7223 */ /* 0x000fe200000000b8 */
[----:B------:R-:W2:Y:S01]  /*78f0*/  LDL.LU R8, [R1+0x2c0] ;  /* 0x0002c00001087983 */ /* 0x000ea20000300800 */
[----:B-1----:R-:W-:Y:S01]  /*7900*/  FFMA R157, R166, R157, R183 ;  /* 0x0000009da69d7223 */ /* 0x002fe200000000b7 */
[----:B------:R-:W-:Y:S02]  /*7910*/  FFMA R158, R165, R158, R182 ;  /* 0x0000009ea59e7223 */ /* 0x000fe400000000b6 */
[----:B------:R-:W2:Y:S01]  /*7920*/  LDL.LU R185, [R1+0x2bc] ;  /* 0x0002bc0001b97983 */ /* 0x000ea20000300800 */
[----:B------:R-:W-:Y:S01]  /*7930*/  @!P6 FMUL R171, R171, 16777216 ;  /* 0x4b800000ababe820 */ /* 0x000fe20000400000 */
[----:B0-----:R-:W-:-:S02]  /*7940*/  FFMA R175, R164, R175, R17 ;  /* 0x000000afa4af7223 */ /* 0x001fc40000000011 */
[----:B------:R-:W2:Y:S01]  /*7950*/  LDL.LU R184, [R1+0x2b8] ;  /* 0x0002b80001b87983 */ /* 0x000ea20000300800 */
[----:B------:R-:W-:-:S03]  /*7960*/  FFMA R176, R163, R176, R11 ;  /* 0x000000b0a3b07223 */ /* 0x000fc6000000000b */
[----:B------:R-:W2:Y:S01]  /*7970*/  LDL.LU R183, [R1+0x2b4] ;  /* 0x0002b40001b77983 */ /* 0x000ea20000300800 */
[----:B------:R-:W-:-:S03]  /*7980*/  FFMA R177, R150, R177, R181 ;  /* 0x000000b196b17223 */ /* 0x000fc600000000b5 */
[----:B------:R-:W2:Y:S01]  /*7990*/  LDL.LU R182, [R1+0x2b0] ;  /* 0x0002b00001b67983 */ /* 0x000ea20000300800 */
[----:B------:R-:W-:-:S03]  /*79a0*/  FFMA R178, R149, R178, R180 ;  /* 0x000000b295b27223 */ /* 0x000fc600000000b4 */
[----:B------:R-:W2:Y:S01]  /*79b0*/  LDL.LU R17, [R1+0x2ac] ;  /* 0x0002ac0001117983 */ /* 0x000ea20000300800 */
[----:B----4-:R-:W-:-:S03]  /*79c0*/  FFMA R171, R148, R171, R0 ;  /* 0x000000ab94ab7223 */ /* 0x010fc60000000000 */
[----:B------:R-:W4:Y:S04]  /*79d0*/  LDL.LU R11, [R1+0x2a8] ;  /* 0x0002a800010b7983 */ /* 0x000f280000300800 */
[----:B------:R-:W2:Y:S04]  /*79e0*/  LDL.LU R181, [R1+0x2a4] ;  /* 0x0002a40001b57983 */ /* 0x000ea80000300800 */
[----:B------:R-:W2:Y:S04]  /*79f0*/  LDL.LU R180, [R1+0x2a0] ;  /* 0x0002a00001b47983 */ /* 0x000ea80000300800 */
[----:B------:R-:W2:Y:S01]  /*7a00*/  LDL R0, [R1+0x5c] ;  /* 0x00005c0001007983 */ /* 0x000ea20000100800 */
[----:B------:R-:W-:Y:S01]  /*7a10*/  FSETP.GEU.AND P6, PT, |R96|, 1.175494350822287508e-38, PT ;  /* 0x008000006000780b */ /* 0x000fe20003fce200 */
[----:B------:R-:W0:Y:S08]  /*7a20*/  MUFU.RCP R119, R119 ;  /* 0x0000007700777308 */ /* 0x000e300000001000 */
[----:B------:R-:W1:Y:S04]  /*7a30*/  MUFU.RCP R118, R118 ;  /* 0x0000007600767308 */ /* 0x000e680000001000 */
[----:B------:R-:W-:-:S04]  /*7a40*/  @!P6 FMUL R79, R79, 16777216 ;  /* 0x4b8000004f4fe820 */ /* 0x000fc80000400000 */
[----:B------:R-:W0:Y:S08]  /*7a50*/  MUFU.RCP R88, R88 ;  /* 0x0000005800587308 */ /* 0x000e300000001000 */
[----:B------:R-:W0:Y:S08]  /*7a60*/  MUFU.RCP R87, R87 ;  /* 0x0000005700577308 */ /* 0x000e300000001000 */
[----:B------:R-:W0:Y:S08]  /*7a70*/  MUFU.RCP R80, R80 ;  /* 0x0000005000507308 */ /* 0x000e300000001000 */
[----:B------:R-:W1:Y:S08]  /*7a80*/  MUFU.RCP R79, R79 ;  /* 0x0000004f004f7308 */ /* 0x000e700000001000 */
[----:B------:R-:W1:Y:S01]  /*7a90*/  MUFU.RCP R49, R49 ;  /* 0x0000003100317308 */ /* 0x000e620000001000 */
[----:B0-----:R-:W-:Y:S01]  /*7aa0*/  FFMA R127, R119, R127, R16 ;  /* 0x0000007f777f7223 */ /* 0x001fe20000000010 */
[----:B------:R-:W-:Y:S01]  /*7ab0*/  @!P6 FMUL R124, R124, 16777216 ;  /* 0x4b8000007c7ce820 */ /* 0x000fe20000400000 */
[----:B------:R-:W3:Y:S01]  /*7ac0*/  LDL.LU R16, [R1+0x29c] ;  /* 0x00029c0001107983 */ /* 0x000ee20000300800 */
[----:B-1----:R-:W-:Y:S01]  /*7ad0*/  FFMA R128, R118, R128, R12 ;  /* 0x0000008076807223 */ /* 0x002fe2000000000c */
[----:B------:R-:W-:Y:S01]  /*7ae0*/  FFMA R121, R88, R121, R179 ;  /* 0x0000007958797223 */ /* 0x000fe200000000b3 */
[----:B------:R-:W-:Y:S01]  /*7af0*/  FFMA R122, R87, R122, R15 ;  /* 0x0000007a577a7223 */ /* 0x000fe2000000000f */
[----:B------:R-:W3:Y:S01]  /*7b00*/  LDL.LU R12, [R1+0x298] ;  /* 0x00029800010c7983 */ /* 0x000ee20000300800 */
[----:B------:R-:W0:Y:S01]  /*7b10*/  MUFU.RCP R77, R77 ;  /* 0x0000004d004d7308 */ /* 0x000e220000001000 */
[----:B------:R-:W-:-:S02]  /*7b20*/  FFMA R123, R80, R123, R14 ;  /* 0x0000007b507b7223 */ /* 0x000fc4000000000e */
[----:B------:R-:W3:Y:S01]  /*7b30*/  LDL.LU R179, [R1+0x294] ;  /* 0x0002940001b37983 */ /* 0x000ee20000300800 */
[----:B------:R-:W-:-:S03]  /*7b40*/  FFMA R124, R79, R124, R218 ;  /* 0x0000007c4f7c7223 */ /* 0x000fc600000000da */
[----:B------:R-:W3:Y:S01]  /*7b50*/  LDL.LU R15, [R1+0x290] ;  /* 0x00029000010f7983 */ /* 0x000ee20000300800 */
[----:B------:R-:W-:-:S03]  /*7b60*/  FFMA R138, R49, R138, R13 ;  /* 0x0000008a318a7223 */ /* 0x000fc6000000000d */
[----:B------:R-:W3:Y:S04]  /*7b70*/  LDL.LU R14, [R1+0x28c] ;  /* 0x00028c00010e7983 */ /* 0x000ee80000300800 */
[----:B------:R1:W5:Y:S04]  /*7b80*/  LDL.LU R218, [R1+0x288] ;  /* 0x0002880001da7983 */ /* 0x0003680000300800 */
[----:B------:R-:W3:Y:S01]  /*7b90*/  LDL R13, [R1+0x58] ;  /* 0x00005800010d7983 */ /* 0x000ee20000100800 */
[----:B------:R-:W1:Y:S01]  /*7ba0*/  MUFU.RCP R80, R46 ;  /* 0x0000002e00507308 */ /* 0x000e620000001000 */
[----:B0-----:R-:W-:-:S02]  /*7bb0*/  FFMA R152, R77, R152, R217 ;  /* 0x000000984d987223 */ /* 0x001fc400000000d9 */
[----:B------:R-:W4:Y:S05]  /*7bc0*/  LDL R217, [R1+0x54] ;  /* 0x0000540001d97983 */ /* 0x000f2a0000100800 */
[----:B------:R-:W0:Y:S01]  /*7bd0*/  MUFU.RCP R89, R89 ;  /* 0x0000005900597308 */ /* 0x000e220000001000 */
[----:B-1----:R-:W-:Y:S02]  /*7be0*/  FFMA R134, R80, R134, R187 ;  /* 0x0000008650867223 */ /* 0x002fe400000000bb */
[----:B------:R-:W4:Y:S05]  /*7bf0*/  LDL R187, [R1+0x50] ;  /* 0x0000500001bb7983 */ /* 0x000f2a0000100800 */
        /* <DEDUP_REMOVED lines=11> */
[----:B------:R-:W4:Y:S01]  /*7cb0*/  LDL R2, [R1+0x20] ;  /* 0x0000200001027983 */ /* 0x000f220000100800 */
[----:B0-----:R-:W-:-:S03]  /*7cc0*/  FFMA R129, R48, R129, R9 ;  /* 0x0000008130817223 */ /* 0x001fc60000000009 */
[----:B------:R-:W4:Y:S01]  /*7cd0*/  LDL R9, [R1+0xec] ;  /* 0x0000ec0001097983 */ /* 0x000f220000100800 */
[----:B------:R-:W-:Y:S01]  /*7ce0*/  IMAD.U32 R148, RZ, RZ, UR46 ;  /* 0x0000002eff947e24 */ /* 0x000fe2000f8e00ff */
[----:B------:R-:W0:Y:S04]  /*7cf0*/  MUFU.RCP R147, R147 ;  /* 0x0000009300937308 */ /* 0x000e280000001000 */
[----:B------:R-:W-:Y:S01]  /*7d00*/  FSETP.GEU.AND P6, PT, |R148|, 1.175494350822287508e-38, PT ;  /* 0x008000009400780b */ /* 0x000fe20003fce200 */
[----:B------:R-:W-:Y:S02]  /*7d10*/  IMAD.U32 R46, RZ, RZ, UR53 ;  /* 0x00000035ff2e7e24 */ /* 0x000fe4000f8e00ff */
[----:B------:R-:W-:Y:S02]  /*7d20*/  IMAD.U32 R79, RZ, RZ, UR53 ;  /* 0x00000035ff4f7e24 */ /* 0x000fe4000f8e00ff */
[----:B------:R-:W-:-:S02]  /*7d30*/  IMAD.U32 R87, RZ, RZ, UR53 ;  /* 0x00000035ff577e24 */ /* 0x000fc4000f8e00ff */
[----:B------:R-:W-:-:S06]  /*7d40*/  FMUL R79, R79, 0.25 ;  /* 0x3e8000004f4f7820 */ /* 0x000fcc0000400000 */
[----:B------:R-:W-:Y:S01]  /*7d50*/  @!P6 FMUL R81, R81, 16777216 ;  /* 0x4b8000005151e820 */ /* 0x000fe20000400000 */
[----:B------:R-:W-:Y:S01]  /*7d60*/  @!P6 FMUL R154, R154, 16777216 ;  /* 0x4b8000009a9ae820 */ /* 0x000fe20000400000 */
[----:B------:R-:W-:Y:S01]  /*7d70*/  FSETP.GT.AND P6, PT, |R46|, 8.50705917302346158658e+37, PT ;  /* 0x7e8000002e00780b */ /* 0x000fe20003fc4200 */
[----:B0-----:R-:W-:-:S03]  /*7d80*/  FFMA R125, R147, R125, R4 ;  /* 0x0000007d937d7223 */ /* 0x001fc60000000004 */
[----:B------:R-:W-:Y:S01]  /*7d90*/  FSEL R79, R79, UR53, P6 ;  /* 0x000000354f4f7c08 */ /* 0x000fe2000b000000 */
[----:B--2---:R-:W-:-:S04]  /*7da0*/  FADD R46, R198, -R0 ;  /* 0x80000000c62e7221 */ /* 0x004fc80000000000 */
[----:B------:R-:W-:-:S05]  /*7db0*/  FMUL R147, R46, 0.25 ;  /* 0x3e8000002e937820 */ /* 0x000fca0000400000 */
[----:B------:R-:W-:Y:S02]  /*7dc0*/  FSEL R147, R147, R46, P6 ;  /* 0x0000002e93937208 */ /* 0x000fe40003000000 */
[----:B------:R-:W-:-:S13]  /*7dd0*/  FSETP.GEU.AND P6, PT, |R87|, 1.175494350822287508e-38, PT ;  /* 0x008000005700780b */ /* 0x000fda0003fce200 */
[----:B------:R-:W-:-:S06]  /*7de0*/  @!P6 FMUL R79, R79, 16777216 ;  /* 0x4b8000004f4fe820 */ /* 0x000fcc0000400000 */
[----:B------:R-:W0:Y:S01]  /*7df0*/  MUFU.RCP R79, R79 ;  /* 0x0000004f004f7308 */ /* 0x000e220000001000 */
[----:B------:R-:W-:-:S04]  /*7e00*/  @!P6 FMUL R147, R147, 16777216 ;  /* 0x4b8000009393e820 */ /* 0x000fc80000400000 */
[----:B0-----:R-:W-:Y:S02]  /*7e10*/  FFMA R147, R79, R147, R0 ;  /* 0x000000934f937223 */ /* 0x001fe40000000000 */
[----:B------:R-:W2:Y:S01]  /*7e20*/  LDL R0, [R1+0x1c] ;  /* 0x00001c0001007983 */ /* 0x000ea20000100800 */
[----:B------:R-:W-:Y:S02]  /*7e30*/  IMAD.U32 R48, RZ, RZ, UR52 ;  /* 0x00000034ff307e24 */ /* 0x000fe4000f8e00ff */
[----:B------:R-:W-:-:S03]  /*7e40*/  IMAD.U32 R173, RZ, RZ, UR52 ;  /* 0x00000034ffad7e24 */ /* 0x000fc6000f8e00ff */
[----:B------:R-:W-:Y:S01]  /*7e50*/  FSETP.GT.AND P6, PT, |R48|, 8.50705917302346158658e+37, PT ;  /* 0x7e8000003000780b */ /* 0x000fe20003fc4200 */
[----:B------:R-:W-:Y:S01]  /*7e60*/  FMUL R173, R173, 0.25 ;  /* 0x3e800000adad7820 */ /* 0x000fe20000400000 */
[----:B------:R-:W-:Y:S02]  /*7e70*/  IMAD.U32 R48, RZ, RZ, UR51 ;  /* 0x00000033ff307e24 */ /* 0x000fe4000f8e00ff */
[----:B------:R-:W-:Y:S02]  /*7e80*/  IMAD.U32 R170, RZ, RZ, UR51 ;  /* 0x00000033ffaa7e24 */ /* 0x000fe4000f8e00ff */
[----:B------:R-:W-:Y:S01]  /*7e90*/  FSEL R173, R173, UR52, P6 ;  /* 0x00000034adad7c08 */ /* 0x000fe2000b000000 */
[----:B------:R-:W0:Y:S01]  /*7ea0*/  MUFU.RCP R120, R120 ;  /* 0x0000007800787308 */ /* 0x000e220000001000 */
[----:B------:R-:W-:Y:S01]  /*7eb0*/  FMUL R170, R170, 0.25 ;  /* 0x3e800000aaaa7820 */ /* 0x000fe20000400000 */
[----:B---3--:R-:W-:-:S04]  /*7ec0*/  FADD R47, R66, -R13 ;  /* 0x8000000d422f7221 */ /* 0x008fc80000000000 */
[----:B------:R-:W-:-:S05]  /*7ed0*/  FMUL R148, R47, 0.25 ;  /* 0x3e8000002f947820 */ /* 0x000fca0000400000 */
[----:B------:R-:W-:Y:S02]  /*7ee0*/  FSEL R148, R148, R47, P6 ;  /* 0x0000002f94947208 */ /* 0x000fe40003000000 */
[----:B------:R-:W-:Y:S01]  /*7ef0*/  FSETP.GT.AND P6, PT, |R48|, 8.50705917302346158658e+37, PT ;  /* 0x7e8000003000780b */ /* 0x000fe20003fc4200 */
[----:B----4-:R-:W-:Y:S01]  /*7f00*/  FADD R48, R197, -R217 ;  /* 0x800000d9c5307221 */ /* 0x010fe20000000000 */
[----:B------:R-:W-:Y:S01]  /*7f10*/  IMAD.U32 R49, RZ, RZ, UR50 ;  /* 0x00000032ff317e24 */ /* 0x000fe2000f8e00ff */
[----:B------:R-:W1:Y:S02]  /*7f20*/  MUFU.RCP R168, R168 ;  /* 0x000000a800a87308 */ /* 0x000e640000001000 */
[----:B------:R-:W-:Y:S01]  /*7f30*/  FMUL R149, R48, 0.25 ;  /* 0x3e80000030957820 */ /* 0x000fe20000400000 */
[----:B------:R-:W-:Y:S01]  /*7f40*/  FSEL R170, R170, UR51, P6 ;  /* 0x00000033aaaa7c08 */ /* 0x000fe2000b000000 */
[----:B------:R-:W-:-:S03]  /*7f50*/  IMAD.U32 R169, RZ, RZ, UR50 ;  /* 0x00000032ffa97e24 */ /* 0x000fc6000f8e00ff */
[----:B------:R-:W-:Y:S02]  /*7f60*/  FSEL R149, R149, R48, P6 ;  /* 0x0000003095957208 */ /* 0x000fe40003000000 */
[----:B------:R-:W-:Y:S01]  /*7f70*/  FSETP.GT.AND P6, PT, |R49|, 8.50705917302346158658e+37, PT ;  /* 0x7e8000003100780b */ /* 0x000fe20003fc4200 */
[----:B------:R-:W-:Y:S01]  /*7f80*/  FADD R49, R67, -R187 ;  /* 0x800000bb43317221 */ /* 0x000fe20000000000 */
[----:B------:R-:W-:Y:S01]  /*7f90*/  FMUL R169, R169, 0.25 ;  /* 0x3e800000a9a97820 */ /* 0x000fe20000400000 */
[----:B------:R-:W-:Y:S02]  /*7fa0*/  IMAD.U32 R79, RZ, RZ, UR50 ;  /* 0x00000032ff4f7e24 */ /* 0x000fe4000f8e00ff */
[----:B------:R-:W-:Y:S01]  /*7fb0*/  FMUL R150, R49, 0.25 ;  /* 0x3e80000031967820 */ /* 0x000fe20000400000 */
[----:B------:R-:W-:Y:S01]  /*7fc0*/  IMAD.U32 R58, RZ, RZ, UR57 ;  /* 0x00000039ff3a7e24 */ /* 0x000fe2000f8e00ff */
[----:B------:R-:W-:Y:S01]  /*7fd0*/  FSEL R169, R169, UR50, P6 ;  /* 0x00000032a9a97c08 */ /* 0x000fe2000b000000 */
[----:B------:R-:W3:Y:S01]  /*7fe0*/  MUFU.RCP R81, R81 ;  /* 0x0000005100517308 */ /* 0x000ee20000001000 */
[----:B------:R-:W-:Y:S01]  /*7ff0*/  FSETP.GEU.AND P5, PT, |R79|, 1.175494350822287508e-38, PT ;  /* 0x008000004f00780b */ /* 0x000fe20003fae200 */
[----:B0-----:R-:W-:Y:S01]  /*8000*/  FFMA R126, R120, R126, R174 ;  /* 0x0000007e787e7223 */ /* 0x001fe200000000ae */
[----:B------:R-:W-:Y:S01]  /*8010*/  FSEL R150, R150, R49, P6 ;  /* 0x0000003196967208 */ /* 0x000fe20003000000 */
[----:B------:R-:W-:Y:S01]  /*8020*/  IMAD.U32 R120, RZ, RZ, UR57 ;  /* 0x00000039ff787e24 */ /* 0x000fe2000f8e00ff */
[----:B------:R-:W-:Y:S01]  /*8030*/  FSETP.GT.AND P6, PT, |R58|, 8.50705917302346158658e+37, PT ;  /* 0x7e8000003a00780b */ /* 0x000fe20003fc4200 */
[----:B------:R-:W-:Y:S01]  /*8040*/  FADD R58, R186, -R8 ;  /* 0x80000008ba3a7221 */ /* 0x000fe20000000000 */
[----:B-1----:R-:W-:Y:S01]  /*8050*/  FFMA R153, R168, R153, R252 ;  /* 0x00000099a8997223 */ /* 0x002fe200000000fc */
[----:B------:R-:W0:Y:S01]  /*8060*/  MUFU.RCP R76, R76 ;  /* 0x0000004c004c7308 */ /* 0x000e220000001000 */
[----:B------:R-:W-:Y:S01]  /*8070*/  IMAD.U32 R252, RZ, RZ, UR57 ;  /* 0x00000039fffc7e24 */ /* 0x000fe2000f8e00ff */
[----:B------:R-:W-:Y:S01]  /*8080*/  FMUL R120, R120, 0.25 ;  /* 0x3e80000078787820 */ /* 0x000fe20000400000 */
[----:B------:R-:W-:Y:S01]  /*8090*/  FMUL R163, R58, 0.25 ;  /* 0x3e8000003aa37820 */ /* 0x000fe20000400000 */
[----:B------:R-:W-:Y:S01]  /*80a0*/  IMAD.U32 R59, RZ, RZ, UR56 ;  /* 0x00000038ff3b7e24 */ /* 0x000fe2000f8e00ff */
[----:B------:R-:W-:-:S02]  /*80b0*/  LOP3.LUT R3, R3, 0xffff7fff, RZ, 0xc0, !PT ;  /* 0xffff7fff03037812 */ /* 0x000fc400078ec0ff */
[----:B------:R-:W-:Y:S02]  /*80c0*/  FSETP.GEU.AND P4, PT, |R252|, 1.175494350822287508e-38, PT ;  /* 0x00800000fc00780b */ /* 0x000fe40003f8e200 */
[----:B------:R-:W-:Y:S02]  /*80d0*/  FSEL R120, R120, UR57, P6 ;  /* 0x0000003978787c08 */ /* 0x000fe4000b000000 */
[----:B------:R-:W-:Y:S01]  /*80e0*/  FSEL R163, R163, R58, P6 ;  /* 0x0000003aa3a37208 */ /* 0x000fe20003000000 */
[----:B------:R-:W-:Y:S01]  /*80f0*/  IMAD.U32 R119, RZ, RZ, UR56 ;  /* 0x00000038ff777e24 */ /* 0x000fe2000f8e00ff */
[----:B------:R-:W-:Y:S01]  /*8100*/  FSETP.GT.AND P6, PT, |R59|, 8.50705917302346158658e+37, PT ;  /* 0x7e8000003b00780b */ /* 0x000fe20003fc4200 */
[----:B------:R-:W-:Y:S01]  /*8110*/  FADD R59, R185, -R69 ;  /* 0x80000045b93b7221 */ /* 0x000fe20000000000 */
[----:B------:R-:W-:Y:S01]  /*8120*/  @P5 LOP3.LUT R3, R3, 0x8000, RZ, 0xfc, !PT ;  /* 0x0000800003035812 */ /* 0x000fe200078efcff */
[----:B---3--:R-:W-:Y:S01]  /*8130*/  FFMA R154, R81, R154, R251 ;  /* 0x0000009a519a7223 */ /* 0x008fe200000000fb */
[----:B0-----:R-:W-:Y:S01]  /*8140*/  FFMA R135, R76, R135, R5 ;  /* 0x000000874c877223 */ /* 0x001fe20000000005 */
[----:B------:R-:W-:Y:S01]  /*8150*/  FMUL R119, R119, 0.25 ;  /* 0x3e80000077777820 */ /* 0x000fe20000400000 */
[----:B------:R-:W-:Y:S01]  /*8160*/  FMUL R164, R59, 0.25 ;  /* 0x3e8000003ba47820 */ /* 0x000fe20000400000 */
[----:B------:R-:W-:Y:S01]  /*8170*/  IMAD.U32 R81, RZ, RZ, UR52 ;  /* 0x00000034ff517e24 */ /* 0x000fe2000f8e00ff */
[----:B------:R-:W-:Y:S01]  /*8180*/  LOP3.LUT R3, R3, 0xfffeffff, RZ, 0xc0, !PT ;  /* 0xfffeffff03037812 */ /* 0x000fe200078ec0ff */
[----:B------:R-:W-:Y:S01]  /*8190*/  IMAD.U32 R76, RZ, RZ, UR55 ;  /* 0x00000037ff4c7e24 */ /* 0x000fe2000f8e00ff */
[----:B------:R-:W-:-:S02]  /*81a0*/  FSEL R119, R119, UR56, P6 ;  /* 0x0000003877777c08 */ /* 0x000fc4000b000000 */
[----:B------:R-:W-:Y:S01]  /*81b0*/  @P4 LOP3.LUT R3, R3, 0x10000, RZ, 0xfc, !PT ;  /* 0x0001000003034812 */ /* 0x000fe200078efcff */
[----:B------:R-:W0:Y:S01]  /*81c0*/  MUFU.RCP R78, R78 ;  /* 0x0000004e004e7308 */ /* 0x000e220000001000 */
[----:B------:R-:W-:Y:S02]  /*81d0*/  FSEL R164, R164, R59, P6 ;  /* 0x0000003ba4a47208 */ /* 0x000fe40003000000 */
[----:B------:R-:W-:Y:S01]  /*81e0*/  FSETP.GEU.AND P4, PT, |R81|, 1.175494350822287508e-38, PT ;  /* 0x008000005100780b */ /* 0x000fe20003f8e200 */
[----:B------:R-:W-:Y:S01]  /*81f0*/  IMAD.U32 R89, RZ, RZ, UR55 ;  /* 0x00000037ff597e24 */ /* 0x000fe2000f8e00ff */
[----:B------:R-:W-:Y:S01]  /*8200*/  FSETP.GT.AND P6, PT, |R76|, 8.50705917302346158658e+37, PT ;  /* 0x7e8000004c00780b */ /* 0x000fe20003fc4200 */
[----:B------:R-:W-:Y:S01]  /*8210*/  FADD R76, R184, -R7 ;  /* 0x80000007b84c7221 */ /* 0x000fe20000000000 */
[----:B------:R-:W-:Y:S01]  /*8220*/  IMAD.U32 R77, RZ, RZ, UR54 ;  /* 0x00000036ff4d7e24 */ /* 0x000fe2000f8e00ff */
[----:B------:R-:W-:Y:S02]  /*8230*/  FMUL R89, R89, 0.25 ;  /* 0x3e80000059597820 */ /* 0x000fe40000400000 */
[----:B------:R-:W-:Y:S01]  /*8240*/  FMUL R165, R76, 0.25 ;  /* 0x3e8000004ca57820 */ /* 0x000fe20000400000 */
[----:B------:R-:W-:-:S02]  /*8250*/  IMAD.U32 R80, RZ, RZ, UR54 ;  /* 0x00000036ff507e24 */ /* 0x000fc4000f8e00ff */
[----:B------:R-:W-:Y:S02]  /*8260*/  FSEL R89, R89, UR55, P6 ;  /* 0x0000003759597c08 */ /* 0x000fe4000b000000 */
[----:B------:R-:W-:Y:S01]  /*8270*/  FSEL R165, R165, R76, P6 ;  /* 0x0000004ca5a57208 */ /* 0x000fe20003000000 */
[----:B------:R-:W-:Y:S01]  /*8280*/  @!P4 FMUL R173, R173, 16777216 ;  /* 0x4b800000adadc820 */ /* 0x000fe20000400000 */
[----:B------:R-:W-:Y:S01]  /*8290*/  FSETP.GT.AND P6, PT, |R77|, 8.50705917302346158658e+37, PT ;  /* 0x7e8000004d00780b */ /* 0x000fe20003fc4200 */
[----:B------:R-:W-:Y:S01]  /*82a0*/  FADD R77, R183, -R10 ;  /* 0x8000000ab74d7221 */ /* 0x000fe20000000000 */
[----:B0-----:R-:W-:Y:S01]  /*82b0*/  FFMA R151, R78, R151, R6 ;  /* 0x000000974e977223 */ /* 0x001fe20000000006 */
[----:B------:R-:W-:Y:S01]  /*82c0*/  FMUL R80, R80, 0.25 ;  /* 0x3e80000050507820 */ /* 0x000fe20000400000 */
[----:B------:R-:W-:Y:S01]  /*82d0*/  IMAD.U32 R78, RZ, RZ, UR61 ;  /* 0x0000003dff4e7e24 */ /* 0x000fe2000f8e00ff */
[----:B------:R-:W-:Y:S01]  /*82e0*/  FMUL R166, R77, 0.25 ;  /* 0x3e8000004da67820 */ /* 0x000fe20000400000 */
[----:B------:R-:W0:Y:S02]  /*82f0*/  MUFU.RCP R173, R173 ;  /* 0x000000ad00ad7308 */ /* 0x000e240000001000 */
[----:B------:R-:W-:-:S02]  /*8300*/  FSEL R80, R80, UR54, P6 ;  /* 0x0000003650507c08 */ /* 0x000fc4000b000000 */
[----:B------:R-:W-:Y:S01]  /*8310*/  FSEL R166, R166, R77, P6 ;  /* 0x0000004da6a67208 */ /* 0x000fe20003000000 */
[----:B------:R-:W-:Y:S01]  /*8320*/  IMAD.U32 R88, RZ, RZ, UR61 ;  /* 0x0000003dff587e24 */ /* 0x000fe2000f8e00ff */
[----:B------:R-:W-:Y:S01]  /*8330*/  FSETP.GT.AND P6, PT, |R78|, 8.50705917302346158658e+37, PT ;  /* 0x7e8000004e00780b */ /* 0x000fe20003fc4200 */
[----:B------:R-:W-:Y:S01]  /*8340*/  FADD R78, R182, -R2 ;  /* 0x80000002b64e7221 */ /* 0x000fe20000000000 */
[----:B------:R-:W-:Y:S01]  /*8350*/  FADD R118, R9, 1 ;  /* 0x3f80000009767421 */ /* 0x000fe20000000000 */
[----:B------:R-:W-:Y:S01]  /*8360*/  FMUL R88, R88, 0.25 ;  /* 0x3e80000058587820 */ /* 0x000fe20000400000 */
[----:B------:R-:W-:Y:S01]  /*8370*/  FADD R87, R17, -R11 ;  /* 0x8000000b11577221 */ /* 0x000fe20000000000 */
[----:B------:R-:W-:Y:S01]  /*8380*/  FMUL R167, R78, 0.25 ;  /* 0x3e8000004ea77820 */ /* 0x000fe20000400000 */
[----:B------:R-:W3:Y:S01]  /*8390*/  LDL R9, [R1+0x18] ;  /* 0x0000180001097983 */ /* 0x000ee20000100800 */
[----:B------:R-:W-:Y:S01]  /*83a0*/  @!P4 FMUL R148, R148, 16777216 ;  /* 0x4b8000009494c820 */ /* 0x000fe20000400000 */
[----:B------:R-:W-:Y:S01]  /*83b0*/  FSEL R88, R88, UR61, P6 ;  /* 0x0000003d58587c08 */ /* 0x000fe2000b000000 */
[C---:B------:R-:W-:Y:S01]  /*83c0*/  FMUL R174, R118.reuse, 0.25 ;  /* 0x3e80000076ae7820 */ /* 0x040fe20000400000 */
[----:B------:R-:W-:Y:S01]  /*83d0*/  FSEL R167, R167, R78, P6 ;  /* 0x0000004ea7a77208 */ /* 0x000fe20003000000 */
[----:B------:R-:W-:Y:S01]  /*83e0*/  FMUL R172, R87, 0.25 ;  /* 0x3e80000057ac7820 */ /* 0x000fe20000400000 */
[----:B------:R-:W-:Y:S01]  /*83f0*/  FSETP.GT.AND P6, PT, |R118|, 8.50705917302346158658e+37, PT ;  /* 0x7e8000007600780b */ /* 0x000fe20003fc4200 */
[----:B------:R-:W-:Y:S01]  /*8400*/  IMAD.U32 R168, RZ, RZ, UR51 ;  /* 0x00000033ffa87e24 */ /* 0x000fe2000f8e00ff */
[----:B0-----:R-:W-:Y:S01]  /*8410*/  FFMA R148, R173, R148, R13 ;  /* 0x00000094ad947223 */ /* 0x001fe2000000000d */
[----:B------:R-:W-:Y:S01]  /*8420*/  IMAD.U32 R79, RZ, RZ, UR55 ;  /* 0x00000037ff4f7e24 */ /* 0x000fe2000f8e00ff */
[----:B------:R-:W4:Y:S01]  /*8430*/  LDL R13, [R1+0xe8] ;  /* 0x0000e800010d7983 */ /* 0x000f220000100800 */
[----:B------:R-:W-:-:S02]  /*8440*/  FSEL R174, R174, R118, P6 ;  /* 0x00000076aeae7208 */ /* 0x000fc40003000000 */
[----:B------:R-:W-:Y:S02]  /*8450*/  FSEL R172, R172, R87, P6 ;  /* 0x00000057acac7208 */ /* 0x000fe40003000000 */
[----:B------:R-:W-:Y:S02]  /*8460*/  FSETP.GEU.AND P6, PT, |R118|, 1.175494350822287508e-38, PT ;  /* 0x008000007600780b */ /* 0x000fe40003fce200 */
[----:B------:R-:W-:Y:S02]  /*8470*/  FSETP.GEU.AND P5, PT, |R168|, 1.175494350822287508e-38, PT ;  /* 0x00800000a800780b */ /* 0x000fe40003fae200 */
[----:B------:R-:W-:Y:S01]  /*8480*/  FSETP.GEU.AND P2, PT, |R79|, 1.175494350822287508e-38, PT ;  /* 0x008000004f00780b */ /* 0x000fe20003f4e200 */
[----:B------:R-:W-:-:S05]  /*8490*/  IMAD.U32 R251, RZ, RZ, UR56 ;  /* 0x00000038fffb7e24 */ /* 0x000fca000f8e00ff */
[----:B------:R-:W-:Y:S01]  /*84a0*/  FSETP.GEU.AND P3, PT, |R251|, 1.175494350822287508e-38, PT ;  /* 0x00800000fb00780b */ /* 0x000fe20003f6e200 */
[----:B------:R-:W-:Y:S02]  /*84b0*/  IMAD.U32 R251, RZ, RZ, UR61 ;  /* 0x0000003dfffb7e24 */ /* 0x000fe4000f8e00ff */
[----:B------:R-:W-:Y:S02]  /*84c0*/  @!P6 FMUL R174, R174, 16777216 ;  /* 0x4b800000aeaee820 */ /* 0x000fe40000400000 */
[----:B------:R-:W-:Y:S02]  /*84d0*/  @!P5 FMUL R170, R170, 16777216 ;  /* 0x4b800000aaaad820 */ /* 0x000fe40000400000 */
[----:B------:R-:W-:Y:S01]  /*84e0*/  @!P2 FMUL R89, R89, 16777216 ;  /* 0x4b8000005959a820 */ /* 0x000fe20000400000 */
[----:B------:R-:W-:Y:S01]  /*84f0*/  FSETP.GEU.AND P1, PT, |R251|, 1.175494350822287508e-38, PT ;  /* 0x00800000fb00780b */ /* 0x000fe20003f2e200 */
[----:B------:R-:W0:Y:S08]  /*8500*/  MUFU.RCP R174, R174 ;  /* 0x000000ae00ae7308 */ /* 0x000e300000001000 */
[----:B------:R-:W1:Y:S08]  /*8510*/  MUFU.RCP R170, R170 ;  /* 0x000000aa00aa7308 */ /* 0x000e700000001000 */
[----:B------:R-:W1:Y:S01]  /*8520*/  MUFU.RCP R89, R89 ;  /* 0x0000005900597308 */ /* 0x000e620000001000 */
[----:B------:R-:W-:Y:S01]  /*8530*/  @!P6 FMUL R172, R172, 16777216 ;  /* 0x4b800000acace820 */ /* 0x000fe20000400000 */
[----:B------:R-:W-:Y:S01]  /*8540*/  @!P5 FMUL R149, R149, 16777216 ;  /* 0x4b8000009595d820 */ /* 0x000fe20000400000 */
[----:B------:R-:W-:Y:S01]  /*8550*/  @!P1 FMUL R88, R88, 16777216 ;  /* 0x4b80000058589820 */ /* 0x000fe20000400000 */
[----:B------:R-:W-:Y:S01]  /*8560*/  @!P2 FMUL R165, R165, 16777216 ;  /* 0x4b800000a5a5a820 */ /* 0x000fe20000400000 */
[----:B0-----:R-:W-:Y:S01]  /*8570*/  FFMA R172, R174, R172, R11 ;  /* 0x000000acaeac7223 */ /* 0x001fe2000000000b */
[----:B-1----:R-:W-:-:S02]  /*8580*/  FFMA R149, R170, R149, R217 ;  /* 0x00000095aa957223 */ /* 0x002fc400000000d9 */
[----:B------:R-:W0:Y:S01]  /*8590*/  MUFU.RCP R174, R88 ;  /* 0x0000005800ae7308 */ /* 0x000e220000001000 */
[----:B------:R1:W5:Y:S01]  /*85a0*/  LDL.LU R217, [R1+0x284] ;  /* 0x0002840001d97983 */ /* 0x0003620000300800 */
[----:B------:R-:W-:-:S03]  /*85b0*/  FFMA R165, R89, R165, R7 ;  /* 0x000000a559a57223 */ /* 0x000fc60000000007 */
[----:B------:R-:W4:Y:S01]  /*85c0*/  LDL R7, [R1+0x14] ;  /* 0x0000140001077983 */ /* 0x000f220000100800 */
[----:B------:R-:W-:-:S04]  /*85d0*/  @!P1 FMUL R167, R167, 16777216 ;  /* 0x4b800000a7a79820 */ /* 0x000fc80000400000 */
[----:B0-----:R-:W-:Y:S02]  /*85e0*/  FFMA R167, R174, R167, R2 ;  /* 0x000000a7aea77223 */ /* 0x001fe40000000002 */
[----:B------:R-:W4:Y:S01]  /*85f0*/  LDL R2, [R1+0xe4] ;  /* 0x0000e40001027983 */ /* 0x000f220000100800 */
[----:B------:R-:W-:Y:S02]  /*8600*/  IMAD.U32 R252, RZ, RZ, UR54 ;  /* 0x00000036fffc7e24 */ /* 0x000fe4000f8e00ff */
[----:B------:R-:W-:Y:S01]  /*8610*/  IMAD.U32 R251, RZ, RZ, UR60 ;  /* 0x0000003cfffb7e24 */ /* 0x000fe2000f8e00ff */
[----:B------:R-:W-:Y:S01]  /*8620*/  LOP3.LUT R3, R3, 0xfffdffff, RZ, 0xc0, !PT ;  /* 0xfffdffff03037812 */ /* 0x000fe200078ec0ff */
[----:B------:R-:W-:Y:S01]  /*8630*/  IMAD.U32 R79, RZ, RZ, UR60 ;  /* 0x0000003cff4f7e24 */ /* 0x000fe2000f8e00ff */
[----:B------:R-:W-:Y:S01]  /*8640*/  FSETP.GEU.AND P0, PT, |R252|, 1.175494350822287508e-38, PT ;  /* 0x00800000fc00780b */ /* 0x000fe20003f0e200 */
[----:B------:R-:W-:Y:S01]  /*8650*/  IMAD.U32 R252, RZ, RZ, UR60 ;  /* 0x0000003cfffc7e24 */ /* 0x000fe2000f8e00ff */
[----:B------:R-:W-:-:S02]  /*8660*/  FSETP.GEU.AND P6, PT, |R251|, 1.175494350822287508e-38, PT ;  /* 0x00800000fb00780b */ /* 0x000fc40003fce200 */
[----:B------:R-:W-:Y:S01]  /*8670*/  @P3 LOP3.LUT R3, R3, 0x20000, RZ, 0xfc, !PT ;  /* 0x0002000003033812 */ /* 0x000fe200078efcff */
[----:B------:R-:W-:Y:S01]  /*8680*/  FMUL R252, R252, 0.25 ;  /* 0x3e800000fcfc7820 */ /* 0x000fe20000400000 */
[----:B------:R-:W-:-:S04]  /*8690*/  FSETP.GT.AND P3, PT, |R79|, 8.50705917302346158658e+37, PT ;  /* 0x7e8000004f00780b */ /* 0x000fc80003f64200 */
[----:B------:R-:W-:Y:S02]  /*86a0*/  FSEL R81, R252, UR60, P3 ;  /* 0x0000003cfc517c08 */ /* 0x000fe40009800000 */
[C---:B------:R-:W-:Y:S01]  /*86b0*/  LOP3.LUT P5, RZ, R3.reuse, 0x8000, RZ, 0xc0, !PT ;  /* 0x0000800003ff7812 */ /* 0x040fe200078ac0ff */
[----:B------:R-:W-:Y:S01]  /*86c0*/  @!P0 FMUL R80, R80, 16777216 ;  /* 0x4b80000050508820 */ /* 0x000fe20000400000 */
[----:B------:R-:W-:Y:S01]  /*86d0*/  LOP3.LUT P4, RZ, R3, 0x10000, RZ, 0xc0, !PT ;  /* 0x0001000003ff7812 */ /* 0x000fe2000788c0ff */
[----:B------:R-:W-:Y:S01]  /*86e0*/  @!P6 FMUL R81, R81, 16777216 ;  /* 0x4b8000005151e820 */ /* 0x000fe20000400000 */
[----:B------:R-:W-:Y:S01]  /*86f0*/  IMAD.U32 R89, RZ, RZ, UR59 ;  /* 0x0000003bff597e24 */ /* 0x000fe2000f8e00ff */
[----:B------:R-:W-:Y:S01]  /*8700*/  FADD R88, R16, -R12 ;  /* 0x8000000c10587221 */ /* 0x000fe20000000000 */
[----:B------:R-:W-:Y:S01]  /*8710*/  @!P0 FMUL R166, R166, 16777216 ;  /* 0x4b800000a6a68820 */ /* 0x000fe20000400000 */
[----:B------:R-:W-:Y:S01]  /*8720*/  IMAD.U32 R174, RZ, RZ, UR58 ;  /* 0x0000003affae7e24 */ /* 0x000fe2000f8e00ff */
[----:B------:R-:W4:Y:S01]  /*8730*/  LDL R252, [R1+0x260] ;  /* 0x0002600001fc7983 */ /* 0x000f220000100800 */
[----:B------:R-:W0:Y:S01]  /*8740*/  MUFU.RCP R81, R81 ;  /* 0x0000005100517308 */ /* 0x000e220000001000 */
[----:B--2---:R-:W-:-:S04]  /*8750*/  FADD R79, R181, -R0 ;  /* 0x80000000b54f7221 */ /* 0x004fc80000000000 */
[----:B------:R-:W-:-:S05]  /*8760*/  FMUL R251, R79, 0.25 ;  /* 0x3e8000004ffb7820 */ /* 0x000fca0000400000 */
[----:B------:R-:W-:-:S05]  /*8770*/  FSEL R168, R251, R79, P3 ;  /* 0x0000004ffba87208 */ /* 0x000fca0001800000 */
[----:B------:R-:W-:-:S04]  /*8780*/  @!P6 FMUL R168, R168, 16777216 ;  /* 0x4b800000a8a8e820 */ /* 0x000fc80000400000 */
[----:B0-----:R-:W-:Y:S02]  /*8790*/  FFMA R168, R81, R168, R0 ;  /* 0x000000a851a87223 */ /* 0x001fe40000000000 */
[----:B------:R-:W2:Y:S01]  /*87a0*/  LDL R0, [R1+0x164] ;  /* 0x0001640001007983 */ /* 0x000ea20000100800 */
[----:B------:R-:W-:Y:S01]  /*87b0*/  LOP3.LUT P3, RZ, R3, 0x20000, RZ, 0xc0, !PT ;  /* 0x0002000003ff7812 */ /* 0x000fe2000786c0ff */
[----:B------:R-:W-:Y:S01]  /*87c0*/  @!P5 FMUL R169, R169, 16777216 ;  /* 0x4b800000a9a9d820 */ /* 0x000fe20000400000 */
[----:B------:R-:W-:-:S05]  /*87d0*/  @!P4 FMUL R120, R120, 16777216 ;  /* 0x4b8000007878c820 */ /* 0x000fca0000400000 */
[----:B------:R-:W0:Y:S06]  /*87e0*/  MUFU.RCP R169, R169 ;  /* 0x000000a900a97308 */ /* 0x000e2c0000001000 */
[----:B------:R-:W-:Y:S02]  /*87f0*/  @!P3 FMUL R119, R119, 16777216 ;  /* 0x4b8000007777b820 */ /* 0x000fe40000400000 */
[----:B------:R-:W-:Y:S08]  /*8800*/  MUFU.RCP R120, R120 ;  /* 0x0000007800787308 */ /* 0x000ff00000001000 */
[----:B------:R-:W1:Y:S01]  /*8810*/  MUFU.RCP R119, R119 ;  /* 0x0000007700777308 */ /* 0x000e620000001000 */
[----:B------:R-:W-:Y:S01]  /*8820*/  @!P5 FMUL R150, R150, 16777216 ;  /* 0x4b8000009696d820 */ /* 0x000fe20000400000 */
[----:B------:R-:W-:Y:S01]  /*8830*/  @!P3 FMUL R164, R164, 16777216 ;  /* 0x4b800000a4a4b820 */ /* 0x000fe20000400000 */
[----:B------:R-:W-:-:S05]  /*8840*/  FSETP.GT.AND P6, PT, |R89|, 8.50705917302346158658e+37, PT ;  /* 0x7e8000005900780b */ /* 0x000fca0003fc4200 */
[----:B------:R-:W1:Y:S01]  /*8850*/  MUFU.RCP R170, R80 ;  /* 0x0000005000aa7308 */ /* 0x000e620000001000 */
[----:B0-----:R-:W-:Y:S01]  /*8860*/  FFMA R150, R169, R150, R187 ;  /* 0x00000096a9967223 */ /* 0x001fe200000000bb */
[----:B------:R-:W-:Y:S01]  /*8870*/  @!P4 FMUL R163, R163, 16777216 ;  /* 0x4b800000a3a3c820 */ /* 0x000fe20000400000 */
[----:B------:R-:W-:Y:S01]  /*8880*/  FMUL R89, R89, 0.25 ;  /* 0x3e80000059597820 */ /* 0x000fe20000400000 */
[----:B------:R-:W-:Y:S01]  /*8890*/  FMUL R173, R88, 0.25 ;  /* 0x3e80000058ad7820 */ /* 0x000fe20000400000 */
[----:B------:R-:W-:Y:S01]  /*88a0*/  IMAD.U32 R81, RZ, RZ, UR59 ;  /* 0x0000003bff517e24 */ /* 0x000fe2000f8e00ff */
[----:B-1----:R-:W-:Y:S01]  /*88b0*/  FFMA R164, R119, R164, R69 ;  /* 0x000000a477a47223 */ /* 0x002fe20000000045 */
[----:B------:R-:W-:Y:S01]  /*88c0*/  FFMA R163, R120, R163, R8 ;  /* 0x000000a378a37223 */ /* 0x000fe20000000008 */
[----:B------:R-:W-:Y:S01]  /*88d0*/  FSEL R89, R89, UR59, P6 ;  /* 0x0000003b59597c08 */ /* 0x000fe2000b000000 */
[----:B------:R-:W-:Y:S01]  /*88e0*/  FMUL R174, R174, 0.25 ;  /* 0x3e800000aeae7820 */ /* 0x000fe20000400000 */
[----:B------:R-:W-:Y:S01]  /*88f0*/  FSETP.GEU.AND P0, PT, |R81|, 1.175494350822287508e-38, PT ;  /* 0x008000005100780b */ /* 0x000fe20003f0e200 */
[----:B------:R-:W-:Y:S01]  /*8900*/  IMAD.U32 R81, RZ, RZ, UR58 ;  /* 0x0000003aff517e24 */ /* 0x000fe2000f8e00ff */
[----:B------:R-:W2:Y:S01]  /*8910*/  LDL R69, [R1+0x218] ;  /* 0x0002180001457983 */ /* 0x000ea20000100800 */
[----:B------:R-:W-:Y:S01]  /*8920*/  FFMA R166, R170, R166, R10 ;  /* 0x000000a6aaa67223 */ /* 0x000fe2000000000a */
[----:B------:R-:W-:-:S02]  /*8930*/  IMAD.U32 R170, RZ, RZ, UR58 ;  /* 0x0000003affaa7e24 */ /* 0x000fc4000f8e00ff */
[----:B------:R-:W2:Y:S03]  /*8940*/  LDL R10, [R1+0x168] ;  /* 0x00016800010a7983 */ /* 0x000ea60000100800 */
[----:B------:R-:W-:Y:S01]  /*8950*/  FSETP.GT.AND P1, PT, |R170|, 8.50705917302346158658e+37, PT ;  /* 0x7e800000aa00780b */ /* 0x000fe20003f24200 */
[----:B------:R-:W2:Y:S03]  /*8960*/  LDL R187, [R1+0x240] ;  /* 0x0002400001bb7983 */ /* 0x000ea60000100800 */
[----:B------:R-:W-:Y:S01]  /*8970*/  @!P0 FMUL R89, R89, 16777216 ;  /* 0x4b80000059598820 */ /* 0x000fe20000400000 */
[----:B------:R-:W-:-:S05]  /*8980*/  FSEL R174, R174, UR58, P1 ;  /* 0x0000003aaeae7c08 */ /* 0x000fca0008800000 */
[----:B------:R-:W-:Y:S01]  /*8990*/  MUFU.RCP R89, R89 ;  /* 0x0000005900597308 */ /* 0x000fe20000001000 */
[----:B---3--:R-:W-:-:S04]  /*89a0*/  FADD R80, R180, -R9 ;  /* 0x80000009b4507221 */ /* 0x008fc80000000000 */
[----:B------:R-:W-:Y:S01]  /*89b0*/  FMUL R169, R80, 0.25 ;  /* 0x3e80000050a97820 */ /* 0x000fe20000400000 */
[----:B----4-:R-:W-:-:S04]  /*89c0*/  FADD R119, R13, 1 ;  /* 0x3f8000000d777421 */ /* 0x010fc80000000000 */
[----:B------:R-:W-:Y:S01]  /*89d0*/  FSEL R169, R169, R80, P6 ;  /* 0x00000050a9a97208 */ /* 0x000fe20003000000 */
[----:B------:R-:W3:Y:S01]  /*89e0*/  LDL R13, [R1+0x170] ;  /* 0x00017000010d7983 */ /* 0x000ee20000100800 */
[C---:B------:R-:W-:Y:S01]  /*89f0*/  FMUL R120, R119.reuse, 0.25 ;  /* 0x3e80000077787820 */ /* 0x040fe20000400000 */
[----:B------:R-:W-:-:S04]  /*8a00*/  FSETP.GT.AND P6, PT, |R119|, 8.50705917302346158658e+37, PT ;  /* 0x7e8000007700780b */ /* 0x000fc80003fc4200 */
[----:B------:R-:W-:Y:S02]  /*8a10*/  FSEL R120, R120, R119, P6 ;  /* 0x0000007778787208 */ /* 0x000fe40003000000 */
[----:B------:R-:W-:Y:S02]  /*8a20*/  FSEL R173, R173, R88, P6 ;  /* 0x00000058adad7208 */ /* 0x000fe40003000000 */
[----:B------:R-:W-:-:S13]  /*8a30*/  FSETP.GEU.AND P6, PT, |R119|, 1.175494350822287508e-38, PT ;  /* 0x008000007700780b */ /* 0x000fda0003fce200 */
[----:B------:R-:W-:Y:S01]  /*8a40*/  @!P6 FMUL R120, R120, 16777216 ;  /* 0x4b8000007878e820 */ /* 0x000fe20000400000 */
[----:B------:R-:W-:Y:S01]  /*8a50*/  @!P6 FMUL R173, R173, 16777216 ;  /* 0x4b800000adade820 */ /* 0x000fe20000400000 */
[----:B------:R-:W-:-:S04]  /*8a60*/  FSETP.GEU.AND P6, PT, |R81|, 1.175494350822287508e-38, PT ;  /* 0x008000005100780b */ /* 0x000fc80003fce200 */
[----:B------:R-:W0:Y:S09]  /*8a70*/  MUFU.RCP R120, R120 ;  /* 0x0000007800787308 */ /* 0x000e320000001000 */
[----:B------:R-:W-:-:S06]  /*8a80*/  @!P6 FMUL R174, R174, 16777216 ;  /* 0x4b800000aeaee820 */ /* 0x000fcc0000400000 */
[----:B------:R-:W1:Y:S01]  /*8a90*/  MUFU.RCP R174, R174 ;  /* 0x000000ae00ae7308 */ /* 0x000e620000001000 */
[----:B------:R-:W-:Y:S01]  /*8aa0*/  @!P0 FMUL R169, R169, 16777216 ;  /* 0x4b800000a9a98820 */ /* 0x000fe20000400000 */
[----:B------:R-:W-:-:S04]  /*8ab0*/  FADD R81, R179, -R7 ;  /* 0x80000007b3517221 */ /* 0x000fc80000000000 */
[----:B------:R-:W-:-:S05]  /*8ac0*/  FMUL R170, R81, 0.25 ;  /* 0x3e80000051aa7820 */ /* 0x000fca0000400000 */
[----:B------:R-:W-:Y:S01]  /*8ad0*/  FSEL R170, R170, R81, P1 ;  /* 0x00000051aaaa7208 */ /* 0x000fe20000800000 */
[----:B0-----:R-:W-:Y:S01]  /*8ae0*/  FFMA R173, R120, R173, R12 ;  /* 0x000000ad78ad7223 */ /* 0x001fe2000000000c */
[----:B------:R-:W-:Y:S01]  /*8af0*/  FFMA R169, R89, R169, R9 ;  /* 0x000000a959a97223 */ /* 0x000fe20000000009 */
[----:B------:R-:W-:Y:S01]  /*8b00*/  FADD R120, R2, 1 ;  /* 0x3f80000002787421 */ /* 0x000fe20000000000 */
[----:B------:R-:W-:Y:S01]  /*8b10*/  FADD R89, R15, -R14 ;  /* 0x8000000e0f597221 */ /* 0x000fe20000000000 */
[----:B------:R-:W-:Y:S01]  /*8b20*/  @!P6 FMUL R170, R170, 16777216 ;  /* 0x4b800000aaaae820 */ /* 0x000fe20000400000 */
[----:B------:R-:W4:Y:S02]  /*8b30*/  LDL R9, [R1+0x16c] ;  /* 0x00016c0001097983 */ /* 0x000f240000100800 */
[----:B------:R-:W-:Y:S01]  /*8b40*/  FMUL R251, R89, 0.25 ;  /* 0x3e80000059fb7820 */ /* 0x000fe20000400000 */
[----:B-1----:R-:W-:Y:S01]  /*8b50*/  FFMA R170, R174, R170, R7 ;  /* 0x000000aaaeaa7223 */ /* 0x002fe20000000007 */
[C---:B------:R-:W-:Y:S01]  /*8b60*/  FMUL R174, R120.reuse, 0.25 ;  /* 0x3e80000078ae7820 */ /* 0x040fe20000400000 */
[----:B------:R-:W-:Y:S01]  /*8b70*/  FSETP.GT.AND P6, PT, |R120|, 8.50705917302346158658e+37, PT ;  /* 0x7e8000007800780b */ /* 0x000fe20003fc4200 */
[----:B------:R-:W3:Y:S03]  /*8b80*/  LDL R7, [R1+0x174] ;  /* 0x0001740001077983 */ /* 0x000ee60000100800 */
[----:B------:R-:W-:Y:S01]  /*8b90*/  FSEL R174, R174, R120, P6 ;  /* 0x00000078aeae7208 */ /* 0x000fe20003000000 */
[----:B------:R-:W3:Y:S01]  /*8ba0*/  LDL R2, [R1+0x178] ;  /* 0x0001780001027983 */ /* 0x000ee20000100800 */
[----:B------:R-:W-:-:S02]  /*8bb0*/  FSEL R251, R251, R89, P6 ;  /* 0x00000059fbfb7208 */ /* 0x000fc40003000000 */
[----:B------:R-:W-:-:S13]  /*8bc0*/  FSETP.GEU.AND P6, PT, |R120|, 1.175494350822287508e-38, PT ;  /* 0x008000007800780b */ /* 0x000fda0003fce200 */
[----:B------:R-:W-:-:S06]  /*8bd0*/  @!P6 FMUL R174, R174, 16777216 ;  /* 0x4b800000aeaee820 */ /* 0x000fcc0000400000 */
[----:B------:R-:W0:Y:S01]  /*8be0*/  MUFU.RCP R174, R174 ;  /* 0x000000ae00ae7308 */ /* 0x000e220000001000 */
[----:B------:R-:W-:-:S04]  /*8bf0*/  @!P6 FMUL R251, R251, 16777216 ;  /* 0x4b800000fbfbe820 */ /* 0x000fc80000400000 */
[----:B0-----:R-:W-:-:S04]  /*8c00*/  FFMA R174, R174, R251, R14 ;  /* 0x000000fbaeae7223 */ /* 0x001fc8000000000e */
[----:B------:R-:W-:-:S04]  /*8c10*/  FADD R251, R15, -R174 ;  /* 0x800000ae0ffb7221 */ /* 0x000fc80000000000 */
[----:B--2---:R-:W-:Y:S02]  /*8c20*/  FFMA R89, R89, R251, R0 ;  /* 0x000000fb59597223 */ /* 0x004fe40000000000 */
[----:B------:R-:W2:Y:S01]  /*8c30*/  LDL R0, [R1+0x17c] ;  /* 0x00017c0001007983 */ /* 0x000ea20000100800 */
[----:B------:R-:W-:-:S04]  /*8c40*/  FADD R251, R16, -R173 ;  /* 0x800000ad10fb7221 */ /* 0x000fc80000000000 */
[----:B------:R-:W-:Y:S01]  /*8c50*/  FFMA R88, R88, R251, R10 ;  /* 0x000000fb58587223 */ /* 0x000fe2000000000a */
[----:B------:R-:W-:Y:S01]  /*8c60*/  FADD R251, R17, -R172 ;  /* 0x800000ac11fb7221 */ /* 0x000fe20000000000 */
[----:B------:R-:W2:Y:S03]  /*8c70*/  LDL R10, [R1+0x180] ;  /* 0x00018000010a7983 */ /* 0x000ea60000100800 */
[----:B----4-:R-:W-:Y:S01]  /*8c80*/  FFMA R87, R87, R251, R9 ;  /* 0x000000fb57577223 */ /* 0x010fe20000000009 */
[----:B------:R-:W-:Y:S01]  /*8c90*/  FADD R251, R18, -R171 ;  /* 0x800000ab12fb7221 */ /* 0x000fe20000000000 */
[----:B------:R-:W4:Y:S03]  /*8ca0*/  LDL R9, [R1+0x184] ;  /* 0x0001840001097983 */ /* 0x000f260000100800 */
[----:B---3--:R-:W-:Y:S01]  /*8cb0*/  FFMA R86, R86, R251, R13 ;  /* 0x000000fb56567223 */ /* 0x008fe2000000000d */
[----:B------:R-:W-:Y:S01]  /*8cc0*/  FADD R251, R19, -R178 ;  /* 0x800000b213fb7221 */ /* 0x000fe20000000000 */
[----:B------:R-:W3:Y:S03]  /*8cd0*/  LDL R13, [R1+0x188] ;  /* 0x00018800010d7983 */ /* 0x000ee60000100800 */
[----:B------:R-:W-:Y:S01]  /*8ce0*/  FFMA R85, R85, R251, R7 ;  /* 0x000000fb55557223 */ /* 0x000fe20000000007 */
[----:B------:R-:W-:Y:S01]  /*8cf0*/  FADD R251, R20, -R177 ;  /* 0x800000b114fb7221 */ /* 0x000fe20000000000 */
[----:B------:R-:W3:Y:S03]  /*8d00*/  LDL R7, [R1+0x18c] ;  /* 0x00018c0001077983 */ /* 0x000ee60000100800 */
[----:B------:R-:W-:-:S02]  /*8d10*/  FFMA R84, R84, R251, R2 ;  /* 0x000000fb54547223 */ /* 0x000fc40000000002 */
[----:B------:R-:W3:Y:S01]  /*8d20*/  LDL R2, [R1+0x190] ;  /* 0x0001900001027983 */ /* 0x000ee20000100800 */
        /* <DEDUP_REMOVED lines=118> */
[----:B------:R-:W-:Y:S01]  /*9490*/  FFMA R28, R28, R251, R69 ;  /* 0x000000fb1c1c7223 */ /* 0x000fe20000000045 */
        /* <DEDUP_REMOVED lines=8> */
[----:B------:R-:W-:Y:S01]  /*9520*/  FFMA R230, R230, R251, R13 ;  /* 0x000000fbe6e67223 */ /* 0x000fe2000000000d */
[----:B------:R-:W-:Y:S01]  /*9530*/  FADD R251, R213, -R239 ;  /* 0x800000efd5fb7221 */ /* 0x000fe20000000000 */
[----:B------:R-:W3:Y:S03]  /*9540*/  LDL R13, [R1+0x248] ;  /* 0x00024800010d7983 */ /* 0x000ee60000100800 */
[----:B--2---:R-:W-:-:S02]  /*9550*/  FFMA R229, R229, R251, R0 ;  /* 0x000000fbe5e57223 */ /* 0x004fc40000000000 */
        /* <DEDUP_REMOVED lines=19> */
[----:B------:R0:W5:Y:S03]  /*9690*/  LDL.LU R187, [R1+0x280] ;  /* 0x0002800001bb7983 */ /* 0x0001660000300800 */
        /* <DEDUP_REMOVED lines=9> */
[----:B----4-:R-:W-:Y:S01]  /*9730*/  FFMA R246, R246, R251, R9 ;  /* 0x000000fbf6f67223 */ /* 0x010fe20000000009 */
[----:B------:R-:W-:Y:S01]  /*9740*/  FADD R251, R64, -R128 ;  /* 0x8000008040fb7221 */ /* 0x000fe20000000000 */
[----:B------:R0:W5:Y:S03]  /*9750*/  LDL.LU R9, [R1+0x270] ;  /* 0x0002700001097983 */ /* 0x0001660000300800 */
[----:B---3--:R-:W-:Y:S01]  /*9760*/  FFMA R247, R247, R251, R7 ;  /* 0x000000fbf7f77223 */ /* 0x008fe20000000007 */
[----:B------:R-:W-:Y:S01]  /*9770*/  FADD R251, R61, -R127 ;  /* 0x8000007f3dfb7221 */ /* 0x000fe20000000000 */
[----:B------:R0:W5:Y:S03]  /*9780*/  LDL.LU R7, [R1+0x26c] ;  /* 0x00026c0001077983 */ /* 0x0001660000300800 */
[----:B------:R-:W-:Y:S01]  /*9790*/  FFMA R248, R248, R251, R2 ;  /* 0x000000fbf8f87223 */ /* 0x000fe20000000002 */
[----:B------:R-:W-:Y:S01]  /*97a0*/  FADD R251, R65, -R126 ;  /* 0x8000007e41fb7221 */ /* 0x000fe20000000000 */
[----:B------:R0:W5:Y:S03]  /*97b0*/  LDL.LU R2, [R1+0x268] ;  /* 0x0002680001027983 */ /* 0x0001660000300800 */
[----:B--2---:R-:W-:-:S02]  /*97c0*/  FFMA R249, R249, R251, R0 ;  /* 0x000000fbf9f97223 */ /* 0x004fc40000000000 */
[----:B------:R0:W5:Y:S01]  /*97d0*/  LDL.LU R0, [R1+0x264] ;  /* 0x0002640001007983 */ /* 0x0001620000300800 */
[----:B------:R-:W-:Y:S01]  /*97e0*/  FADD R251, R60, -R125 ;  /* 0x8000007d3cfb7221 */ /* 0x000fe20000000000 */
[C---:B------:R-:W-:Y:S02]  /*97f0*/  LOP3.LUT P5, RZ, R3.reuse, 0x4000, RZ, 0xc0, !PT ;  /* 0x0000400003ff7812 */ /* 0x040fe400078ac0ff */
[C---:B------:R-:W-:Y:S01]  /*9800*/  LOP3.LUT P4, RZ, R3.reuse, 0x2000, RZ, 0xc0, !PT ;  /* 0x0000200003ff7812 */ /* 0x040fe2000788c0ff */
[----:B------:R-:W-:Y:S01]  /*9810*/  FFMA R250, R250, R251, R252 ;  /* 0x000000fbfafa7223 */ /* 0x000fe200000000fc */
[C---:B------:R-:W-:Y:S02]  /*9820*/  LOP3.LUT P3, RZ, R3.reuse, 0x1000, RZ, 0xc0, !PT ;  /* 0x0000100003ff7812 */ /* 0x040fe4000786c0ff */
[C---:B------:R-:W-:Y:S02]  /*9830*/  LOP3.LUT P2, RZ, R3.reuse, 0x800, RZ, 0xc0, !PT ;  /* 0x0000080003ff7812 */ /* 0x040fe4000784c0ff */
[----:B------:R-:W-:-:S02]  /*9840*/  LOP3.LUT P1, RZ, R3, 0x400, RZ, 0xc0, !PT ;  /* 0x0000040003ff7812 */ /* 0x000fc4000782c0ff */
[----:B------:R-:W-:Y:S02]  /*9850*/  LOP3.LUT P0, RZ, R3, 0x200, RZ, 0xc0, !PT ;  /* 0x0000020003ff7812 */ /* 0x000fe4000780c0ff */
.L_x_0:
[----:B0-----:R-:W2:Y:S04]  /*9860*/  LDL.LU R252, [R1+0xa4] ;  /* 0x0000a40001fc7983 */ /* 0x001ea80000300800 */
[----:B------:R-:W3:Y:S04]  /*9870*/  LDL.LU R251, [R1+0xd8] ;  /* 0x0000d80001fb7983 */ /* 0x000ee80000300800 */
[----:B------:R0:W-:Y:S04]  /*9880*/  STL [R1+0x284], R119 ;  /* 0x0002847701007387 */ /* 0x0001e80000100800 */
[----:B0-----:R-:W4:Y:S04]  /*9890*/  LDL.LU R119, [R1+0x28] ;  /* 0x0000280001777983 */ /* 0x001f280000300800 */
[----:B------:R-:W-:Y:S04]  /*98a0*/  STL [R1+0x280], R120 ;  /* 0x0002807801007387 */ /* 0x000fe80000100800 */
[----:B-----5:R-:W-:Y:S04]  /*98b0*/  STL [R1+0x27c], R13 ;  /* 0x00027c0d01007387 */ /* 0x020fe80000100800 */
[----:B------:R-:W-:Y:S04]  /*98c0*/  STL [R1+0x278], R10 ;  /* 0x0002780a01007387 */ /* 0x000fe80000100800 */
[----:B------:R-:W-:Y:S04]  /*98d0*/  STL [R1+0x274], R9 ;  /* 0x0002740901007387 */ /* 0x000fe80000100800 */
[----:B------:R0:W-:Y:S04]  /*98e0*/  STL [R1+0x270], R7 ;  /* 0x0002700701007387 */ /* 0x0001e80000100800 */
[----:B0-----:R-:W4:Y:S01]  /*98f0*/  LDL.LU R7, [R1+0xb0] ;  /* 0x0000b00001077983 */ /* 0x001f220000300800 */
[----:B------:R-:W-:-:S03]  /*9900*/  F2FP.BF16.PACK_AB R62, R220, R62 ;  /* 0x0000003edc3e723e */ /* 0x000fc600000010ff */
[----:B------:R-:W-:Y:S04]  /*9910*/  STL [R1+0x26c], R3 ;  /* 0x00026c0301007387 */ /* 0x000fe80000100800 */
[----:B------:R-:W-:Y:S04]  /*9920*/  STL [R1+0x268], R2 ;  /* 0x0002680201007387 */ /* 0x000fe80000100800 */
[----:B------:R0:W-:Y:S04]  /*9930*/  STL [R1+0x264], R0 ;  /* 0x0002640001007387 */ /* 0x0001e80000100800 */
[----:B------:R-:W4:Y:S04]  /*9940*/  LDL.LU R120, [R1+0xc4] ;  /* 0x0000c40001787983 */ /* 0x000f280000300800 */
[----:B0-----:R-:W4:Y:S04]  /*9950*/  LDL.LU R0, [R1+0xc0] ;  /* 0x0000c00001007983 */ /* 0x001f280000300800 */
[----:B------:R-:W4:Y:S04]  /*9960*/  LDL.LU R13, [R1+0xbc] ;  /* 0x0000bc00010d7983 */ /* 0x000f280000300800 */
[----:B------:R-:W0:Y:S01]  /*9970*/  S2R R3, SR_CTAID.X ;  /* 0x0000000000037919 */ /* 0x000e220000002500 */
[----:B------:R-:W-:Y:S01]  /*9980*/  F2FP.BF16.PACK_AB R60, R65, R60 ;  /* 0x0000003c413c723e */ /* 0x000fe200000010ff */
[----:B------:R-:W-:Y:S01]  /*9990*/  UMOV UR32, URZ ;  /* 0x0000003f00207c82 */ /* 0x000fe20008000000 */
[----:B------:R-:W-:Y:S01]  /*99a0*/  F2FP.BF16.PACK_AB R63, R219, R63 ;  /* 0x0000003fdb3f723e */ /* 0x000fe200000010ff */
[----:B------:R-:W4:Y:S01]  /*99b0*/  LDL.LU R10, [R1+0xb8] ;  /* 0x0000b800010a7983 */ /* 0x000f220000300800 */
[----:B------:R-:W-:-:S03]  /*99c0*/  F2FP.BF16.PACK_AB R61, R64, R61 ;  /* 0x0000003d403d723e */ /* 0x000fc600000010ff */
[----:B------:R-:W4:Y:S01]  /*99d0*/  LDL.LU R9, [R1+0xb4] ;  /* 0x0000b40001097983 */ /* 0x000f220000300800 */
[----:B0-----:R-:W-:-:S05]  /*99e0*/  IMAD R3, R3, 0x3000, RZ ;  /* 0x0000300003037824 */ /* 0x001fca00078e02ff */
[----:B------:R-:W-:-:S04]  /*99f0*/  LOP3.LUT R65, R187, R3, RZ, 0xfc, !PT ;  /* 0x00000003bb417212 */ /* 0x000fc800078efcff */
[----:B------:R-:W-:Y:S01]  /*9a00*/  LEA R64, P6, R65, c[0x0][0x1a0], 0x1 ;  /* 0x0000680041407a11 */ /* 0x000fe200078c08ff */
[----:B--2---:R-:W-:Y:S02]  /*9a10*/  IMAD.MOV.U32 R220, RZ, RZ, R252 ;  /* 0x000000ffffdc7224 */ /* 0x004fe400078e00fc */
[----:B---3--:R-:W-:Y:S02]  /*9a20*/  IMAD.MOV.U32 R252, RZ, RZ, R251 ;  /* 0x000000fffffc7224 */ /* 0x008fe400078e00fb */
[----:B----4-:R-:W-:Y:S01]  /*9a30*/  IMAD.MOV.U32 R2, RZ, RZ, R119 ;  /* 0x000000ffff027224 */ /* 0x010fe200078e0077 */
[----:B------:R-:W-:-:S04]  /*9a40*/  SHF.R.S32.HI R119, RZ, 0x1f, R3 ;  /* 0x0000001fff777819 */ /* 0x000fc80000011403 */
[----:B------:R-:W-:-:S04]  /*9a50*/  LOP3.LUT R219, R119, UR32, RZ, 0xfc, !PT ;  /* 0x0000002077db7c12 */ /* 0x000fc8000f8efcff */
[----:B------:R-:W-:Y:S02]  /*9a60*/  LEA.HI.X R65, R65, c[0x0][0x1a4], R219, 0x1, P6 ;  /* 0x0000690041417a11 */ /* 0x000fe400030f0cdb */
[----:B------:R-:W-:-:S05]  /*9a70*/  IADD3 R218, P6, R3, R218, RZ ;  /* 0x000000da03da7210 */ /* 0x000fca0007fde0ff */
[----:B------:R-:W-:Y:S02]  /*9a80*/  IMAD.X R217, R119, 0x1, R217, P6 ;  /* 0x0000000177d97824 */ /* 0x000fe400030e06d9 */
[----:B------:R-:W0:Y:S01]  /*9a90*/  S2R R119, SR_CTAID.X ;  /* 0x0000000000777919 */ /* 0x000e220000002500 */
[----:B------:R-:W-:-:S04]  /*9aa0*/  IADD3 R251, R3, 0x2400, RZ ;  /* 0x0000240003fb7810 */ /* 0x000fc80007ffe0ff */
[----:B------:R-:W-:-:S04]  /*9ab0*/  SHF.R.S32.HI R251, RZ, 0x1f, R251 ;  /* 0x0000001ffffb7819 */ /* 0x000fc800000114fb */
[----:B------:R-:W-:Y:S01]  /*9ac0*/  LOP3.LUT R219, R251, UR32, RZ, 0xfc, !PT ;  /* 0x00000020fbdb7c12 */ /* 0x000fe2000f8efcff */
[----:B------:R-:W-:Y:S02]  /*9ad0*/  ULDC.64 UR32, c[0x0][0x118] ;  /* 0x0000460000207ab9 */ /* 0x000fe40000000a00 */
[----:B------:R1:W-:Y:S01]  /*9ae0*/  @!P0 STG.E.128 [R64.64], R60 ;  /* 0x0000003c40008986 */ /* 0x0003e2000c101d20 */
[----:B0-----:R-:W-:Y:S01]  /*9af0*/  IMAD.SHL.U32 R119, R119, 0x4, RZ ;  /* 0x0000000477777824 */ /* 0x001fe200078e00ff */
[C---:B-1----:R-:W-:Y:S02]  /*9b00*/  LEA R64, P6, R218.reuse, c[0x0][0x1a0], 0x1 ;  /* 0x00006800da407a11 */ /* 0x042fe400078c08ff */
[----:B------:R-:W2:Y:S02]  /*9b10*/  LDL.LU R60, [R1+0x68] ;  /* 0x00006800013c7983 */ /* 0x000ea40000300800 */
[----:B------:R-:W-:Y:S02]  /*9b20*/  LEA.HI.X R65, R218, c[0x0][0x1a4], R217, 0x1, P6 ;  /* 0x00006900da417a11 */ /* 0x000fe400030f0cd9 */
[----:B------:R-:W3:Y:S01]  /*9b30*/  LDL.LU R61, [R1+0xac] ;  /* 0x0000ac00013d7983 */ /* 0x000ee20000300800 */
[----:B------:R-:W-:Y:S01]  /*9b40*/  ISETP.LT.AND P6, PT, R119, 0xe10, !P4 ;  /* 0x00000e107700780c */ /* 0x000fe200067c1270 */
[----:B------:R-:W-:-:S02]  /*9b50*/  IMAD.MOV.U32 R62, RZ, RZ, R2 ;  /* 0x000000ffff3e7224 */ /* 0x000fc400078e0002 */
[----:B------:R-:W4:Y:S01]  /*9b60*/  LDL.LU R63, [R1+0x240] ;  /* 0x00024000013f7983 */ /* 0x000f220000300800 */
[----:B------:R-:W-:-:S03]  /*9b70*/  FSEL R120, R241, R120, P6 ;  /* 0x00000078f1787208 */ /* 0x000fc60003000000 */
[----:B------:R-:W4:Y:S01]  /*9b80*/  LDL.LU R3, [R1+0x23c] ;  /* 0x00023c0001037983 */ /* 0x000f220000300800 */
[----:B------:R-:W-:-:S03]  /*9b90*/  FSEL R0, R242, R0, P6 ;  /* 0x00000000f2007208 */ /* 0x000fc60003000000 */
[----:B------:R-:W4:Y:S04]  /*9ba0*/  LDL.LU R2, [R1+0x238] ;  /* 0x0002380001027983 */ /* 0x000f280000300800 */
[----:B------:R-:W4:Y:S01]  /*9bb0*/  LDL.LU R217, [R1+0xd4] ;  /* 0x0000d40001d97983 */ /* 0x000f220000300800 */
[----:B------:R-:W-:-:S03]  /*9bc0*/  FSEL R13, R243, R13, P6 ;  /* 0x0000000df30d7208 */ /* 0x000fc60003000000 */
[----:B------:R-:W4:Y:S04]  /*9bd0*/  LDL.LU R218, [R1+0xcc] ;  /* 0x0000cc0001da7983 */ /* 0x000f280000300800 */
[----:B------:R-:W4:Y:S04]  /*9be0*/  LDL.LU R119, [R1+0x284] ;  /* 0x0002840001777983 */ /* 0x000f280000300800 */
[----:B------:R0:W-:Y:S04]  /*9bf0*/  STL [R1+0xc4], R120 ;  /* 0x0000c47801007387 */ /* 0x0001e80000100800 */
[----:B0-----:R-:W4:Y:S04]  /*9c00*/  LDL.LU R120, [R1+0x280] ;  /* 0x0002800001787983 */ /* 0x001f280000300800 */
[----:B------:R-:W4:Y:S04]  /*9c10*/  LDL.LU R241, [R1+0x9c] ;  /* 0x00009c0001f17983 */ /* 0x000f280000300800 */
[----:B------:R0:W-:Y:S04]  /*9c20*/  STL [R1+0xc0], R0 ;  /* 0x0000c00001007387 */ /* 0x0001e80000100800 */
[----:B0-----:R-:W4:Y:S04]  /*9c30*/  LDL.LU R0, [R1+0x230] ;  /* 0x0002300001007983 */ /* 0x001f280000300800 */
[----:B------:R-:W4:Y:S04]  /*9c40*/  LDL.LU R242, [R1+0x224] ;  /* 0x0002240001f27983 */ /* 0x000f280000300800 */
[----:B------:R0:W-:Y:S04]  /*9c50*/  STL [R1+0xbc], R13 ;  /* 0x0000bc0d01007387 */ /* 0x0001e80000100800 */
[----:B0-----:R0:W5:Y:S04]  /*9c60*/  LDL.LU R13, [R1+0x27c] ;  /* 0x00027c00010d7983 */ /* 0x0011680000300800 */
[----:B------:R-:W4:Y:S01]  /*9c70*/  LDL.LU R243, [R1+0xa8] ;  /* 0x0000a80001f37983 */ /* 0x000f220000300800 */
[----:B------:R-:W-:-:S02]  /*9c80*/  FSEL R10, R244, R10, P6 ;  /* 0x0000000af40a7208 */ /* 0x000fc40003000000 */
[----:B------:R-:W-:Y:S02]  /*9c90*/  FSEL R9, R237, R9, P6 ;  /* 0x00000009ed097208 */ /* 0x000fe40003000000 */
[----:B------:R-:W-:Y:S01]  /*9ca0*/  FSEL R7, R238, R7, P6 ;  /* 0x00000007ee077208 */ /* 0x000fe20003000000 */
[----:B------:R1:W-:Y:S04]  /*9cb0*/  STL [R1+0xb8], R10 ;  /* 0x0000b80a01007387 */ /* 0x0003e80000100800 */
[----:B-1----:R0:W5:Y:S04]  /*9cc0*/  LDL.LU R10, [R1+0x278] ;  /* 0x00027800010a7983 */ /* 0x0021680000300800 */
[----:B------:R-:W4:Y:S04]  /*9cd0*/  LDL.LU R244, [R1+0x64] ;  /* 0x0000640001f47983 */ /* 0x000f280000300800 */
[----:B------:R1:W-:Y:S04]  /*9ce0*/  STL [R1+0xb4], R9 ;  /* 0x0000b40901007387 */ /* 0x0003e80000100800 */
[----:B-1----:R0:W5:Y:S04]  /*9cf0*/  LDL.LU R9, [R1+0x274] ;  /* 0x0002740001097983 */ /* 0x0021680000300800 */
[----:B------:R-:W4:Y:S04]  /*9d00*/  LDL.LU R237, [R1+0x98] ;  /* 0x0000980001ed7983 */ /* 0x000f280000300800 */
[----:B------:R1:W-:Y:S04]  /*9d10*/  STL [R1+0xb0], R7 ;  /* 0x0000b00701007387 */ /* 0x0003e80000100800 */
[----:B-1----:R0:W5:Y:S01]  /*9d20*/  LDL.LU R7, [R1+0x270] ;  /* 0x0002700001077983 */ /* 0x0021620000300800 */
[----:B--2---:R-:W-:-:S03]  /*9d30*/  IMAD.MOV.U32 R238, RZ, RZ, R60 ;  /* 0x000000ffffee7224 */ /* 0x004fc600078e003c */
[----:B------:R-:W2:Y:S01]  /*9d40*/  LDL.LU R60, [R1+0x158] ;  /* 0x00015800013c7983 */ /* 0x000ea20000300800 */
[----:B---3--:R-:W-:Y:S01]  /*9d50*/  FSEL R61, R239, R61, P6 ;  /* 0x0000003def3d7208 */ /* 0x008fe20003000000 */
[----:B------:R-:W-:Y:S01]  /*9d60*/  IMAD.MOV.U32 R239, RZ, RZ, R62 ;  /* 0x000000ffffef7224 */ /* 0x000fe200078e003e */
[----:B----4-:R-:W-:-:S03]  /*9d70*/  FSEL R63, R223, R63, P6 ;  /* 0x0000003fdf3f7208 */ /* 0x010fc60003000000 */
[----:B------:R1:W-:Y:S01]  /*9d80*/  STL [R1+0xac], R61 ;  /* 0x0000ac3d01007387 */ /* 0x0003e20000100800 */
[----:B------:R-:W-:-:S03]  /*9d90*/  FSEL R3, R224, R3, P6 ;  /* 0x00000003e0037208 */ /* 0x000fc60003000000 */
[----:B-1----:R-:W3:Y:S04]  /*9da0*/  LDL.LU R61, [R1+0x154] ;  /* 0x00015400013d7983 */ /* 0x002ee80000300800 */
[----:B------:R-:W4:Y:S01]  /*9db0*/  LDL.LU R62, [R1+0x150] ;  /* 0x00015000013e7983 */ /* 0x000f220000300800 */
[----:B------:R-:W-:-:S03]  /*9dc0*/  FSEL R243, R240, R243, P6 ;  /* 0x000000f3f0f37208 */ /* 0x000fc60003000000 */
[----:B------:R-:W2:Y:S04]  /*9dd0*/  LDL.LU R240, [R1+0x60] ;  /* 0x0000600001f07983 */ /* 0x000ea80000300800 */
[----:B------:R1:W-:Y:S04]  /*9de0*/  STL [R1+0x240], R63 ;  /* 0x0002403f01007387 */ /* 0x0003e80000100800 */
[----:B-1----:R-:W2:Y:S04]  /*9df0*/  LDL.LU R63, [R1+0x14c] ;  /* 0x00014c00013f7983 */ /* 0x002ea80000300800 */
[----:B------:R-:W2:Y:S04]  /*9e00*/  LDL.LU R223, [R1+0x228] ;  /* 0x0002280001df7983 */ /* 0x000ea80000300800 */
[----:B------:R1:W-:Y:S04]  /*9e10*/  STL [R1+0x23c], R3 ;  /* 0x00023c0301007387 */ /* 0x0003e80000100800 */
[----:B-1----:R0:W5:Y:S04]  /*9e20*/  LDL.LU R3, [R1+0x26c] ;  /* 0x00026c0001037983 */ /* 0x0021680000300800 */
[----:B------:R-:W2:Y:S01]  /*9e30*/  LDL.LU R224, [R1+0x234] ;  /* 0x0002340001e07983 */ /* 0x000ea20000300800 */
[----:B------:R-:W-:-:S02]  /*9e40*/  FSEL R2, R225, R2, P6 ;  /* 0x00000002e1027208 */ /* 0x000fc40003000000 */
[----:B------:R-:W-:-:S03]  /*9e50*/  FSEL R0, R227, R0, P6 ;  /* 0x00000000e3007208 */ /* 0x000fc60003000000 */
[----:B------:R1:W-:Y:S04]  /*9e60*/  STL [R1+0x238], R2 ;  /* 0x0002380201007387 */ /* 0x0003e80000100800 */
[----:B-1----:R0:W5:Y:S04]  /*9e70*/  LDL.LU R2, [R1+0x268] ;  /* 0x0002680001027983 */ /* 0x0021680000300800 */
[----:B------:R-:W3:Y:S04]  /*9e80*/  LDL.LU R225, [R1+0x15c] ;  /* 0x00015c0001e17983 */ /* 0x000ee80000300800 */
[----:B------:R-:W-:Y:S01]  /*9e90*/  STL [R1+0xa8], R243 ;  /* 0x0000a8f301007387 */ /* 0x000fe20000100800 */
[----:B--2---:R-:W-:-:S03]  /*9ea0*/  FSEL R224, R226, R224, P6 ;  /* 0x000000e0e2e07208 */ /* 0x004fc60003000000 */
[----:B------:R-:W2:Y:S04]  /*9eb0*/  LDL.LU R226, [R1+0x160] ;  /* 0x0001600001e27983 */ /* 0x000ea80000300800 */
[----:B------:R1:W-:Y:S04]  /*9ec0*/  STL [R1+0x234], R224 ;  /* 0x000234e001007387 */ /* 0x0003e80000100800 */
[----:B-1----:R-:W2:Y:S04]  /*9ed0*/  LDL.LU R224, [R1+0x148] ;  /* 0x0001480001e07983 */ /* 0x002ea80000300800 */
[----:B------:R1:W-:Y:S04]  /*9ee0*/  STL [R1+0x230], R0 ;  /* 0x0002300001007387 */ /* 0x0003e80000100800 */
[----:B-1----:R0:W5:Y:S04]  /*9ef0*/  LDL.LU R0, [R1+0x264] ;  /* 0x0002640001007983 */ /* 0x0021680000300800 */
[----:B------:R-:W2:Y:S01]  /*9f00*/  LDL.LU R227, [R1+0x22c] ;  /* 0x00022c0001e37983 */ /* 0x000ea20000300800 */
[----:B---3--:R-:W-:-:S02]  /*9f10*/  FSEL R225, R232, R225, P6 ;  /* 0x000000e1e8e17208 */ /* 0x008fc40003000000 */
[----:B------:R-:W-:Y:S02]  /*9f20*/  FSEL R223, R229, R223, P6 ;  /* 0x000000dfe5df7208 */ /* 0x000fe40003000000 */
[----:B------:R-:W-:Y:S02]  /*9f30*/  FSEL R242, R230, R242, P6 ;  /* 0x000000f2e6f27208 */ /* 0x000fe40003000000 */
[----:B------:R-:W-:Y:S02]  /*9f40*/  FSEL R60, R233, R60, P6 ;  /* 0x0000003ce93c7208 */ /* 0x000fe40003000000 */
[----:B------:R-:W-:Y:S02]  /*9f50*/  FSEL R61, R234, R61, P6 ;  /* 0x0000003dea3d7208 */ /* 0x000fe40003000000 */
[----:B----4-:R-:W-:Y:S02]  /*9f60*/  FSEL R62, R235, R62, P6 ;  /* 0x0000003eeb3e7208 */ /* 0x010fe40003000000 */
[----:B------:R-:W-:-:S02]  /*9f70*/  FSEL R63, R236, R63, P6 ;  /* 0x0000003fec3f7208 */ /* 0x000fc40003000000 */
[----:B--2---:R-:W-:-:S05]  /*9f80*/  FSEL R227, R228, R227, P6 ;  /* 0x000000e3e4e37208 */ /* 0x004fca0003000000 */
[----:B------:R1:W-:Y:S04]  /*9f90*/  STL [R1+0x22c], R227 ;  /* 0x00022ce301007387 */ /* 0x0003e80000100800 */
[----:B-1----:R-:W2:Y:S01]  /*9fa0*/  LDL.LU R227, [R1+0x144] ;  /* 0x0001440001e37983 */ /* 0x002ea20000300800 */
[----:B------:R-:W-:Y:S02]  /*9fb0*/  FSEL R226, R231, R226, P6 ;  /* 0x000000e2e7e27208 */ /* 0x000fe40003000000 */
[----:B------:R-:W-:-:S03]  /*9fc0*/  FSEL R224, R222, R224, P6 ;  /* 0x000000e0dee07208 */ /* 0x000fc60003000000 */
[----:B------:R1:W-:Y:S04]  /*9fd0*/  STL [R1+0x160], R226 ;  /* 0x000160e201007387 */ /* 0x0003e80000100800 */
[----:B------:R-:W-:Y:S04]  /*9fe0*/  STL [R1+0x15c], R225 ;  /* 0x00015ce101007387 */ /* 0x000fe80000100800 */
[----:B------:R-:W-:Y:S04]  /*9ff0*/  STL [R1+0x228], R223 ;  /* 0x000228df01007387 */ /* 0x000fe80000100800 */
[----:B-1----:R-:W1:Y:S04]  /*a000*/  S2R R226, SR_CTAID.X ;  /* 0x0000000000e27919 */ /* 0x002e680000002500 */
[----:B------:R-:W-:Y:S04]  /*a010*/  STL [R1+0x224], R242 ;  /* 0x000224f201007387 */ /* 0x000fe80000100800 */
[----:B------:R-:W-:Y:S04]  /*a020*/  STL [R1+0x158], R60 ;  /* 0x0001583c01007387 */ /* 0x000fe80000100800 */
[----:B------:R-:W-:Y:S04]  /*a030*/  STL [R1+0x154], R61 ;  /* 0x0001543d01007387 */ /* 0x000fe80000100800 */
[----:B------:R-:W-:Y:S04]  /*a040*/  STL [R1+0x150], R62 ;  /* 0x0001503e01007387 */ /* 0x000fe80000100800 */
[----:B------:R-:W-:Y:S04]  /*a050*/  STL [R1+0x14c], R63 ;  /* 0x00014c3f01007387 */ /* 0x000fe80000100800 */
[----:B------:R3:W-:Y:S04]  /*a060*/  STL [R1+0x148], R224 ;  /* 0x000148e001007387 */ /* 0x0007e80000100800 */
[----:B---3--:R-:W3:Y:S01]  /*a070*/  S2R R224, SR_CTAID.X ;  /* 0x0000000000e07919 */ /* 0x008ee20000002500 */
[----:B-1----:R-:W-:Y:S01]  /*a080*/  IMAD R226, R226, 0x3000, RZ ;  /* 0x00003000e2e27824 */ /* 0x002fe200078e02ff */
[----:B------:R-:W-:-:S02]  /*a090*/  F2FP.BF16.PACK_AB R62, R216, R215 ;  /* 0x000000d7d83e723e */ /* 0x000fc400000010ff */
[----:B------:R-:W-:Y:S02]  /*a0a0*/  F2FP.BF16.PACK_AB R63, R214, R213 ;  /* 0x000000d5d63f723e */ /* 0x000fe400000010ff */
[----:B------:R-:W-:Y:S02]  /*a0b0*/  IADD3 R225, R226, 0x2400, RZ ;  /* 0x00002400e2e17810 */ /* 0x000fe40007ffe0ff */
[----:B------:R-:W-:Y:S02]  /*a0c0*/  F2FP.BF16.PACK_AB R60, R212, R211 ;  /* 0x000000d3d43c723e */ /* 0x000fe400000010ff */
[----:B------:R-:W-:Y:S02]  /*a0d0*/  F2FP.BF16.PACK_AB R61, R133, R132 ;  /* 0x00000084853d723e */ /* 0x000fe400000010ff */
[----:B------:R-:W-:-:S03]  /*a0e0*/  LOP3.LUT R133, R187, R225, RZ, 0xfc, !PT ;  /* 0x000000e1bb857212 */ /* 0x000fc600078efcff */
[----:B------:R1:W-:Y:S01]  /*a0f0*/  @P6 STG.E.128 [R64.64+0x800], R60 ;  /* 0x0008003c40006986 */ /* 0x0003e2000c101d20 */
[----:B---3--:R-:W-:Y:S01]  /*a100*/  IMAD.SHL.U32 R224, R224, 0x4, RZ ;  /* 0x00000004e0e07824 */ /* 0x008fe200078e00ff */
[----:B------:R-:W-:Y:S01]  /*a110*/  F2FP.BF16.PACK_AB R74, R74, R210 ;  /* 0x000000d24a4a723e */ /* 0x000fe200000010ff */
[----:B------:R-:W-:-:S03]  /*a120*/  IMAD.MOV.U32 R210, RZ, RZ, 0x2 ;  /* 0x00000002ffd27424 */ /* 0x000fc600078e00ff */
[C---:B-1----:R-:W-:Y:S02]  /*a130*/  IADD3 R60, R224.reuse, 0x3, RZ ;  /* 0x00000003e03c7810 */ /* 0x042fe40007ffe0ff */
[----:B------:R-:W-:Y:S02]  /*a140*/  IADD3 R224, R224, 0x1, RZ ;  /* 0x00000001e0e07810 */ /* 0x000fe40007ffe0ff */
[----:B------:R-:W-:Y:S02]  /*a150*/  F2FP.BF16.PACK_AB R70, R192, R70 ;  /* 0x00000046c046723e */ /* 0x000fe400000010ff */
[----:B------:R-:W-:Y:S02]  /*a160*/  F2FP.BF16.PACK_AB R75, R75, R209 ;  /* 0x000000d14b4b723e */ /* 0x000fe400000010ff */
[----:B------:R-:W-:Y:S02]  /*a170*/  F2FP.BF16.PACK_AB R72, R72, R208 ;  /* 0x000000d04848723e */ /* 0x000fe400000010ff */
[----:B------:R-:W-:-:S02]  /*a180*/  F2FP.BF16.PACK_AB R73, R73, R207 ;  /* 0x000000cf4949723e */ /* 0x000fc400000010ff */
[----:B------:R-:W-:Y:S02]  /*a190*/  F2FP.BF16.PACK_AB R65, R194, R193 ;  /* 0x000000c1c241723e */ /* 0x000fe400000010ff */
[----:B------:R-:W-:Y:S02]  /*a1a0*/  F2FP.BF16.PACK_AB R64, R196, R195 ;  /* 0x000000c3c440723e */ /* 0x000fe400000010ff */
[----:B------:R-:W-:Y:S02]  /*a1b0*/  F2FP.BF16.PACK_AB R67, R67, R197 ;  /* 0x000000c54343723e */ /* 0x000fe400000010ff */
[----:B------:R-:W-:Y:S02]  /*a1c0*/  F2FP.BF16.PACK_AB R66, R66, R198 ;  /* 0x000000c64242723e */ /* 0x000fe400000010ff */
[----:B------:R-:W-:Y:S02]  /*a1d0*/  F2FP.BF16.PACK_AB R63, R203, R204 ;  /* 0x000000cccb3f723e */ /* 0x000fe400000010ff */
[----:B------:R-:W-:-:S02]  /*a1e0*/  F2FP.BF16.PACK_AB R62, R205, R206 ;  /* 0x000000cecd3e723e */ /* 0x000fc400000010ff */
[----:B------:R-:W-:Y:S02]  /*a1f0*/  IADD3 R226, R226, 0x1800, RZ ;  /* 0x00001800e2e27810 */ /* 0x000fe40007ffe0ff */
[----:B------:R-:W-:Y:S01]  /*a200*/  F2FP.BF16.PACK_AB R68, R68, R190 ;  /* 0x000000be4444723e */ /* 0x000fe200000010ff */
[----:B------:R-:W-:Y:S02]  /*a210*/  IMAD.IADD R190, R225, 0x1, R69 ;  /* 0x00000001e1be7824 */ /* 0x000fe400078e0245 */
[----:B------:R-:W-:Y:S02]  /*a220*/  IMAD.MOV.U32 R231, RZ, RZ, R240 ;  /* 0x000000ffffe77224 */ /* 0x000fe400078e00f0 */
[----:B------:R-:W-:Y:S02]  /*a230*/  IMAD.MOV.U32 R230, RZ, RZ, R239 ;  /* 0x000000ffffe67224 */ /* 0x000fe400078e00ef */
[----:B------:R-:W-:Y:S02]  /*a240*/  IMAD.MOV.U32 R215, RZ, RZ, R237 ;  /* 0x000000ffffd77224 */ /* 0x000fe400078e00ed */
[----:B------:R-:W-:-:S02]  /*a250*/  IMAD.MOV.U32 R214, RZ, RZ, R244 ;  /* 0x000000ffffd67224 */ /* 0x000fc400078e00f4 */
[----:B------:R-:W-:Y:S02]  /*a260*/  IMAD.MOV.U32 R209, RZ, RZ, R241 ;  /* 0x000000ffffd17224 */ /* 0x000fe400078e00f1 */
[----:B------:R-:W-:Y:S01]  /*a270*/  IMAD.MOV.U32 R208, RZ, RZ, R218 ;  /* 0x000000ffffd07224 */ /* 0x000fe200078e00da */
[----:B------:R-:W-:Y:S01]  /*a280*/  F2FP.BF16.PACK_AB R71, R191, R71 ;  /* 0x00000047bf47723e */ /* 0x000fe200000010ff */
[----:B------:R-:W-:Y:S01]  /*a290*/  IMAD.MOV.U32 R191, RZ, RZ, R252 ;  /* 0x000000ffffbf7224 */ /* 0x000fe200078e00fc */
[----:B--2---:R-:W-:Y:S02]  /*a2a0*/  FSEL R227, R221, R227, P6 ;  /* 0x000000e3dde37208 */ /* 0x004fe40003000000 */
[----:B------:R-:W-:-:S04]  /*a2b0*/  LEA R132, P6, R133, c[0x0][0x1a0], 0x1 ;  /* 0x0000680085847a11 */ /* 0x000fc800078c08ff */
[----:B------:R-:W-:Y:S02]  /*a2c0*/  LEA.HI.X R133, R133, c[0x0][0x1a4], R219, 0x1, P6 ;  /* 0x0000690085857a11 */ /* 0x000fe400030f0cdb */
[----:B------:R-:W-:Y:S01]  /*a2d0*/  ISETP.LT.AND P6, PT, R60, 0xe10, !P4 ;  /* 0x00000e103c00780c */ /* 0x000fe200067c1270 */
[----:B------:R-:W-:Y:S01]  /*a2e0*/  IMAD R60, R224, 0xc00, R187 ;  /* 0x00000c00e03c7824 */ /* 0x000fe200078e02bb */
[----:B------:R-:W-:Y:S03]  /*a2f0*/  STL [R1+0x144], R227 ;  /* 0x000144e301007387 */ /* 0x000fe60000100800 */
[----:B------:R-:W-:Y:S01]  /*a300*/  IMAD.WIDE R60, R60, R210, c[0x0][0x1a0] ;  /* 0x000068003c3c7625 */ /* 0x000fe200078e02d2 */
[----:B------:R-:W2:Y:S04]  /*a310*/  LDL.LU R192, [R1+0x10] ;  /* 0x0000100001c07983 */ /* 0x000ea80000300800 */
[----:B------:R-:W3:Y:S04]  /*a320*/  LDL.LU R193, [R1+0x180] ;  /* 0x0001800001c17983 */ /* 0x000ee80000300800 */
[----:B------:R-:W4:Y:S04]  /*a330*/  LDL.LU R194, [R1+0x1fc] ;  /* 0x0001fc0001c27983 */ /* 0x000f280000300800 */
[----:B------:R-:W2:Y:S04]  /*a340*/  LDL.LU R195, [R1+0x84] ;  /* 0x0000840001c37983 */ /* 0x000ea80000300800 */
[----:B------:R-:W2:Y:S04]  /*a350*/  LDL.LU R196, [R1+0x1bc] ;  /* 0x0001bc0001c47983 */ /* 0x000ea80000300800 */
[----:B------:R1:W-:Y:S04]  /*a360*/  @!P1 STG.E.128 [R60.64], R72 ;  /* 0x000000483c009986 */ /* 0x0003e8000c101d20 */
[----:B------:R-:W2:Y:S04]  /*a370*/  LDL.LU R197, [R1+0x48] ;  /* 0x0000480001c57983 */ /* 0x000ea80000300800 */
[----:B------:R-:W2:Y:S01]  /*a380*/  LDL.LU R198, [R1+0xc] ;  /* 0x00000c0001c67983 */ /* 0x000ea20000300800 */
[----:B-1----:R-:W-:-:S02]  /*a390*/  F2FP.BF16.PACK_AB R61, R199, R200 ;  /* 0x000000c8c73d723e */ /* 0x002fc400000010ff */
[----:B------:R-:W-:Y:S01]  /*a3a0*/  F2FP.BF16.PACK_AB R60, R201, R202 ;  /* 0x000000cac93c723e */ /* 0x000fe200000010ff */
[----:B------:R-:W2:Y:S04]  /*a3b0*/  LDL.LU R200, [R1+0x17c] ;  /* 0x00017c0001c87983 */ /* 0x000ea80000300800 */
        /* <DEDUP_REMOVED lines=15> */
[----:B------:R-:W2:Y:S04]  /*a4b0*/  LDL.LU R234, [R1] ;  /* 0x0000000001ea7983 */ /* 0x000ea80000300800 */
[----:B------:R-:W2:Y:S01]  /*a4c0*/  LDL.LU R233, [R1+0x1b0] ;  /* 0x0001b00001e97983 */ /* 0x000ea20000300800 */
[----:B------:R-:W-:-:S03]  /*a4d0*/  IMAD.IADD R187, R226, 0x1, R187 ;  /* 0x00000001e2bb7824 */ /* 0x000fc600078e02bb */
[----:B------:R-:W2:Y:S01]  /*a4e0*/  LDL.LU R232, [R1+0x170] ;  /* 0x0001700001e87983 */ /* 0x000ea20000300800 */
[----:B------:R-:W-:-:S03]  /*a4f0*/  IMAD.IADD R74, R226, 0x1, R69 ;  /* 0x00000001e24a7824 */ /* 0x000fc600078e0245 */
[----:B------:R-:W2:Y:S04]  /*a500*/  LDL.LU R229, [R1+0x74] ;  /* 0x0000740001e57983 */ /* 0x000ea80000300800 */
[----:B------:R-:W2:Y:S01]  /*a510*/  LDL.LU R228, [R1+0x1ec] ;  /* 0x0001ec0001e47983 */ /* 0x000ea20000300800 */
[----:B------:R-:W-:-:S03]  /*a520*/  ISETP.LT.AND P4, PT, R224, 0xe10, !P4 ;  /* 0x00000e10e000780c */ /* 0x000fc60006781270 */
[----:B------:R-:W2:Y:S01]  /*a530*/  LDL.LU R227, [R1+0x38] ;  /* 0x0000380001e37983 */ /* 0x000ea20000300800 */
[----:B------:R-:W-:-:S03]  /*a540*/  IMAD R75, R224, 0xc00, R69 ;  /* 0x00000c00e04b7824 */ /* 0x000fc600078e0245 */
[----:B------:R-:W2:Y:S01]  /*a550*/  LDL.LU R226, [R1+0x1ac] ;  /* 0x0001ac0001e27983 */ /* 0x000ea20000300800 */
[----:B------:R-:W-:-:S03]  /*a560*/  IMAD.MOV.U32 R224, RZ, RZ, R238 ;  /* 0x000000ffffe07224 */ /* 0x000fc600078e00ee */
[----:B------:R-:W2:Y:S04]  /*a570*/  LDL.LU R225, [R1+0x16c] ;  /* 0x00016c0001e17983 */ /* 0x000ea80000300800 */
[----:B------:R-:W2:Y:S04]  /*a580*/  LDL.LU R240, [R1+0x70] ;  /* 0x0000700001f07983 */ /* 0x000ea80000300800 */
[----:B------:R-:W2:Y:S04]  /*a590*/  LDL.LU R239, [R1+0x1e8] ;  /* 0x0001e80001ef7983 */ /* 0x000ea80000300800 */
[----:B------:R-:W2:Y:S01]  /*a5a0*/  LDL.LU R238, [R1+0x34] ;  /* 0x0000340001ee7983 */ /* 0x000ea20000300800 */
[----:B------:R-:W-:-:S03]  /*a5b0*/  IMAD.MOV.U32 R202, RZ, RZ, R217 ;  /* 0x000000ffffca7224 */ /* 0x000fc600078e00d9 */
[----:B------:R-:W2:Y:S01]  /*a5c0*/  LDL.LU R237, [R1+0x1a8] ;  /* 0x0001a80001ed7983 */ /* 0x000ea20000300800 */
[----:B------:R-:W-:-:S03]  /*a5d0*/  IMAD.MOV.U32 R199, RZ, RZ, R220 ;  /* 0x000000ffffc77224 */ /* 0x000fc600078e00dc */
[----:B------:R-:W2:Y:S01]  /*a5e0*/  LDL.LU R244, [R1+0x168] ;  /* 0x0001680001f47983 */ /* 0x000ea20000300800 */
[----:B------:R-:W-:-:S03]  /*a5f0*/  F2FP.BF16.PACK_AB R69, R188, R189 ;  /* 0x000000bdbc45723e */ /* 0x000fc600000010ff */
[----:B------:R-:W2:Y:S01]  /*a600*/  LDL.LU R241, [R1+0x6c] ;  /* 0x00006c0001f17983 */ /* 0x000ea20000300800 */
[----:B------:R-:W-:-:S03]  /*a610*/  F2FP.BF16.PACK_AB R72, R185, R186 ;  /* 0x000000bab948723e */ /* 0x000fc600000010ff */
[----:B------:R-:W2:Y:S01]  /*a620*/  LDL.LU R218, [R1+0x1e4] ;  /* 0x0001e40001da7983 */ /* 0x000ea20000300800 */
[----:B------:R-:W-:Y:S01]  /*a630*/  F2FP.BF16.PACK_AB R73, R183, R184 ;  /* 0x000000b8b749723e */ /* 0x000fe200000010ff */
[-C--:B------:R-:W-:Y:S02]  /*a640*/  IMAD.WIDE R188, R75, R210.reuse, c[0x0][0x1a0] ;  /* 0x000068004bbc7625 */ /* 0x080fe400078e02d2 */
[----:B------:R-:W2:Y:S02]  /*a650*/  LDL.LU R217, [R1+0x1a4] ;  /* 0x0001a40001d97983 */ /* 0x000ea40000300800 */
[----:B------:R-:W-:Y:S02]  /*a660*/  IMAD.WIDE R184, R74, R210, c[0x0][0x1a0] ;  /* 0x000068004ab87625 */ /* 0x000fe400078e02d2 */
[----:B------:R-:W2:Y:S01]  /*a670*/  LDL.LU R220, [R1+0x30] ;  /* 0x0000300001dc7983 */ /* 0x000ea20000300800 */
[----:B------:R-:W-:-:S03]  /*a680*/  F2FP.BF16.PACK_AB R74, R181, R182 ;  /* 0x000000b6b54a723e */ /* 0x000fc600000010ff */
[----:B------:R-:W2:Y:S01]  /*a690*/  LDL.LU R252, [R1+0x164] ;  /* 0x0001640001fc7983 */ /* 0x000ea20000300800 */
[----:B------:R-:W-:-:S03]  /*a6a0*/  F2FP.BF16.PACK_AB R75, R179, R180 ;  /* 0x000000b4b34b723e */ /* 0x000fc600000010ff */
[----:B------:R-:W2:Y:S01]  /*a6b0*/  LDL.LU R183, [R1+0x4c] ;  /* 0x00004c0001b77983 */ /* 0x000ea20000300800 */
[----:B------:R-:W-:-:S03]  /*a6c0*/  IMAD.WIDE R186, R187, R210, c[0x0][0x1a0] ;  /* 0x00006800bbba7625 */ /* 0x000fc600078e02d2 */
[----:B------:R-:W2:Y:S04]  /*a6d0*/  LDL.LU R182, [R1+0x88] ;  /* 0x0000880001b67983 */ /* 0x000ea80000300800 */
[----:B------:R-:W2:Y:S04]  /*a6e0*/  LDL.LU R181, [R1+0x1c0] ;  /* 0x0001c00001b57983 */ /* 0x000ea80000300800 */
[----:B------:R-:W2:Y:S04]  /*a6f0*/  LDL.LU R180, [R1+0x184] ;  /* 0x0001840001b47983 */ /* 0x000ea80000300800 */
[----:B------:R-:W2:Y:S04]  /*a700*/  LDL.LU R179, [R1+0x200] ;  /* 0x0002000001b37983 */ /* 0x000ea80000300800 */
[----:B------:R1:W-:Y:S04]  /*a710*/  @P4 STG.E.128 [R188.64], R60 ;  /* 0x0000003cbc004986 */ /* 0x0003e8000c101d20 */
[----:B------:R0:W-:Y:S04]  /*a720*/  @!P2 STG.E.128 [R186.64], R64 ;  /* 0x00000040ba00a986 */ /* 0x0001e8000c101d20 */
[----:B-1----:R-:W2:Y:S04]  /*a730*/  LDL.LU R63, [R1+0xe0] ;  /* 0x0000e000013f7983 */ /* 0x002ea80000300800 */
[----:B------:R-:W3:Y:S04]  /*a740*/  LDL.LU R61, [R1+0xd0] ;  /* 0x0000d000013d7983 */ /* 0x000ee80000300800 */
[----:B------:R-:W4:Y:S04]  /*a750*/  LDL.LU R188, [R1+0x50] ;  /* 0x0000500001bc7983 */ /* 0x000f280000300800 */
[----:B------:R-:W4:Y:S04]  /*a760*/  LDL.LU R189, [R1+0x14] ;  /* 0x0000140001bd7983 */ /* 0x000f280000300800 */
[----:B0-----:R-:W4:Y:S01]  /*a770*/  LDL.LU R66, [R1+0xdc] ;  /* 0x0000dc0001427983 */ /* 0x001f220000300800 */
[----:B------:R-:W-:-:S03]  /*a780*/  IMAD.MOV.U32 R62, RZ, RZ, R191 ;  /* 0x000000ffff3e7224 */ /* 0x000fc600078e00bf */
[----:B------:R-:W4:Y:S04]  /*a790*/  LDL.LU R186, [R1+0x8c] ;  /* 0x00008c0001ba7983 */ /* 0x000f280000300800 */
[----:B------:R-:W4:Y:S04]  /*a7a0*/  LDL.LU R187, [R1+0x1c4] ;  /* 0x0001c40001bb7983 */ /* 0x000f280000300800 */
[----:B------:R0:W-:Y:S01]  /*a7b0*/  @P5 STG.E.128 [R184.64], R68 ;  /* 0x00000044b8005986 */ /* 0x0001e2000c101d20 */
[----:B------:R-:W-:-:S03]  /*a7c0*/  FSEL R4, R125, R4, !P0 ;  /* 0x000000047d047208 */ /* 0x000fc60004000000 */
[----:B------:R1:W-:Y:S01]  /*a7d0*/  @!P3 STG.E.128 [R132.64], R72 ;  /* 0x000000488400b986 */ /* 0x0003e2000c101d20 */
[----:B------:R-:W-:-:S03]  /*a7e0*/  FSEL R62, R128, R62, !P0 ;  /* 0x0000003e803e7208 */ /* 0x000fc60004000000 */
[----:B0-----:R-:W4:Y:S04]  /*a7f0*/  LDL.LU R70, [R1+0xa0] ;  /* 0x0000a00001467983 */ /* 0x001f280000300800 */
[----:B------:R-:W4:Y:S01]  /*a800*/  LDL.LU R184, [R1+0xc8] ;  /* 0x0000c80001b87983 */ /* 0x000f220000300800 */
[----:B-1----:R-:W-:-:S03]  /*a810*/  IMAD.MOV.U32 R72, RZ, RZ, R202 ;  /* 0x000000ffff487224 */ /* 0x002fc600078e00ca */
[----:B------:R-:W4:Y:S04]  /*a820*/  LDL.LU R185, [R1+0x204] ;  /* 0x0002040001b97983 */ /* 0x000f280000300800 */
[----:B------:R-:W4:Y:S04]  /*a830*/  LDL.LU R132, [R1+0x188] ;  /* 0x0001880001847983 */ /* 0x000f280000300800 */
[----:B------:R-:W4:Y:S04]  /*a840*/  LDL.LU R133, [R1+0x244] ;  /* 0x0002440001857983 */ /* 0x000f280000300800 */
[----:B------:R-:W4:Y:S01]  /*a850*/  LDL.LU R125, [R1+0x18] ;  /* 0x00001800017d7983 */ /* 0x000f220000300800 */
[----:B------:R-:W-:-:S02]  /*a860*/  FSEL R72, R121, R72, !P0 ;  /* 0x0000004879487208 */ /* 0x000fc40004000000 */
[----:B--2---:R-:W-:Y:S02]  /*a870*/  FSEL R63, R126, R63, !P0 ;  /* 0x0000003f7e3f7208 */ /* 0x004fe40004000000 */
[----:B------:R-:W2:Y:S01]  /*a880*/  LDL.LU R126, [R1+0x1c8] ;  /* 0x0001c800017e7983 */ /* 0x000ea20000300800 */
[----:B---3--:R-:W-:Y:S02]  /*a890*/  FSEL R61, R122, R61, !P0 ;  /* 0x0000003d7a3d7208 */ /* 0x008fe40004000000 */
[----:B----4-:R-:W-:Y:S02]  /*a8a0*/  FSEL R66, R127, R66, !P0 ;  /* 0x000000427f427208 */ /* 0x010fe40004000000 */
[----:B------:R-:W3:Y:S04]  /*a8b0*/  LDL.LU R127, [R1+0x54] ;  /* 0x00005400017f7983 */ /* 0x000ee80000300800 */
[----:B------:R0:W-:Y:S04]  /*a8c0*/  STL [R1+0xe0], R63 ;  /* 0x0000e03f01007387 */ /* 0x0001e80000100800 */
[----:B------:R-:W4:Y:S04]  /*a8d0*/  LDL.LU R128, [R1+0x208] ;  /* 0x0002080001807983 */ /* 0x000f280000300800 */
[----:B------:R0:W-:Y:S04]  /*a8e0*/  STL [R1+0xdc], R66 ;  /* 0x0000dc4201007387 */ /* 0x0001e80000100800 */
[----:B------:R0:W-:Y:S04]  /*a8f0*/  STL [R1+0xd8], R62 ;  /* 0x0000d83e01007387 */ /* 0x0001e80000100800 */
[----:B------:R-:W2:Y:S04]  /*a900*/  LDL.LU R121, [R1+0x94] ;  /* 0x0000940001797983 */ /* 0x000ea80000300800 */
[----:B------:R0:W-:Y:S04]  /*a910*/  STL [R1+0xd4], R72 ;  /* 0x0000d44801007387 */ /* 0x0001e80000100800 */
[----:B------:R-:W3:Y:S01]  /*a920*/  LDL.LU R122, [R1+0x90] ;  /* 0x00009000017a7983 */ /* 0x000ee20000300800 */
[----:B------:R-:W-:-:S02]  /*a930*/  IMAD.MOV.U32 R73, RZ, RZ, R208 ;  /* 0x000000ffff497224 */ /* 0x000fc400078e00d0 */
[----:B------:R-:W-:-:S03]  /*a940*/  IMAD.MOV.U32 R64, RZ, RZ, R199 ;  /* 0x000000ffff407224 */ /* 0x000fc600078e00c7 */
[----:B------:R-:W-:Y:S01]  /*a950*/  FSEL R73, R123, R73, !P0 ;  /* 0x000000497b497208 */ /* 0x000fe20004000000 */
[----:B------:R-:W-:Y:S01]  /*a960*/  IMAD.MOV.U32 R65, RZ, RZ, R209 ;  /* 0x000000ffff417224 */ /* 0x000fe200078e00d1 */
[----:B------:R-:W-:Y:S01]  /*a970*/  FSEL R184, R124, R184, !P0 ;  /* 0x000000b87cb87208 */ /* 0x000fe20004000000 */
[----:B------:R0:W-:Y:S01]  /*a980*/  STL [R1+0xd0], R61 ;  /* 0x0000d03d01007387 */ /* 0x0001e20000100800 */
[----:B------:R-:W-:Y:S01]  /*a990*/  FSEL R64, R136, R64, !P1 ;  /* 0x0000004088407208 */ /* 0x000fe20004800000 */
[----:B------:R-:W-:Y:S01]  /*a9a0*/  IMAD.MOV.U32 R60, RZ, RZ, R215 ;  /* 0x000000ffff3c7224 */ /* 0x000fe200078e00d7 */
[----:B------:R-:W-:Y:S01]  /*a9b0*/  FSEL R5, R135, R5, !P1 ;  /* 0x0000000587057208 */ /* 0x000fe20004800000 */
[----:B------:R-:W4:Y:S01]  /*a9c0*/  LDL.LU R124, [R1+0x248] ;  /* 0x00024800017c7983 */ /* 0x000f220000300800 */
[----:B------:R-:W-:-:S03]  /*a9d0*/  FSEL R70, R137, R70, !P1 ;  /* 0x0000004689467208 */ /* 0x000fc60004800000 */
[----:B------:R0:W-:Y:S01]  /*a9e0*/  STL [R1+0xcc], R73 ;  /* 0x0000cc4901007387 */ /* 0x0001e20000100800 */
[----:B------:R-:W-:-:S03]  /*a9f0*/  FSEL R65, R138, R65, !P1 ;  /* 0x000000418a417208 */ /* 0x000fc60004800000 */
[----:B------:R-:W4:Y:S04]  /*aa00*/  LDL.LU R135, [R1+0x1c] ;  /* 0x00001c0001877983 */ /* 0x000f280000300800 */
[----:B------:R-:W4:Y:S01]  /*aa10*/  LDL.LU R136, [R1+0xe4] ;  /* 0x0000e40001887983 */ /* 0x000f220000300800 */
[----:B------:R-:W-:-:S03]  /*aa20*/  FSEL R60, R129, R60, !P1 ;  /* 0x0000003c813c7208 */ /* 0x000fc60004800000 */
[----:B------:R-:W4:Y:S04]  /*aa30*/  LDL.LU R137, [R1+0x18c] ;  /* 0x00018c0001897983 */ /* 0x000f280000300800 */
[----:B------:R0:W-:Y:S04]  /*aa40*/  STL [R1+0xa4], R64 ;  /* 0x0000a44001007387 */ /* 0x0001e80000100800 */
[----:B------:R0:W-:Y:S04]  /*aa50*/  STL [R1+0xc8], R184 ;  /* 0x0000c8b801007387 */ /* 0x0001e80000100800 */
[----:B------:R0:W-:Y:S04]  /*aa60*/  STL [R1+0xa0], R70 ;  /* 0x0000a04601007387 */ /* 0x0001e80000100800 */
[----:B------:R-:W4:Y:S04]  /*aa70*/  LDL.LU R138, [R1+0x104] ;  /* 0x00010400018a7983 */ /* 0x000f280000300800 */
[----:B------:R0:W-:Y:S04]  /*aa80*/  STL [R1+0x9c], R65 ;  /* 0x00009c4101007387 */ /* 0x0001e80000100800 */
[----:B------:R-:W4:Y:S01]  /*aa90*/  LDL.LU R129, [R1+0x1cc] ;  /* 0x0001cc0001817983 */ /* 0x000f220000300800 */
[----:B------:R-:W-:Y:S01]  /*aaa0*/  FSEL R186, R134, R186, !P1 ;  /* 0x000000ba86ba7208 */ /* 0x000fe20004800000 */
[----:B------:R-:W-:Y:S01]  /*aab0*/  IMAD.MOV.U32 R123, RZ, RZ, R230 ;  /* 0x000000ffff7b7224 */ /* 0x000fe200078e00e6 */
[----:B------:R-:W-:-:S02]  /*aac0*/  FSEL R195, R144, R195, P4 ;  /* 0x000000c390c37208 */ /* 0x000fc40002000000 */
[----:B------:R-:W-:Y:S02]  /*aad0*/  FSEL R182, R143, R182, P4 ;  /* 0x000000b68fb67208 */ /* 0x000fe40002000000 */
[----:B------:R-:W-:Y:S02]  /*aae0*/  FSEL R204, R145, R204, P4 ;  /* 0x000000cc91cc7208 */ /* 0x000fe40002000000 */
[----:B------:R-:W-:Y:S02]  /*aaf0*/  FSEL R219, R146, R219, P4 ;  /* 0x000000db92db7208 */ /* 0x000fe40002000000 */
[----:B------:R-:W-:Y:S02]  /*ab00*/  FSEL R216, R139, R216, P4 ;  /* 0x000000d88bd87208 */ /* 0x000fe40002000000 */
[----:B------:R-:W-:Y:S02]  /*ab10*/  FSEL R229, R140, R229, P4 ;  /* 0x000000e58ce57208 */ /* 0x000fe40002000000 */
[----:B------:R-:W-:-:S02]  /*ab20*/  FSEL R240, R141, R240, P4 ;  /* 0x000000f08df07208 */ /* 0x000fc40002000000 */
[----:B------:R-:W-:Y:S01]  /*ab30*/  FSEL R241, R142, R241, P4 ;  /* 0x000000f18ef17208 */ /* 0x000fe20002000000 */
[----:B------:R-:W-:Y:S01]  /*ab40*/  IMAD.MOV.U32 R69, RZ, RZ, R214 ;  /* 0x000000ffff457224 */ /* 0x000fe200078e00d6 */
[----:B------:R-:W-:Y:S02]  /*ab50*/  FSEL R6, R151, R6, !P2 ;  /* 0x0000000697067208 */ /* 0x000fe40005000000 */
[----:B------:R-:W-:Y:S02]  /*ab60*/  FSEL R224, R152, R224, !P2 ;  /* 0x000000e098e07208 */ /* 0x000fe40005000000 */
[----:B------:R-:W-:Y:S02]  /*ab70*/  FSEL R69, R153, R69, !P2 ;  /* 0x0000004599457208 */ /* 0x000fe40005000000 */
[----:B--2---:R-:W-:Y:S02]  /*ab80*/  FSEL R121, R130, R121, !P1 ;  /* 0x0000007982797208 */ /* 0x004fe40004800000 */
[----:B------:R-:W2:Y:S04]  /*ab90*/  LDL.LU R130, [R1+0x58] ;  /* 0x0000580001827983 */ /* 0x000ea80000300800 */
[----:B------:R0:W-:Y:S01]  /*aba0*/  STL [R1+0x98], R60 ;  /* 0x0000983c01007387 */ /* 0x0001e20000100800 */
[----:B---3--:R-:W-:-:S03]  /*abb0*/  FSEL R122, R131, R122, !P1 ;  /* 0x0000007a837a7208 */ /* 0x008fc60004800000 */
[----:B------:R-:W3:Y:S04]  /*abc0*/  LDL.LU R131, [R1+0x124] ;  /* 0x0001240001837983 */ /* 0x000ee80000300800 */
[----:B------:R0:W-:Y:S04]  /*abd0*/  STL [R1+0x94], R121 ;  /* 0x0000947901007387 */ /* 0x0001e80000100800 */
[----:B------:R-:W2:Y:S04]  /*abe0*/  LDL.LU R134, [R1+0x20c] ;  /* 0x00020c0001867983 */ /* 0x000ea80000300800 */
[----:B------:R-:W2:Y:S04]  /*abf0*/  LDL.LU R230, [R1+0x25c] ;  /* 0x00025c0001e67983 */ /* 0x000ea80000300800 */
[----:B------:R-:W2:Y:S04]  /*ac00*/  LDL.LU R71, [R1+0x260] ;  /* 0x0002600001477983 */ /* 0x000ea80000300800 */
[----:B------:R-:W2:Y:S04]  /*ac10*/  LDL.LU R74, [R1+0x2c] ;  /* 0x00002c00014a7983 */ /* 0x000ea80000300800 */
[----:B------:R-:W2:Y:S04]  /*ac20*/  LDL.LU R67, [R1+0x140] ;  /* 0x0001400001437983 */ /* 0x000ea80000300800 */
[----:B------:R-:W2:Y:S04]  /*ac30*/  LDL.LU R144, [R1+0x24c] ;  /* 0x00024c0001907983 */ /* 0x000ea80000300800 */
[----:B------:R0:W-:Y:S04]  /*ac40*/  STL [R1+0x90], R122 ;  /* 0x0000907a01007387 */ /* 0x0001e80000100800 */
        /* <DEDUP_REMOVED lines=16> */
[----:B------:R0:W-:Y:S04]  /*ad50*/  STL [R1+0x68], R224 ;  /* 0x000068e001007387 */ /* 0x0001e80000100800 */
[----:B------:R-:W2:Y:S01]  /*ad60*/  LDL.LU R153, [R1+0x5c] ;  /* 0x00005c0001997983 */ /* 0x000ea20000300800 */
[----:B------:R-:W-:-:S03]  /*ad70*/  IMAD.MOV.U32 R143, RZ, RZ, R231 ;  /* 0x000000ffff8f7224 */ /* 0x000fc600078e00e7 */
[----:B------:R0:W-:Y:S02]  /*ad80*/  STL [R1+0x6c], R241 ;  /* 0x00006cf101007387 */ /* 0x0001e40000100800 */
[----:B------:R-:W-:Y:S02]  /*ad90*/  FSEL R143, R154, R143, !P2 ;  /* 0x0000008f9a8f7208 */ /* 0x000fe40005000000 */
[----:B------:R0:W-:Y:S01]  /*ada0*/  STL [R1+0x64], R69 ;  /* 0x0000644501007387 */ /* 0x0001e20000100800 */
[----:B------:R-:W-:-:S03]  /*adb0*/  FSEL R127, R149, R127, !P2 ;  /* 0x0000007f957f7208 */ /* 0x000fc60005000000 */
[----:B------:R-:W3:Y:S01]  /*adc0*/  LDL.LU R154, [R1+0x12c] ;  /* 0x00012c00019a7983 */ /* 0x000ee20000300800 */
[----:B------:R-:W-:Y:S02]  /*add0*/  FSEL R183, R159, R183, P5 ;  /* 0x000000b79fb77208 */ /* 0x000fe40002800000 */
[----:B------:R-:W-:Y:S02]  /*ade0*/  FSEL R188, R150, R188, !P2 ;  /* 0x000000bc96bc7208 */ /* 0x000fe40005000000 */
[----:B------:R-:W-:Y:S02]  /*adf0*/  FSEL R197, R160, R197, P5 ;  /* 0x000000c5a0c57208 */ /* 0x000fe40002800000 */
[----:B--2---:R-:W-:Y:S02]  /*ae00*/  FSEL R153, R147, R153, !P2 ;  /* 0x0000009993997208 */ /* 0x004fe40005000000 */
[----:B------:R-:W2:Y:S04]  /*ae10*/  LDL.LU R147, [R1+0x210] ;  /* 0x0002100001937983 */ /* 0x000ea80000300800 */
[----:B------:R0:W-:Y:S04]  /*ae20*/  STL [R1+0x60], R143 ;  /* 0x0000608f01007387 */ /* 0x0001e80000100800 */
[----:B------:R-:W2:Y:S01]  /*ae30*/  LDL.LU R149, [R1+0x24] ;  /* 0x0000240001957983 */ /* 0x000ea20000300800 */
[----:B------:R-:W-:-:S03]  /*ae40*/  FSEL R130, R148, R130, !P2 ;  /* 0x0000008294827208 */ /* 0x000fc60005000000 */
[----:B------:R0:W-:Y:S01]  /*ae50*/  STL [R1+0x5c], R153 ;  /* 0x00005c9901007387 */ /* 0x0001e20000100800 */
[----:B------:R-:W-:-:S03]  /*ae60*/  FSEL R206, R161, R206, P5 ;  /* 0x000000cea1ce7208 */ /* 0x000fc60002800000 */
[----:B------:R-:W3:Y:S04]  /*ae70*/  LDL.LU R159, [R1+0x250] ;  /* 0x00025000019f7983 */ /* 0x000ee80000300800 */
        /* <DEDUP_REMOVED lines=14> */
[----:B------:R-:W3:Y:S01]  /*af60*/  LDL.LU R156, [R1+0x194] ;  /* 0x00019400019c7983 */ /* 0x000ee20000300800 */
[----:B------:R-:W-:-:S03]  /*af70*/  FSEL R74, R164, R74, !P3 ;  /* 0x0000004aa44a7208 */ /* 0x000fc60005800000 */
[----:B------:R0:W-:Y:S04]  /*af80*/  STL [R1+0x44], R206 ;  /* 0x000044ce01007387 */ /* 0x0001e80000100800 */
[----:B------:R-:W3:Y:S04]  /*af90*/  LDL.LU R157, [R1+0x114] ;  /* 0x00011400019d7983 */ /* 0x000ee80000300800 */
[----:B------:R0:W-:Y:S04]  /*afa0*/  STL [R1+0x40], R222 ;  /* 0x000040de01007387 */ /* 0x0001e80000100800 */
[----:B------:R-:W3:Y:S01]  /*afb0*/  LDL.LU R158, [R1+0x1d4] ;  /* 0x0001d400019e7983 */ /* 0x000ee20000300800 */
[----:B------:R-:W-:-:S03]  /*afc0*/  FSEL R123, R165, R123, !P3 ;  /* 0x0000007ba57b7208 */ /* 0x000fc60005800000 */
[----:B------:R0:W-:Y:S04]  /*afd0*/  STL [R1+0x3c], R235 ;  /* 0x00003ceb01007387 */ /* 0x0001e80000100800 */
[----:B------:R0:W-:Y:S04]  /*afe0*/  STL [R1+0x38], R227 ;  /* 0x000038e301007387 */ /* 0x0001e80000100800 */
[----:B------:R-:W3:Y:S04]  /*aff0*/  LDL.LU R164, [R1+0x134] ;  /* 0x0001340001a47983 */ /* 0x000ee80000300800 */
[----:B------:R0:W-:Y:S04]  /*b000*/  STL [R1+0x34], R238 ;  /* 0x000034ee01007387 */ /* 0x0001e80000100800 */
[----:B------:R0:W-:Y:S01]  /*b010*/  STL [R1+0x2c], R74 ;  /* 0x00002c4a01007387 */ /* 0x0001e20000100800 */
[----:B------:R-:W-:-:S03]  /*b020*/  FSEL R151, R167, R151, !P3 ;  /* 0x00000097a7977208 */ /* 0x000fc60005800000 */
[----:B------:R-:W3:Y:S01]  /*b030*/  LDL.LU R165, [R1+0x214] ;  /* 0x0002140001a57983 */ /* 0x000ee20000300800 */
[----:B----4-:R-:W-:-:S03]  /*b040*/  FSEL R135, R168, R135, !P3 ;  /* 0x00000087a8877208 */ /* 0x010fc60005800000 */
[----:B------:R0:W-:Y:S01]  /*b050*/  STL [R1+0x30], R220 ;  /* 0x000030dc01007387 */ /* 0x0001e20000100800 */
[----:B------:R-:W-:Y:S02]  /*b060*/  FSEL R125, R169, R125, !P3 ;  /* 0x0000007da97d7208 */ /* 0x000fe40005800000 */
[----:B------:R-:W-:Y:S02]  /*b070*/  FSEL R189, R170, R189, !P3 ;  /* 0x000000bdaabd7208 */ /* 0x000fe40005800000 */
[----:B------:R-:W-:Y:S02]  /*b080*/  FSEL R192, R175, R192, P6 ;  /* 0x000000c0afc07208 */ /* 0x000fe40003000000 */
[----:B------:R-:W-:Y:S02]  /*b090*/  FSEL R198, R176, R198, P6 ;  /* 0x000000c6b0c67208 */ /* 0x000fe40003000000 */
[----:B------:R-:W-:Y:S02]  /*b0a0*/  FSEL R205, R177, R205, P6 ;  /* 0x000000cdb1cd7208 */ /* 0x000fe40003000000 */
[----:B------:R-:W-:-:S02]  /*b0b0*/  FSEL R211, R178, R211, P6 ;  /* 0x000000d3b2d37208 */ /* 0x000fc40003000000 */
[----:B------:R-:W-:Y:S02]  /*b0c0*/  FSEL R234, R171, R234, P6 ;  /* 0x000000eaabea7208 */ /* 0x000fe40003000000 */
[----:B------:R-:W-:Y:S02]  /*b0d0*/  FSEL R11, R172, R11, P6 ;  /* 0x0000000bac0b7208 */ /* 0x000fe40003000000 */
[----:B------:R-:W-:Y:S02]  /*b0e0*/  FSEL R12, R173, R12, P6 ;  /* 0x0000000cad0c7208 */ /* 0x000fe40003000000 */
[----:B------:R-:W-:Y:S02]  /*b0f0*/  FSEL R14, R174, R14, P6 ;  /* 0x0000000eae0e7208 */ /* 0x000fe40003000000 */
[----:B------:R-:W-:Y:S02]  /*b100*/  FSEL R71, R250, R71, !P0 ;  /* 0x00000047fa477208 */ /* 0x000fe40004000000 */
[----:B------:R-:W-:-:S02]  /*b110*/  FSEL R230, R249, R230, !P0 ;  /* 0x000000e6f9e67208 */ /* 0x000fc40004000000 */
[----:B--2---:R-:W-:Y:S02]  /*b120*/  FSEL R149, R166, R149, !P3 ;  /* 0x00000095a6957208 */ /* 0x004fe40005800000 */
[----:B------:R-:W2:Y:S04]  /*b130*/  LDL.LU R166, [R1+0x1a0] ;  /* 0x0001a00001a67983 */ /* 0x000ea80000300800 */
[----:B------:R0:W-:Y:S04]  /*b140*/  STL [R1+0x28], R123 ;  /* 0x0000287b01007387 */ /* 0x0001e80000100800 */
[----:B------:R-:W4:Y:S04]  /*b150*/  LDL.LU R167, [R1+0x19c] ;  /* 0x00019c0001a77983 */ /* 0x000f280000300800 */
[----:B------:R-:W2:Y:S04]  /*b160*/  LDL.LU R168, [R1+0x138] ;  /* 0x0001380001a87983 */ /* 0x000ea80000300800 */
[----:B------:R-:W2:Y:S04]  /*b170*/  LDL.LU R169, [R1+0x254] ;  /* 0x0002540001a97983 */ /* 0x000ea80000300800 */
[----:B------:R0:W-:Y:S04]  /*b180*/  STL [R1+0x24], R149 ;  /* 0x0000249501007387 */ /* 0x0001e80000100800 */
[----:B------:R-:W4:Y:S04]  /*b190*/  LDL.LU R170, [R1+0xf8] ;  /* 0x0000f80001aa7983 */ /* 0x000f280000300800 */
        /* <DEDUP_REMOVED lines=16> */
[----:B------:R0:W-:Y:S04]  /*b2a0*/  STL [R1], R234 ;  /* 0x000000ea01007387 */ /* 0x0001e80000100800 */
[----:B------:R-:W4:Y:S04]  /*b2b0*/  LDL.LU R250, [R1+0x218] ;  /* 0x0002180001fa7983 */ /* 0x000f280000300800 */
[----:B------:R-:W4:Y:S01]  /*b2c0*/  LDL.LU R249, [R1+0x258] ;  /* 0x0002580001f97983 */ /* 0x000f220000300800 */
[----:B---3--:R-:W-:-:S03]  /*b2d0*/  FSEL R159, R246, R159, !P0 ;  /* 0x0000009ff69f7208 */ /* 0x008fc60004000000 */
[----:B------:R0:W-:Y:S01]  /*b2e0*/  STL [R1+0x260], R71 ;  /* 0x0002604701007387 */ /* 0x0001e20000100800 */
[----:B------:R-:W-:-:S03]  /*b2f0*/  FSEL R144, R245, R144, !P0 ;  /* 0x00000090f5907208 */ /* 0x000fc60004000000 */
[----:B------:R0:W-:Y:S01]  /*b300*/  STL [R1+0x25c], R230 ;  /* 0x00025ce601007387 */ /* 0x0001e20000100800 */
[----:B--2---:R-:W-:Y:S02]  /*b310*/  FSEL R169, R247, R169, !P0 ;  /* 0x000000a9f7a97208 */ /* 0x004fe40004000000 */
[----:B----4-:R-:W-:Y:S02]  /*b320*/  FSEL R249, R248, R249, !P0 ;  /* 0x000000f9f8f97208 */ /* 0x010fe40004000000 */
[----:B------:R-:W2:Y:S04]  /*b330*/  LDL.LU R248, [R1+0x1e0] ;  /* 0x0001e00001f87983 */ /* 0x000ea80000300800 */
[----:B------:R-:W3:Y:S04]  /*b340*/  LDL.LU R247, [R1+0x1dc] ;  /* 0x0001dc0001f77983 */ /* 0x000ee80000300800 */
[----:B------:R-:W4:Y:S04]  /*b350*/  LDL.LU R246, [R1+0x220] ;  /* 0x0002200001f67983 */ /* 0x000f280000300800 */
[----:B------:R-:W2:Y:S01]  /*b360*/  LDL.LU R245, [R1+0x21c] ;  /* 0x00021c0001f57983 */ /* 0x000ea20000300800 */
[----:B------:R-:W-:-:S03]  /*b370*/  FSEL R124, R24, R124, !P0 ;  /* 0x0000007c187c7208 */ /* 0x000fc60004000000 */
[----:B------:R0:W-:Y:S01]  /*b380*/  STL [R1+0x258], R249 ;  /* 0x000258f901007387 */ /* 0x0001e20000100800 */
        /* <DEDUP_REMOVED lines=8> */
[----:B------:R-:W-:Y:S02]  /*b410*/  FSEL R134, R31, R134, !P1 ;  /* 0x000000861f867208 */ /* 0x000fe40004800000 */
[----:B------:R-:W-:Y:S02]  /*b420*/  FSEL R128, R32, R128, !P1 ;  /* 0x0000008020807208 */ /* 0x000fe40004800000 */
[----:B------:R-:W-:Y:S02]  /*b430*/  FSEL R185, R33, R185, !P1 ;  /* 0x000000b921b97208 */ /* 0x000fe40004800000 */
[----:B------:R-:W-:Y:S02]  /*b440*/  FSEL R179, R34, R179, P4 ;  /* 0x000000b322b37208 */ /* 0x000fe40002000000 */
[----:B------:R-:W-:Y:S02]  /*b450*/  FSEL R194, R35, R194, P4 ;  /* 0x000000c223c27208 */ /* 0x000fe40002000000 */
[----:B------:R-:W-:-:S02]  /*b460*/  FSEL R201, R36, R201, P4 ;  /* 0x000000c924c97208 */ /* 0x000fc40002000000 */
[----:B------:R-:W-:Y:S02]  /*b470*/  FSEL R221, R37, R221, P4 ;  /* 0x000000dd25dd7208 */ /* 0x000fe40002000000 */
[----:B------:R-:W-:Y:S02]  /*b480*/  FSEL R236, R38, R236, P4 ;  /* 0x000000ec26ec7208 */ /* 0x000fe40002000000 */
[----:B------:R-:W-:Y:S02]  /*b490*/  FSEL R228, R39, R228, P4 ;  /* 0x000000e427e47208 */ /* 0x000fe40002000000 */
[----:B------:R-:W-:Y:S02]  /*b4a0*/  FSEL R239, R40, R239, P4 ;  /* 0x000000ef28ef7208 */ /* 0x000fe40002000000 */
[----:B------:R-:W-:Y:S02]  /*b4b0*/  FSEL R218, R41, R218, P4 ;  /* 0x000000da29da7208 */ /* 0x000fe40002000000 */
[----:B------:R-:W-:-:S02]  /*b4c0*/  FSEL R178, R44, R178, !P2 ;  /* 0x000000b22cb27208 */ /* 0x000fc40005000000 */
[----:B------:R-:W-:Y:S02]  /*b4d0*/  FSEL R158, R45, R158, !P2 ;  /* 0x0000009e2d9e7208 */ /* 0x000fe40005000000 */
[----:B------:R-:W-:Y:S02]  /*b4e0*/  FSEL R145, R46, R145, !P2 ;  /* 0x000000912e917208 */ /* 0x000fe40005000000 */
[----:B------:R-:W-:Y:S02]  /*b4f0*/  FSEL R129, R47, R129, !P2 ;  /* 0x000000812f817208 */ /* 0x000fe40005000000 */
[----:B------:R-:W-:Y:S02]  /*b500*/  FSEL R126, R48, R126, !P2 ;  /* 0x0000007e307e7208 */ /* 0x000fe40005000000 */
[----:B------:R-:W-:Y:S02]  /*b510*/  FSEL R187, R49, R187, !P2 ;  /* 0x000000bb31bb7208 */ /* 0x000fe40005000000 */
[----:B------:R-:W-:-:S02]  /*b520*/  FSEL R181, R50, R181, P5 ;  /* 0x000000b532b57208 */ /* 0x000fc40002800000 */
[----:B------:R-:W-:Y:S02]  /*b530*/  FSEL R196, R51, R196, P5 ;  /* 0x000000c433c47208 */ /* 0x000fe40002800000 */
[----:B------:R-:W-:Y:S02]  /*b540*/  FSEL R203, R52, R203, P5 ;  /* 0x000000cb34cb7208 */ /* 0x000fe40002800000 */
[----:B------:R-:W-:Y:S02]  /*b550*/  FSEL R212, R53, R212, P5 ;  /* 0x000000d435d47208 */ /* 0x000fe40002800000 */
[----:B------:R-:W-:Y:S02]  /*b560*/  FSEL R233, R54, R233, P5 ;  /* 0x000000e936e97208 */ /* 0x000fe40002800000 */
[----:B------:R-:W-:Y:S02]  /*b570*/  FSEL R226, R55, R226, P5 ;  /* 0x000000e237e27208 */ /* 0x000fe40002800000 */
[----:B------:R-:W-:-:S02]  /*b580*/  FSEL R237, R56, R237, P5 ;  /* 0x000000ed38ed7208 */ /* 0x000fc40002800000 */
[----:B------:R-:W-:Y:S02]  /*b590*/  FSEL R166, R58, R166, !P3 ;  /* 0x000000a63aa67208 */ /* 0x000fe40005800000 */
[----:B------:R-:W-:Y:S02]  /*b5a0*/  FSEL R167, R59, R167, !P3 ;  /* 0x000000a73ba77208 */ /* 0x000fe40005800000 */
[----:B------:R-:W-:Y:S02]  /*b5b0*/  FSEL R217, R57, R217, P5 ;  /* 0x000000d939d97208 */ /* 0x000fe40002800000 */
[----:B------:R-:W-:Y:S02]  /*b5c0*/  FSEL R177, R76, R177, !P3 ;  /* 0x000000b14cb17208 */ /* 0x000fe40005800000 */
[----:B------:R-:W-:Y:S02]  /*b5d0*/  FSEL R156, R77, R156, !P3 ;  /* 0x0000009c4d9c7208 */ /* 0x000fe40005800000 */
[----:B------:R-:W-:-:S02]  /*b5e0*/  FSEL R142, R78, R142, !P3 ;  /* 0x0000008e4e8e7208 */ /* 0x000fc40005800000 */
        /* <DEDUP_REMOVED lines=22> */
[----:B------:R-:W-:Y:S01]  /*b750*/  F2FP.BF16.PACK_AB R24, R21, R22 ;  /* 0x000000161518723e */ /* 0x000fe200000010ff */
[----:B------:R-:W-:Y:S01]  /*b760*/  IMAD.U32 R22, RZ, RZ, UR42 ;  /* 0x0000002aff167e24 */ /* 0x000fe2000f8e00ff */
[----:B------:R-:W-:-:S02]  /*b770*/  FSEL R157, R108, R157, P5 ;  /* 0x0000009d6c9d7208 */ /* 0x000fc40002800000 */
[----:B------:R-:W-:Y:S01]  /*b780*/  F2FP.BF16.PACK_AB R25, R19, R20 ;  /* 0x000000141319723e */ /* 0x000fe200000010ff */
[----:B------:R-:W-:Y:S01]  /*b790*/  IMAD.U32 R19, RZ, RZ, UR45 ;  /* 0x0000002dff137e24 */ /* 0x000fe2000f8e00ff */
[----:B------:R-:W-:Y:S02]  /*b7a0*/  FSEL R161, R109, R161, P5 ;  /* 0x000000a16da17208 */ /* 0x000fe40002800000 */
[----:B------:R-:W-:Y:S02]  /*b7b0*/  FSEL R152, R110, R152, P5 ;  /* 0x000000986e987208 */ /* 0x000fe40002800000 */
[----:B------:R-:W-:Y:S01]  /*b7c0*/  FSEL R139, R111, R139, P5 ;  /* 0x0000008b6f8b7208 */ /* 0x000fe20002800000 */
[----:B------:R-:W-:Y:S01]  /*b7d0*/  IMAD.U32 R20, RZ, RZ, UR44 ;  /* 0x0000002cff147e24 */ /* 0x000fe2000f8e00ff */
[----:B------:R-:W-:Y:S01]  /*b7e0*/  FSEL R172, R113, R172, P6 ;  /* 0x000000ac71ac7208 */ /* 0x000fe20003000000 */
[----:B------:R-:W-:Y:S01]  /*b7f0*/  IMAD.U32 R21, RZ, RZ, UR43 ;  /* 0x0000002bff157e24 */ /* 0x000fe2000f8e00ff */
[----:B------:R-:W-:-:S02]  /*b800*/  FSEL R138, R112, R138, P5 ;  /* 0x0000008a708a7208 */ /* 0x000fc40002800000 */
[----:B------:R-:W-:Y:S02]  /*b810*/  FSEL R176, R114, R176, P6 ;  /* 0x000000b072b07208 */ /* 0x000fe40003000000 */
[----:B------:R-:W-:Y:S02]  /*b820*/  FSEL R19, R19, UR23, !P1 ;  /* 0x0000001713137c08 */ /* 0x000fe4000c800000 */
[----:B------:R-:W-:Y:S02]  /*b830*/  FSEL R170, R115, R170, P6 ;  /* 0x000000aa73aa7208 */ /* 0x000fe40003000000 */
[----:B------:R-:W-:Y:S02]  /*b840*/  FSEL R155, R116, R155, P6 ;  /* 0x0000009b749b7208 */ /* 0x000fe40003000000 */
[----:B------:R-:W-:Y:S01]  /*b850*/  FSEL R160, R117, R160, P6 ;  /* 0x000000a075a07208 */ /* 0x000fe20003000000 */
[----:B------:R1:W0:Y:S01]  /*b860*/  R2UR UR23, R19 ;  /* 0x00000000131773c2 */ /* 0x00022200000e0000 */
[----:B------:R-:W-:-:S02]  /*b870*/  FSEL R20, R20, UR22, !P1 ;  /* 0x0000001614147c08 */ /* 0x000fc4000c800000 */
[----:B------:R-:W-:Y:S02]  /*b880*/  FSEL R21, R21, UR21, !P1 ;  /* 0x0000001515157c08 */ /* 0x000fe4000c800000 */
[----:B------:R-:W-:Y:S02]  /*b890*/  FSEL R141, R118, R141, P6 ;  /* 0x0000008d768d7208 */ /* 0x000fe40003000000 */
[----:B------:R-:W-:Y:S02]  /*b8a0*/  FSEL R136, R120, R136, P6 ;  /* 0x0000008878887208 */ /* 0x000fe40003000000 */
[----:B------:R-:W-:Y:S01]  /*b8b0*/  FSEL R146, R119, R146, P6 ;  /* 0x0000009277927208 */ /* 0x000fe20003000000 */
[----:B------:R1:W0:Y:S08]  /*b8c0*/  R2UR UR22, R20 ;  /* 0x00000000141673c2 */ /* 0x00023000000e0000 */
[----:B------:R1:W0:Y:S02]  /*b8d0*/  R2UR UR21, R21 ;  /* 0x00000000151573c2 */ /* 0x00022400000e0000 */
[----:B-1----:R-:W-:-:S02]  /*b8e0*/  IMAD.U32 R20, RZ, RZ, UR52 ;  /* 0x00000034ff147e24 */ /* 0x002fc4000f8e00ff */
[----:B------:R-:W-:-:S03]  /*b8f0*/  IMAD.U32 R21, RZ, RZ, UR51 ;  /* 0x00000033ff157e24 */ /* 0x000fc6000f8e00ff */
[----:B------:R-:W-:Y:S02]  /*b900*/  FSEL R20, R20, UR14, !P2 ;  /* 0x0000000e14147c08 */ /* 0x000fe4000d000000 */
[----:B------:R-:W-:Y:S02]  /*b910*/  PLOP3.LUT P4, PT, PT, PT, UP0, 0x80, 0x0 ;  /* 0x000000000000781c */ /* 0x000fe40003f8f008 */
[----:B------:R-:W-:Y:S01]  /*b920*/  FSEL R21, R21, UR13, !P2 ;  /* 0x0000000d15157c08 */ /* 0x000fe2000d000000 */
[----:B------:R1:W0:Y:S01]  /*b930*/  R2UR UR14, R20 ;  /* 0x00000000140e73c2 */ /* 0x00022200000e0000 */
[----:B------:R-:W-:Y:S01]  /*b940*/  IMAD.WIDE R190, R190, R210, c[0x0][0x1a0] ;  /* 0x00006800bebe7625 */ /* 0x000fe200078e02d2 */
[----:B------:R-:W-:-:S06]  /*b950*/  FSEL R23, R23, UR39, !P0 ;  /* 0x0000002717177c08 */ /* 0x000fcc000c000000 */
[----:B------:R1:W0:Y:S02]  /*b960*/  R2UR UR13, R21 ;  /* 0x00000000150d73c2 */ /* 0x00022400000e0000 */
[----:B-1----:R-:W-:Y:S01]  /*b970*/  IMAD.U32 R20, RZ, RZ, UR60 ;  /* 0x0000003cff147e24 */ /* 0x002fe2000f8e00ff */
[----:B------:R-:W-:Y:S01]  /*b980*/  FSEL R90, R90, UR38, !P0 ;  /* 0x000000265a5a7c08 */ /* 0x000fe2000c000000 */
[----:B------:R-:W-:Y:S01]  /*b990*/  IMAD.U32 R21, RZ, RZ, UR59 ;  /* 0x0000003bff157e24 */ /* 0x000fe2000f8e00ff */
[----:B------:R-:W-:Y:S02]  /*b9a0*/  FSEL R91, R91, UR37, !P0 ;  /* 0x000000255b5b7c08 */ /* 0x000fe4000c000000 */
[----:B------:R-:W-:Y:S02]  /*b9b0*/  FSEL R92, R92, UR36, !P0 ;  /* 0x000000245c5c7c08 */ /* 0x000fe4000c000000 */
[----:B------:R-:W-:Y:S02]  /*b9c0*/  FSEL R93, R93, UR31, !P0 ;  /* 0x0000001f5d5d7c08 */ /* 0x000fe4000c000000 */
[----:B------:R-:W-:-:S02]  /*b9d0*/  FSEL R94, R94, UR30, !P0 ;  /* 0x0000001e5e5e7c08 */ /* 0x000fc4000c000000 */
[----:B----4-:R-:W-:Y:S02]  /*b9e0*/  FSEL R246, R26, R246, !P1 ;  /* 0x000000f61af67208 */ /* 0x010fe40004800000 */
[----:B--2---:R-:W-:-:S03]  /*b9f0*/  FSEL R245, R27, R245, !P1 ;  /* 0x000000f51bf57208 */ /* 0x004fc60004800000 */
[----:B------:R1:W-:Y:S04]  /*ba00*/  STL [R1+0x220], R246 ;  /* 0x000220f601007387 */ /* 0x0003e80000100800 */
[----:B------:R1:W-:Y:S04]  /*ba10*/  STL [R1+0x21c], R245 ;  /* 0x00021cf501007387 */ /* 0x0003e80000100800 */
[----:B------:R1:W-:Y:S04]  /*ba20*/  STL [R1+0x244], R133 ;  /* 0x0002448501007387 */ /* 0x0003e80000100800 */
[----:B------:R1:W-:Y:S04]  /*ba30*/  STL [R1+0x218], R250 ;  /* 0x000218fa01007387 */ /* 0x0003e80000100800 */
[----:B------:R1:W-:Y:S04]  /*ba40*/  STL [R1+0x214], R165 ;  /* 0x000214a501007387 */ /* 0x0003e80000100800 */
[----:B------:R1:W-:Y:S04]  /*ba50*/  STL [R1+0x210], R147 ;  /* 0x0002109301007387 */ /* 0x0003e80000100800 */
[----:B------:R1:W-:Y:S04]  /*ba60*/  STL [R1+0x20c], R134 ;  /* 0x00020c8601007387 */ /* 0x0003e80000100800 */
[----:B------:R1:W-:Y:S01]  /*ba70*/  STL [R1+0x208], R128 ;  /* 0x0002088001007387 */ /* 0x0003e20000100800 */
[----:B------:R-:W-:-:S03]  /*ba80*/  FSEL R248, R42, R248, !P2 ;  /* 0x000000f82af87208 */ /* 0x000fc60005000000 */
[----:B------:R1:W-:Y:S01]  /*ba90*/  STL [R1+0x204], R185 ;  /* 0x000204b901007387 */ /* 0x0003e20000100800 */
[----:B---3--:R-:W-:-:S03]  /*baa0*/  FSEL R247, R43, R247, !P2 ;  /* 0x000000f72bf77208 */ /* 0x008fc60005000000 */
[----:B------:R1:W-:Y:S04]  /*bab0*/  STL [R1+0x200], R179 ;  /* 0x000200b301007387 */ /* 0x0003e80000100800 */
        /* <DEDUP_REMOVED lines=37> */
[----:B------:R-:W-:-:S03]  /*bd10*/  F2FP.BF16.PACK_AB R27, R15, R16 ;  /* 0x000000100f1b723e */ /* 0x000fc600000010ff */
[----:B------:R1:W-:Y:S01]  /*bd20*/  STL [R1+0x168], R244 ;  /* 0x000168f401007387 */ /* 0x0003e20000100800 */
[----:B------:R-:W-:-:S03]  /*bd30*/  IMAD.U32 R15, RZ, RZ, UR41 ;  /* 0x00000029ff0f7e24 */ /* 0x000fc6000f8e00ff */
[----:B------:R1:W-:Y:S04]  /*bd40*/  STL [R1+0x140], R67 ;  /* 0x0001404301007387 */ /* 0x0003e80000100800 */
[----:B------:R1:W-:Y:S01]  /*bd50*/  STL [R1+0x164], R252 ;  /* 0x000164fc01007387 */ /* 0x0003e20000100800 */
[----:B------:R-:W-:-:S03]  /*bd60*/  IMAD.U32 R16, RZ, RZ, UR40 ;  /* 0x00000028ff107e24 */ /* 0x000fc6000f8e00ff */
[----:B------:R1:W-:Y:S01]  /*bd70*/  STL [R1+0x13c], R173 ;  /* 0x00013cad01007387 */ /* 0x0003e20000100800 */
[----:B------:R-:W-:-:S03]  /*bd80*/  F2FP.BF16.PACK_AB R26, R17, R18 ;  /* 0x00000012111a723e */ /* 0x000fc600000010ff */
[----:B------:R1:W-:Y:S01]  /*bd90*/  STL [R1+0x138], R168 ;  /* 0x000138a801007387 */ /* 0x0003e20000100800 */
[----:B------:R-:W-:-:S03]  /*bda0*/  IMAD.U32 R17, RZ, RZ, UR35 ;  /* 0x00000023ff117e24 */ /* 0x000fc6000f8e00ff */
[----:B------:R1:W-:Y:S01]  /*bdb0*/  STL [R1+0x134], R164 ;  /* 0x000134a401007387 */ /* 0x0003e20000100800 */
[----:B------:R-:W-:-:S03]  /*bdc0*/  FSEL R15, R15, UR27, !P1 ;  /* 0x0000001b0f0f7c08 */ /* 0x000fc6000c800000 */
[----:B------:R1:W-:Y:S04]  /*bdd0*/  STL [R1+0x130], R162 ;  /* 0x000130a201007387 */ /* 0x0003e80000100800 */
[----:B------:R1:W-:Y:S01]  /*bde0*/  STL [R1+0x12c], R154 ;  /* 0x00012c9a01007387 */ /* 0x0003e20000100800 */
[----:B------:R-:W-:-:S03]  /*bdf0*/  FSEL R16, R16, UR26, !P1 ;  /* 0x0000001a10107c08 */ /* 0x000fc6000c800000 */
[----:B------:R1:W-:Y:S04]  /*be00*/  STL [R1+0x128], R140 ;  /* 0x0001288c01007387 */ /* 0x0003e80000100800 */
[----:B------:R1:W-:Y:S01]  /*be10*/  STL [R1+0x124], R131 ;  /* 0x0001248301007387 */ /* 0x0003e20000100800 */
[----:B------:R-:W-:-:S03]  /*be20*/  IMAD.U32 R18, RZ, RZ, UR34 ;  /* 0x00000022ff127e24 */ /* 0x000fc6000f8e00ff */
[----:B------:R1:W-:Y:S01]  /*be30*/  STL [R1+0x120], R174 ;  /* 0x000120ae01007387 */ /* 0x0003e20000100800 */
[----:B------:R-:W-:Y:S01]  /*be40*/  FSEL R17, R17, UR25, !P1 ;  /* 0x0000001911117c08 */ /* 0x000fe2000c800000 */
[----:B------:R2:W3:Y:S02]  /*be50*/  R2UR UR27, R15 ;  /* 0x000000000f1b73c2 */ /* 0x0004e400000e0000 */
[----:B------:R1:W-:Y:S04]  /*be60*/  STL [R1+0x11c], R171 ;  /* 0x00011cab01007387 */ /* 0x0003e80000100800 */
[----:B------:R1:W-:Y:S01]  /*be70*/  STL [R1+0x118], R175 ;  /* 0x000118af01007387 */ /* 0x0003e20000100800 */
[----:B--2---:R-:W-:-:S03]  /*be80*/  FSEL R15, R22, UR20, !P1 ;  /* 0x00000014160f7c08 */ /* 0x004fc6000c800000 */
[----:B------:R1:W-:Y:S01]  /*be90*/  STL [R1+0x114], R157 ;  /* 0x0001149d01007387 */ /* 0x0003e20000100800 */
[----:B------:R2:W4:Y:S01]  /*bea0*/  R2UR UR26, R16 ;  /* 0x00000000101a73c2 */ /* 0x00052200000e0000 */
[----:B------:R-:W-:Y:S02]  /*beb0*/  IMAD.U32 R22, RZ, RZ, UR46 ;  /* 0x0000002eff167e24 */ /* 0x000fe4000f8e00ff */
[----:B------:R1:W-:Y:S01]  /*bec0*/  STL [R1+0x110], R161 ;  /* 0x000110a101007387 */ /* 0x0003e20000100800 */
[----:B------:R-:W-:-:S03]  /*bed0*/  FSEL R18, R18, UR24, !P1 ;  /* 0x0000001812127c08 */ /* 0x000fc6000c800000 */
[----:B------:R1:W-:Y:S01]  /*bee0*/  STL [R1+0x10c], R152 ;  /* 0x00010c9801007387 */ /* 0x0003e20000100800 */
[----:B--2---:R-:W-:Y:S01]  /*bef0*/  IMAD.U32 R16, RZ, RZ, UR49 ;  /* 0x00000031ff107e24 */ /* 0x004fe2000f8e00ff */
[----:B------:R2:W0:Y:S02]  /*bf00*/  R2UR UR25, R17 ;  /* 0x00000000111973c2 */ /* 0x00042400000e0000 */
[----:B------:R1:W-:Y:S01]  /*bf10*/  STL [R1+0x108], R139 ;  /* 0x0001088b01007387 */ /* 0x0003e20000100800 */
[----:B------:R-:W-:-:S03]  /*bf20*/  FSEL R19, R22, UR16, !P2 ;  /* 0x0000001016137c08 */ /* 0x000fc6000d000000 */
[----:B------:R1:W-:Y:S01]  /*bf30*/  STL [R1+0x100], R172 ;  /* 0x000100ac01007387 */ /* 0x0003e20000100800 */
[----:B--2---:R-:W-:-:S03]  /*bf40*/  IMAD.U32 R17, RZ, RZ, UR48 ;  /* 0x00000030ff117e24 */ /* 0x004fc6000f8e00ff */
[----:B------:R1:W-:Y:S01]  /*bf50*/  STL [R1+0x104], R138 ;  /* 0x0001048a01007387 */ /* 0x0003e20000100800 */
[----:B------:R2:W0:Y:S01]  /*bf60*/  R2UR UR20, R15 ;  /* 0x000000000f1473c2 */ /* 0x00042200000e0000 */
[----:B------:R-:W-:Y:S02]  /*bf70*/  FSEL R16, R16, UR19, !P2 ;  /* 0x0000001310107c08 */ /* 0x000fe4000d000000 */
[----:B------:R1:W-:Y:S01]  /*bf80*/  STL [R1+0xfc], R176 ;  /* 0x0000fcb001007387 */ /* 0x0003e20000100800 */
[----:B------:R-:W-:-:S03]  /*bf90*/  IMAD.U32 R22, RZ, RZ, UR50 ;  /* 0x00000032ff167e24 */ /* 0x000fc6000f8e00ff */
[----:B------:R1:W-:Y:S01]  /*bfa0*/  STL [R1+0xf8], R170 ;  /* 0x0000f8aa01007387 */ /* 0x0003e20000100800 */
[----:B------:R3:W0:Y:S01]  /*bfb0*/  R2UR UR24, R18 ;  /* 0x00000000121873c2 */ /* 0x00062200000e0000 */
[----:B--2---:R-:W-:Y:S02]  /*bfc0*/  IMAD.U32 R15, RZ, RZ, UR53 ;  /* 0x00000035ff0f7e24 */ /* 0x004fe4000f8e00ff */
[----:B------:R1:W-:Y:S01]  /*bfd0*/  STL [R1+0xf4], R155 ;  /* 0x0000f49b01007387 */ /* 0x0003e20000100800 */
[----:B------:R-:W-:-:S03]  /*bfe0*/  FSEL R17, R17, UR18, !P2 ;  /* 0x0000001211117c08 */ /* 0x000fc6000d000000 */
[----:B------:R1:W-:Y:S01]  /*bff0*/  STL [R1+0xf0], R160 ;  /* 0x0000f0a001007387 */ /* 0x0003e20000100800 */
[----:B---3--:R-:W-:Y:S01]  /*c000*/  IMAD.U32 R18, RZ, RZ, UR47 ;  /* 0x0000002fff127e24 */ /* 0x008fe2000f8e00ff */
[----:B------:R2:W3:Y:S02]  /*c010*/  R2UR UR19, R16 ;  /* 0x00000000101373c2 */ /* 0x0004e400000e0000 */
[----:B------:R1:W-:Y:S01]  /*c020*/  STL [R1+0xec], R141 ;  /* 0x0000ec8d01007387 */ /* 0x0003e20000100800 */
[----:B------:R-:W-:-:S03]  /*c030*/  FSEL R15, R15, UR15, !P2 ;  /* 0x0000000f0f0f7c08 */ /* 0x000fc6000d000000 */
[----:B------:R1:W-:Y:S01]  /*c040*/  STL [R1+0xe4], R136 ;  /* 0x0000e48801007387 */ /* 0x0003e20000100800 */
[----:B--2---:R-:W-:-:S03]  /*c050*/  FSEL R16, R22, UR12, !P2 ;  /* 0x0000000c16107c08 */ /* 0x004fc6000d000000 */
[----:B------:R1:W-:Y:S01]  /*c060*/  STL [R1+0xe8], R146 ;  /* 0x0000e89201007387 */ /* 0x0003e20000100800 */
[----:B------:R2:W0:Y:S01]  /*c070*/  R2UR UR18, R17 ;  /* 0x00000000111273c2 */ /* 0x00042200000e0000 */
[----:B------:R-:W-:Y:S01]  /*c080*/  IMAD.U32 R22, RZ, RZ, UR54 ;  /* 0x00000036ff167e24 */ /* 0x000fe2000f8e00ff */
[----:B------:R-:W-:Y:S01]  /*c090*/  FSEL R18, R18, UR17, !P2 ;  /* 0x0000001112127c08 */ /* 0x000fe2000d000000 */
[----:B--2---:R-:W-:-:S05]  /*c0a0*/  IMAD.U32 R17, RZ, RZ, UR57 ;  /* 0x00000039ff117e24 */ /* 0x004fca000f8e00ff */
[----:B------:R2:W0:Y:S01]  /*c0b0*/  R2UR UR15, R15 ;  /* 0x000000000f0f73c2 */ /* 0x00042200000e0000 */
[----:B------:R-:W-:-:S07]  /*c0c0*/  FSEL R17, R17, UR11, !P3 ;  /* 0x0000000b11117c08 */ /* 0x000fce000d800000 */
[----:B------:R1:W0:Y:S01]  /*c0d0*/  R2UR UR17, R18 ;  /* 0x00000000121173c2 */ /* 0x00022200000e0000 */
[----:B--2---:R-:W-:Y:S01]  /*c0e0*/  FSEL R15, R22, UR8, !P3 ;  /* 0x00000008160f7c08 */ /* 0x004fe2000d800000 */
[----:B------:R-:W-:-:S06]  /*c0f0*/  IMAD.U32 R22, RZ, RZ, UR58 ;  /* 0x0000003aff167e24 */ /* 0x000fcc000f8e00ff */
[----:B------:R2:W0:Y:S01]  /*c100*/  R2UR UR16, R19 ;  /* 0x00000000131073c2 */ /* 0x00042200000e0000 */
[----:B-1----:R-:W-:Y:S01]  /*c110*/  IMAD.U32 R18, RZ, RZ, UR56 ;  /* 0x00000038ff127e24 */ /* 0x002fe2000f8e00ff */
[----:B------:R-:W-:-:S06]  /*c120*/  FSEL R95, R95, UR29, !P0 ;  /* 0x0000001d5f5f7c08 */ /* 0x000fcc000c000000 */
[----:B------:R1:W0:Y:S01]  /*c130*/  R2UR UR12, R16 ;  /* 0x00000000100c73c2 */ /* 0x00022200000e0000 */
[----:B--2---:R-:W-:Y:S01]  /*c140*/  IMAD.U32 R19, RZ, RZ, UR55 ;  /* 0x00000037ff137e24 */ /* 0x004fe2000f8e00ff */
[----:B------:R-:W-:Y:S01]  /*c150*/  FSEL R96, R96, UR28, !P0 ;  /* 0x0000001c60607c08 */ /* 0x000fe2000c000000 */
[----:B-1----:R-:W-:-:S05]  /*c160*/  IMAD.U32 R16, RZ, RZ, UR61 ;  /* 0x0000003dff107e24 */ /* 0x002fca000f8e00ff */
[----:B------:R1:W2:Y:S01]  /*c170*/  R2UR UR11, R17 ;  /* 0x00000000110b73c2 */ /* 0x0002a200000e0000 */
[----:B------:R-:W-:Y:S02]  /*c180*/  FSEL R18, R18, UR10, !P3 ;  /* 0x0000000a12127c08 */ /* 0x000fe4000d800000 */
[----:B------:R-:W-:Y:S02]  /*c190*/  FSEL R19, R19, UR9, !P3 ;  /* 0x0000000913137c08 */ /* 0x000fe4000d800000 */
[----:B------:R-:W-:Y:S02]  /*c1a0*/  FSEL R16, R16, UR7, !P3 ;  /* 0x0000000710107c08 */ /* 0x000fe4000d800000 */
[----:B------:R-:W-:Y:S02]  /*c1b0*/  FSEL R20, R20, UR6, !P3 ;  /* 0x0000000614147c08 */ /* 0x000fe4000d800000 */
[----:B------:R-:W-:Y:S02]  /*c1c0*/  FSEL R21, R21, UR5, !P3 ;  /* 0x0000000515157c08 */ /* 0x000fe4000d800000 */
[----:B-1----:R-:W-:Y:S01]  /*c1d0*/  FSEL R17, R22, UR4, !P3 ;  /* 0x0000000416117c08 */ /* 0x002fe2000d800000 */
[----:B------:R1:W-:Y:S01]  /*c1e0*/  @P6 STG.E.128 [R190.64], R24 ;  /* 0x00000018be006986 */ /* 0x0003e2000c101d20 */
[----:B------:R1:W0:Y:S01]  /*c1f0*/  R2UR UR39, R23 ;  /* 0x00000000172773c2 */ /* 0x00022200000e0000 */
[----:B------:R-:W-:Y:S01]  /*c200*/  UPLOP3.LUT UP0, UPT, UPT, UPT, UPT, 0x40, 0x0 ;  /* 0x000000000000789c */ /* 0x000fe20003f0e870 */
[----:B------:R-:W-:Y:S01]  /*c210*/  FSEL R8, R163, R8, !P3 ;  /* 0x00000008a3087208 */ /* 0x000fe20005800000 */
[----:B------:R-:W-:-:S05]  /*c220*/  IMAD.MOV.U32 R108, RZ, RZ, 0x800 ;  /* 0x00000800ff6c7424 */ /* 0x000fca00078e00ff */
[----:B------:R1:W0:Y:S08]  /*c230*/  R2UR UR38, R90 ;  /* 0x000000005a2673c2 */ /* 0x00023000000e0000 */
        /* <DEDUP_REMOVED lines=12> */
[----:B------:R1:W0:Y:S01]  /*c300*/  R2UR UR4, R17 ;  /* 0x00000000110473c2 */ /* 0x00022200000e0000 */
[----:B--234-:R-:W-:Y:S01]  /*c310*/  @!P4 CALL.REL.NOINC `(.L_x_1) ;  /* 0x000000100000c944 */ /* 0x01cfe20003c00000 */
[----:B------:R-:W-:Y:S05]  /*c320*/  BRA `(.L_x_2) ;  /* 0xffff4f7000007947 */ /* 0x000fea000383ffff */
.L_x_1:
[----:B------:R-:W-:Y:S01]  /*c330*/  IMAD.MOV.U32 R148, RZ, RZ, R224 ;  /* 0x000000ffff947224 */ /* 0x000fe200078e00e0 */
[----:B------:R-:W2:Y:S04]  /*c340*/  LDL.LU R202, [R1+0xbc] ;  /* 0x0000bc0001ca7983 */ /* 0x000ea80000300800 */
[----:B0-----:R-:W3:Y:S04]  /*c350*/  LDL.LU R224, [R1+0xac] ;  /* 0x0000ac0001e07983 */ /* 0x001ee80000300800 */
[----:B------:R-:W4:Y:S04]  /*c360*/  LDL.LU R214, [R1+0xb4] ;  /* 0x0000b40001d67983 */ /* 0x000f280000300800 */
[----:B------:R-:W2:Y:S04]  /*c370*/  LDL.LU R231, [R1+0xb0] ;  /* 0x0000b00001e77983 */ /* 0x000ea80000300800 */
[----:B------:R-:W2:Y:S04]  /*c380*/  LDL.LU R230, [R1+0x22c] ;  /* 0x00022c0001e67983 */ /* 0x000ea80000300800 */
[----:B------:R-:W2:Y:S04]  /*c390*/  LDL.LU R208, [R1+0xb8] ;  /* 0x0000b80001d07983 */ /* 0x000ea80000300800 */
[----:B------:R-:W2:Y:S04]  /*c3a0*/  LDL.LU R199, [R1+0x238] ;  /* 0x0002380001c77983 */ /* 0x000ea80000300800 */
[----:B------:R-:W2:Y:S04]  /*c3b0*/  LDL.LU R68, [R1+0x158] ;  /* 0x0001580001447983 */ /* 0x000ea80000300800 */
[----:B------:R-:W2:Y:S04]  /*c3c0*/  LDL.LU R209, [R1+0x234] ;  /* 0x0002340001d17983 */ /* 0x000ea80000300800 */
[----:B------:R-:W2:Y:S01]  /*c3d0*/  LDL.LU R215, [R1+0x230] ;  /* 0x0002300001d77983 */ /* 0x000ea20000300800 */
[----:B------:R-:W-:-:S02]  /*c3e0*/  IMAD.MOV.U32 R150, RZ, RZ, R64 ;  /* 0x000000ffff967224 */ /* 0x000fc400078e0040 */
[----:B------:R-:W-:Y:S01]  /*c3f0*/  IMAD.MOV.U32 R163, RZ, RZ, R63 ;  /* 0x000000ffffa37224 */ /* 0x000fe200078e003f */
[----:B------:R-:W2:Y:S01]  /*c400*/  LDL.LU R31, [R1+0x25c] ;  /* 0x00025c00011f7983 */ /* 0x000ea20000300800 */
[----:B------:R-:W-:Y:S01]  /*c410*/  FADD R78, -R5, R150 ;  /* 0x00000096054e7221 */ /* 0x000fe20000000100 */
[----:B------:R-:W-:Y:S01]  /*c420*/  IMAD.MOV.U32 R150, RZ, RZ, R148 ;  /* 0x000000ffff967224 */ /* 0x000fe200078e0094 */
[----:B------:R-:W-:Y:S01]  /*c430*/  FADD R87, -R4, R163 ;  /* 0x000000a304577221 */ /* 0x000fe20000000100 */
[----:B------:R-:W3:Y:S01]  /*c440*/  LDL.LU R148, [R1+0x160] ;  /* 0x0001600001947983 */ /* 0x000ee20000300800 */
[----:B------:R-:W-:Y:S01]  /*c450*/  IMAD.U32 R43, RZ, RZ, UR39 ;  /* 0x00000027ff2b7e24 */ /* 0x000fe2000f8e00ff */
[----:B------:R-:W-:Y:S01]  /*c460*/  FADD R84, R246, R245 ;  /* 0x000000f5f6547221 */ /* 0x000fe20000000000 */
[----:B-----5:R-:W-:Y:S01]  /*c470*/  IMAD.U32 R9, RZ, RZ, UR38 ;  /* 0x00000026ff097e24 */ /* 0x020fe2000f8e00ff */
[----:B------:R-:W-:Y:S01]  /*c480*/  FADD R82, R248, R247 ;  /* 0x000000f7f8527221 */ /* 0x000fe20000000000 */
[----:B------:R-:W-:Y:S01]  /*c490*/  FADD R43, R43, UR38 ;  /* 0x000000262b2b7e21 */ /* 0x000fe20008000000 */
[----:B-1----:R-:W-:Y:S01]  /*c4a0*/  IMAD.U32 R15, RZ, RZ, UR37 ;  /* 0x00000025ff0f7e24 */ /* 0x002fe2000f8e00ff */
[----:B------:R-:W-:Y:S01]  /*c4b0*/  FMUL R9, R9, 0.25 ;  /* 0x3e80000009097820 */ /* 0x000fe20000400000 */
[----:B------:R-:W-:Y:S01]  /*c4c0*/  IMAD.U32 R47, RZ, RZ, UR27 ;  /* 0x0000001bff2f7e24 */ /* 0x000fe2000f8e00ff */
[C---:B------:R-:W-:Y:S01]  /*c4d0*/  FMUL R10, R43.reuse, 0.25 ;  /* 0x3e8000002b0a7820 */ /* 0x040fe20000400000 */
[C---:B------:R-:W-:Y:S01]  /*c4e0*/  FSETP.GT.AND P4, PT, |R43|.reuse, 8.50705917302346158658e+37, PT ;  /* 0x7e8000002b00780b */ /* 0x040fe20003f84200 */
[C---:B------:R-:W-:Y:S01]  /*c4f0*/  FADD R13, R43.reuse, UR37 ;  /* 0x000000252b0d7e21 */ /* 0x040fe20008000000 */
[----:B------:R-:W-:Y:S01]  /*c500*/  FSETP.GEU.AND P5, PT, |R43|, 1.175494350822287508e-38, PT ;  /* 0x008000002b00780b */ /* 0x000fe20003fae200 */
[----:B------:R-:W-:Y:S01]  /*c510*/  FMUL R15, R15, 0.25 ;  /* 0x3e8000000f0f7820 */ /* 0x000fe20000400000 */
[----:B------:R-:W-:Y:S01]  /*c520*/  FSEL R7, R10, R43, P4 ;  /* 0x0000002b0a077208 */ /* 0x000fe20002000000 */
[----:B------:R-:W-:Y:S01]  /*c530*/  FMUL R10, R13, 0.25 ;  /* 0x3e8000000d0a7820 */ /* 0x000fe20000400000 */
[----:B------:R-:W-:Y:S01]  /*c540*/  FSEL R16, R9, UR38, P4 ;  /* 0x0000002609107c08 */ /* 0x000fe2000a000000 */
[----:B------:R-:W-:Y:S01]  /*c550*/  IMAD.U32 R20, RZ, RZ, UR26 ;  /* 0x0000001aff147e24 */ /* 0x000fe2000f8e00ff */
[----:B------:R-:W-:Y:S01]  /*c560*/  FADD R47, R47, UR26 ;  /* 0x0000001a2f2f7e21 */ /* 0x000fe20008000000 */
[C---:B------:R-:W-:Y:S01]  /*c570*/  FSETP.GT.AND P4, PT, |R13|.reuse, 8.50705917302346158658e+37, PT ;  /* 0x7e8000000d00780b */ /* 0x040fe20003f84200 */
[----:B------:R-:W-:Y:S01]  /*c580*/  IMAD.U32 R21, RZ, RZ, UR25 ;  /* 0x00000019ff157e24 */ /* 0x000fe2000f8e00ff */
[----:B------:R-:W-:Y:S01]  /*c590*/  FSETP.GEU.AND P6, PT, |R13|, 1.175494350822287508e-38, PT ;  /* 0x008000000d00780b */ /* 0x000fe20003fce200 */
[----:B------:R-:W-:Y:S01]  /*c5a0*/  FMUL R20, R20, 0.25 ;  /* 0x3e80000014147820 */ /* 0x000fe20000400000 */
[C---:B------:R-:W-:Y:S01]  /*c5b0*/  FMUL R18, R47.reuse, 0.25 ;  /* 0x3e8000002f127820 */ /* 0x040fe20000400000 */
[----:B------:R-:W-:Y:S01]  /*c5c0*/  FSEL R17, R10, R13, P4 ;  /* 0x0000000d0a117208 */ /* 0x000fe20002000000 */
[----:B------:R-:W-:Y:S01]  /*c5d0*/  FADD R10, R47, UR25 ;  /* 0x000000192f0a7e21 */ /* 0x000fe20008000000 */
[----:B------:R-:W-:Y:S01]  /*c5e0*/  FSEL R19, R15, UR37, P4 ;  /* 0x000000250f137c08 */ /* 0x000fe2000a000000 */
[----:B------:R-:W-:Y:S01]  /*c5f0*/  @!P5 FMUL R7, R7, 16777216 ;  /* 0x4b8000000707d820 */ /* 0x000fe20000400000 */
[----:B------:R-:W-:Y:S01]  /*c600*/  FSETP.GT.AND P4, PT, |R47|, 8.50705917302346158658e+37, PT ;  /* 0x7e8000002f00780b */ /* 0x000fe20003f84200 */
[----:B------:R-:W-:Y:S01]  /*c610*/  @!P5 FMUL R16, R16, 16777216 ;  /* 0x4b8000001010d820 */ /* 0x000fe20000400000 */
[----:B------:R-:W-:Y:S01]  /*c620*/  FMUL R15, R21, 0.25 ;  /* 0x3e800000150f7820 */ /* 0x000fe20000400000 */
[----:B------:R-:W-:Y:S01]  /*c630*/  FSETP.GEU.AND P5, PT, |R47|, 1.175494350822287508e-38, PT ;  /* 0x008000002f00780b */ /* 0x000fe20003fae200 */
[----:B------:R-:W-:Y:S01]  /*c640*/  FMUL R9, R10, 0.25 ;  /* 0x3e8000000a097820 */ /* 0x000fe20000400000 */
[----:B------:R-:W-:Y:S01]  /*c650*/  FSEL R18, R18, R47, P4 ;  /* 0x0000002f12127208 */ /* 0x000fe20002000000 */
[----:B------:R-:W-:Y:S01]  /*c660*/  @!P6 FMUL R17, R17, 16777216 ;  /* 0x4b8000001111e820 */ /* 0x000fe20000400000 */
[----:B------:R-:W-:Y:S01]  /*c670*/  FSEL R21, R20, UR26, P4 ;  /* 0x0000001a14157c08 */ /* 0x000fe2000a000000 */
[----:B------:R-:W-:Y:S01]  /*c680*/  @!P6 FMUL R19, R19, 16777216 ;  /* 0x4b8000001313e820 */ /* 0x000fe20000400000 */
[C---:B------:R-:W-:Y:S01]  /*c690*/  FSETP.GEU.AND P4, PT, |R10|.reuse, 1.175494350822287508e-38, PT ;  /* 0x008000000a00780b */ /* 0x040fe20003f8e200 */
[----:B------:R-:W-:Y:S01]  /*c6a0*/  IMAD.U32 R59, RZ, RZ, UR19 ;  /* 0x00000013ff3b7e24 */ /* 0x000fe2000f8e00ff */
[----:B------:R-:W-:Y:S01]  /*c6b0*/  FSETP.GT.AND P6, PT, |R10|, 8.50705917302346158658e+37, PT ;  /* 0x7e8000000a00780b */ /* 0x000fe20003fc4200 */
[----:B------:R-:W-:Y:S01]  /*c6c0*/  IMAD.U32 R63, RZ, RZ, UR11 ;  /* 0x0000000bff3f7e24 */ /* 0x000fe2000f8e00ff */
[----:B------:R-:W0:Y:S01]  /*c6d0*/  MUFU.RCP R64, R17 ;  /* 0x0000001100407308 */ /* 0x000e220000001000 */
[----:B------:R-:W-:Y:S01]  /*c6e0*/  IMAD.U32 R23, RZ, RZ, UR18 ;  /* 0x00000012ff177e24 */ /* 0x000fe2000f8e00ff */
[----:B------:R-:W-:Y:S01]  /*c6f0*/  FADD R59, R59, UR18 ;  /* 0x000000123b3b7e21 */ /* 0x000fe20008000000 */
[----:B------:R-:W-:Y:S01]  /*c700*/  FSEL R20, R9, R10, P6 ;  /* 0x0000000a09147208 */ /* 0x000fe20003000000 */
[----:B------:R-:W-:Y:S01]  /*c710*/  FADD R63, R63, UR10 ;  /* 0x0000000a3f3f7e21 */ /* 0x000fe20008000000 */
[----:B------:R-:W-:Y:S01]  /*c720*/  FSEL R22, R15, UR25, P6 ;  /* 0x000000190f167c08 */ /* 0x000fe2000b000000 */
[----:B------:R-:W-:Y:S01]  /*c730*/  FMUL R23, R23, 0.25 ;  /* 0x3e80000017177820 */ /* 0x000fe20000400000 */
[----:B------:R-:W-:Y:S01]  /*c740*/  @!P5 FMUL R18, R18, 16777216 ;  /* 0x4b8000001212d820 */ /* 0x000fe20000400000 */
[----:B------:R-:W-:Y:S01]  /*c750*/  @!P5 FMUL R21, R21, 16777216 ;  /* 0x4b8000001515d820 */ /* 0x000fe20000400000 */
[C---:B------:R-:W-:Y:S01]  /*c760*/  FMUL R24, R59.reuse, 0.25 ;  /* 0x3e8000003b187820 */ /* 0x040fe20000400000 */
[C---:B------:R-:W-:Y:S01]  /*c770*/  FSETP.GEU.AND P5, PT, |R59|.reuse, 1.175494350822287508e-38, PT ;  /* 0x008000003b00780b */ /* 0x040fe20003fae200 */
[----:B------:R-:W-:Y:S01]  /*c780*/  @!P4 FMUL R20, R20, 16777216 ;  /* 0x4b8000001414c820 */ /* 0x000fe20000400000 */
[----:B------:R-:W-:Y:S01]  /*c790*/  FSETP.GT.AND P6, PT, |R59|, 8.50705917302346158658e+37, PT ;  /* 0x7e8000003b00780b */ /* 0x000fe20003fc4200 */
[----:B------:R-:W-:Y:S01]  /*c7a0*/  @!P4 FMUL R22, R22, 16777216 ;  /* 0x4b8000001616c820 */ /* 0x000fe20000400000 */
[----:B------:R-:W-:Y:S01]  /*c7b0*/  IMAD.U32 R30, RZ, RZ, UR10 ;  /* 0x0000000aff1e7e24 */ /* 0x000fe2000f8e00ff */
[C---:B------:R-:W-:Y:S01]  /*c7c0*/  FSETP.GEU.AND P4, PT, |R63|.reuse, 1.175494350822287508e-38, PT ;  /* 0x008000003f00780b */ /* 0x040fe20003f8e200 */
[----:B------:R-:W-:Y:S01]  /*c7d0*/  FMUL R26, R63, 0.25 ;  /* 0x3e8000003f1a7820 */ /* 0x000fe20000400000 */
[----:B------:R-:W-:Y:S01]  /*c7e0*/  FSEL R24, R24, R59, P6 ;  /* 0x0000003b18187208 */ /* 0x000fe20003000000 */
[----:B------:R-:W-:Y:S01]  /*c7f0*/  FMUL R30, R30, 0.25 ;  /* 0x3e8000001e1e7820 */ /* 0x000fe20000400000 */
[----:B------:R-:W-:Y:S01]  /*c800*/  FSEL R23, R23, UR18, P6 ;  /* 0x0000001217177c08 */ /* 0x000fe2000b000000 */
[----:B------:R1:W0:Y:S01]  /*c810*/  MUFU.RCP R15, R7 ;  /* 0x00000007000f7308 */ /* 0x0002220000001000 */
[----:B------:R-:W-:Y:S01]  /*c820*/  FSETP.GT.AND P6, PT, |R63|, 8.50705917302346158658e+37, PT ;  /* 0x7e8000003f00780b */ /* 0x000fe20003fc4200 */
[----:B------:R-:W-:Y:S01]  /*c830*/  IMAD.U32 R25, RZ, RZ, UR17 ;  /* 0x00000011ff197e24 */ /* 0x000fe2000f8e00ff */
[----:B------:R-:W-:Y:S01]  /*c840*/  FADD R9, R59, UR17 ;  /* 0x000000113b097e21 */ /* 0x000fe20008000000 */
[----:B------:R-:W-:Y:S01]  /*c850*/  @!P5 FMUL R24, R24, 16777216 ;  /* 0x4b8000001818d820 */ /* 0x000fe20000400000 */
[----:B------:R-:W-:Y:S01]  /*c860*/  FSEL R27, R26, R63, P6 ;  /* 0x0000003f1a1b7208 */ /* 0x000fe20003000000 */
[----:B------:R-:W-:Y:S01]  /*c870*/  FMUL R25, R25, 0.25 ;  /* 0x3e80000019197820 */ /* 0x000fe20000400000 */
[----:B------:R-:W-:Y:S01]  /*c880*/  FSEL R30, R30, UR10, P6 ;  /* 0x0000000a1e1e7c08 */ /* 0x000fe2000b000000 */
[----:B------:R-:W-:Y:S01]  /*c890*/  @!P5 FMUL R23, R23, 16777216 ;  /* 0x4b8000001717d820 */ /* 0x000fe20000400000 */
[----:B-1----:R-:W-:Y:S01]  /*c8a0*/  FADD R7, R63, UR9 ;  /* 0x000000093f077e21 */ /* 0x002fe20008000000 */
[----:B------:R-:W-:Y:S01]  /*c8b0*/  @!P4 FMUL R27, R27, 16777216 ;  /* 0x4b8000001b1bc820 */ /* 0x000fe20000400000 */
[----:B------:R-:W-:Y:S01]  /*c8c0*/  FSETP.GT.AND P5, PT, |R9|, 8.50705917302346158658e+37, PT ;  /* 0x7e8000000900780b */ /* 0x000fe20003fa4200 */
[----:B------:R-:W-:Y:S01]  /*c8d0*/  @!P4 FMUL R30, R30, 16777216 ;  /* 0x4b8000001e1ec820 */ /* 0x000fe20000400000 */
[C---:B------:R-:W-:Y:S01]  /*c8e0*/  FMUL R32, R7.reuse, 0.25 ;  /* 0x3e80000007207820 */ /* 0x040fe20000400000 */
[C---:B------:R-:W-:Y:S01]  /*c8f0*/  FSETP.GEU.AND P6, PT, |R7|.reuse, 1.175494350822287508e-38, PT ;  /* 0x008000000700780b */ /* 0x040fe20003fce200 */
[----:B------:R1:W1:Y:S01]  /*c900*/  MUFU.RCP R29, R27 ;  /* 0x0000001b001d7308 */ /* 0x0002620000001000 */
[----:B------:R-:W-:Y:S01]  /*c910*/  FSETP.GT.AND P4, PT, |R7|, 8.50705917302346158658e+37, PT ;  /* 0x7e8000000700780b */ /* 0x000fe20003f84200 */
[----:B------:R-:W-:Y:S01]  /*c920*/  FMUL R26, R9, 0.25 ;  /* 0x3e800000091a7820 */ /* 0x000fe20000400000 */
[----:B------:R-:W-:Y:S01]  /*c930*/  FSEL R28, R25, UR17, P5 ;  /* 0x00000011191c7c08 */ /* 0x000fe2000a800000 */
[----:B0-----:R-:W-:Y:S01]  /*c940*/  FMUL R64, R64, R19 ;  /* 0x0000001340407220 */ /* 0x001fe20000400000 */
[----:B------:R-:W-:Y:S01]  /*c950*/  FSEL R25, R32, R7, P4 ;  /* 0x0000000720197208 */ /* 0x000fe20002000000 */
[----:B------:R-:W-:Y:S01]  /*c960*/  FMUL R16, R15, R16 ;  /* 0x000000100f107220 */ /* 0x000fe20000400000 */
[----:B------:R-:W-:Y:S01]  /*c970*/  FSEL R26, R26, R9, P5 ;  /* 0x000000091a1a7208 */ /* 0x000fe20002800000 */
[----:B------:R-:W0:Y:S01]  /*c980*/  MUFU.RCP R18, R18 ;  /* 0x0000001200127308 */ /* 0x000e220000001000 */
[----:B-1----:R-:W-:Y:S01]  /*c990*/  IMAD.U32 R27, RZ, RZ, UR9 ;  /* 0x00000009ff1b7e24 */ /* 0x002fe2000f8e00ff */
[----:B------:R-:W-:Y:S01]  /*c9a0*/  FSETP.GEU.AND P5, PT, |R9|, 1.175494350822287508e-38, PT ;  /* 0x008000000900780b */ /* 0x000fe20003fae200 */
[----:B------:R-:W-:Y:S01]  /*c9b0*/  FADD R85, R166, R167 ;  /* 0x000000a7a6557221 */ /* 0x000fe20000000000 */
[----:B------:R-:W-:Y:S01]  /*c9c0*/  @!P6 FMUL R25, R25, 16777216 ;  /* 0x4b8000001919e820 */ /* 0x000fe20000400000 */
[----:B------:R-:W-:-:S03]  /*c9d0*/  FMUL R17, R27, 0.25 ;  /* 0x3e8000001b117820 */ /* 0x000fc60000400000 */
[----:B------:R-:W1:Y:S01]  /*c9e0*/  MUFU.RCP R90, R25 ;  /* 0x00000019005a7308 */ /* 0x000e620000001000 */
[----:B------:R-:W-:Y:S01]  /*c9f0*/  FMUL R36, R29, R30 ;  /* 0x0000001e1d247220 */ /* 0x000fe20000400000 */
[----:B------:R-:W-:Y:S01]  /*ca00*/  FSEL R17, R17, UR9, P4 ;  /* 0x0000000911117c08 */ /* 0x000fe2000a000000 */
[----:B------:R-:W-:-:S04]  /*ca10*/  FADD R19, R13, UR36 ;  /* 0x000000240d137e21 */ /* 0x000fc80008000000 */
[----:B------:R-:W-:Y:S01]  /*ca20*/  @!P6 FMUL R17, R17, 16777216 ;  /* 0x4b8000001111e820 */ /* 0x000fe20000400000 */
[----:B------:R-:W1:Y:S01]  /*ca30*/  MUFU.RCP R24, R24 ;  /* 0x0000001800187308 */ /* 0x000e620000001000 */
[----:B------:R-:W-:Y:S01]  /*ca40*/  FSETP.GEU.AND P6, PT, |R19|, 1.175494350822287508e-38, PT ;  /* 0x008000001300780b */ /* 0x000fe20003fce200 */
[----:B0-----:R-:W-:Y:S01]  /*ca50*/  FMUL R27, R18, R21 ;  /* 0x00000015121b7220 */ /* 0x001fe20000400000 */
[----:B------:R-:W-:Y:S01]  /*ca60*/  @!P5 FMUL R26, R26, 16777216 ;  /* 0x4b8000001a1ad820 */ /* 0x000fe20000400000 */
[----:B------:R-:W-:-:S04]  /*ca70*/  @!P5 FMUL R28, R28, 16777216 ;  /* 0x4b8000001c1cd820 */ /* 0x000fc80000400000 */
[----:B------:R-:W0:Y:S01]  /*ca80*/  MUFU.RCP R75, R20 ;  /* 0x00000014004b7308 */ /* 0x000e220000001000 */
[----:B-1----:R-:W-:Y:S01]  /*ca90*/  FMUL R90, R90, R17 ;  /* 0x000000115a5a7220 */ /* 0x002fe20000400000 */
[----:B------:R-:W-:Y:S01]  /*caa0*/  IMAD.U32 R17, RZ, RZ, UR36 ;  /* 0x00000024ff117e24 */ /* 0x000fe2000f8e00ff */
[C---:B------:R-:W-:Y:S01]  /*cab0*/  FMUL R18, R19.reuse, 0.25 ;  /* 0x3e80000013127820 */ /* 0x040fe20000400000 */
[C---:B------:R-:W-:Y:S01]  /*cac0*/  FSETP.GT.AND P5, PT, |R19|.reuse, 8.50705917302346158658e+37, PT ;  /* 0x7e8000001300780b */ /* 0x040fe20003fa4200 */
[----:B------:R-:W-:Y:S01]  /*cad0*/  FADD R15, R19, UR31 ;  /* 0x0000001f130f7e21 */ /* 0x000fe20008000000 */
[----:B------:R-:W-:Y:S01]  /*cae0*/  FMUL R17, R17, 0.25 ;  /* 0x3e80000011117820 */ /* 0x000fe20000400000 */
[----:B------:R-:W-:Y:S01]  /*caf0*/  FMUL R32, R24, R23 ;  /* 0x0000001718207220 */ /* 0x000fe20000400000 */
[----:B------:R-:W-:Y:S01]  /*cb00*/  IMAD.U32 R23, RZ, RZ, UR31 ;  /* 0x0000001fff177e24 */ /* 0x000fe2000f8e00ff */
[----:B------:R-:W-:Y:S01]  /*cb10*/  FSEL R21, R18, R19, P5 ;  /* 0x0000001312157208 */ /* 0x000fe20002800000 */
[----:B------:R1:W1:Y:S01]  /*cb20*/  MUFU.RCP R79, R26 ;  /* 0x0000001a004f7308 */ /* 0x0002620000001000 */
[----:B------:R-:W-:Y:S01]  /*cb30*/  FSETP.NEU.AND P4, PT, R43, RZ, PT ;  /* 0x000000ff2b00720b */ /* 0x000fe20003f8d000 */
[----:B------:R-:W-:Y:S01]  /*cb40*/  FMUL R23, R23, 0.25 ;  /* 0x3e80000017177820 */ /* 0x000fe20000400000 */
[----:B------:R-:W-:Y:S01]  /*cb50*/  FSEL R24, R17, UR36, P5 ;  /* 0x0000002411187c08 */ /* 0x000fe2000a800000 */
[----:B------:R-:W-:Y:S01]  /*cb60*/  @!P6 FMUL R21, R21, 16777216 ;  /* 0x4b8000001515e820 */ /* 0x000fe20000400000 */
[----:B------:R-:W-:Y:S01]  /*cb70*/  FSETP.GT.AND P5, PT, |R15|, 8.50705917302346158658e+37, PT ;  /* 0x7e8000000f00780b */ /* 0x000fe20003fa4200 */
[----:B0-----:R-:W-:Y:S01]  /*cb80*/  FMUL R75, R75, R22 ;  /* 0x000000164b4b7220 */ /* 0x001fe20000400000 */
[----:B------:R-:W-:-:S02]  /*cb90*/  FSEL R22, R16, RZ, P4 ;  /* 0x000000ff10167208 */ /* 0x000fc40002000000 */
[----:B------:R-:W-:Y:S02]  /*cba0*/  FSETP.NEU.AND P4, PT, R47, RZ, PT ;  /* 0x000000ff2f00720b */ /* 0x000fe40003f8d000 */
[----:B-1----:R-:W-:Y:S02]  /*cbb0*/  FSEL R26, R23, UR31, P5 ;  /* 0x0000001f171a7c08 */ /* 0x002fe4000a800000 */
[----:B------:R0:W1:Y:S01]  /*cbc0*/  MUFU.RCP R23, R21 ;  /* 0x0000001500177308 */ /* 0x0000620000001000 */
[----:B------:R-:W-:Y:S02]  /*cbd0*/  FSEL R27, R27, RZ, P4 ;  /* 0x000000ff1b1b7208 */ /* 0x000fe40002000000 */
[----:B------:R-:W-:Y:S01]  /*cbe0*/  FSETP.NEU.AND P4, PT, R59, RZ, PT ;  /* 0x000000ff3b00720b */ /* 0x000fe20003f8d000 */
[----:B------:R-:W-:Y:S01]  /*cbf0*/  FADD R20, R10, UR24 ;  /* 0x000000180a147e21 */ /* 0x000fe20008000000 */
[----:B------:R-:W-:Y:S01]  /*cc00*/  IMAD.U32 R29, RZ, RZ, UR24 ;  /* 0x00000018ff1d7e24 */ /* 0x000fe2000f8e00ff */
[----:B------:R-:W-:Y:S01]  /*cc10*/  FMUL R79, R79, R28 ;  /* 0x0000001c4f4f7220 */ /* 0x000fe20000400000 */
[C---:B0-----:R-:W-:Y:S01]  /*cc20*/  FMUL R21, R87.reuse, R87 ;  /* 0x0000005757157220 */ /* 0x041fe20000400000 */
[----:B------:R-:W-:Y:S01]  /*cc30*/  FFMA R87, R87, R22, R4 ;  /* 0x0000001657577223 */ /* 0x000fe20000000004 */
[C---:B------:R-:W-:Y:S01]  /*cc40*/  FMUL R4, R78.reuse, R78 ;  /* 0x0000004e4e047220 */ /* 0x040fe20000400000 */
[----:B------:R-:W-:Y:S01]  /*cc50*/  FFMA R78, R78, R27, R5 ;  /* 0x0000001b4e4e7223 */ /* 0x000fe20000000005 */
[----:B------:R-:W-:-:S02]  /*cc60*/  FADD R5, -R6, R150 ;  /* 0x0000009606057221 */ /* 0x000fc40000000100 */
[----:B------:R-:W-:Y:S01]  /*cc70*/  FMUL R4, R4, UR27 ;  /* 0x0000001b04047c20 */ /* 0x000fe20008400000 */
[----:B------:R-:W-:-:S03]  /*cc80*/  FSEL R33, R32, RZ, P4 ;  /* 0x000000ff20217208 */ /* 0x000fc60002000000 */
[----:B------:R-:W-:Y:S01]  /*cc90*/  FFMA R84, R27, R4, R84 ;  /* 0x000000041b547223 */ /* 0x000fe20000000054 */
[C---:B------:R-:W-:Y:S01]  /*cca0*/  FMUL R4, R5.reuse, R5 ;  /* 0x0000000505047220 */ /* 0x040fe20000400000 */
[----:B------:R-:W-:-:S03]  /*ccb0*/  FFMA R58, R5, R33, R6 ;  /* 0x00000021053a7223 */ /* 0x000fc60000000006 */
[----:B------:R-:W-:-:S04]  /*ccc0*/  FMUL R6, R4, UR19 ;  /* 0x0000001304067c20 */ /* 0x000fc80008400000 */
[----:B------:R-:W-:-:S04]  /*ccd0*/  FFMA R82, R33, R6, R82 ;  /* 0x0000000621527223 */ /* 0x000fc80000000052 */
[----:B------:R-:W-:Y:S02]  /*cce0*/  FADD R82, R178, R82 ;  /* 0x00000052b2527221 */ /* 0x000fe40000000000 */
[----:B------:R-:W4:Y:S01]  /*ccf0*/  LDL.LU R178, [R1+0x15c] ;  /* 0x00015c0001b27983 */ /* 0x000f220000300800 */
[----:B------:R-:W-:Y:S01]  /*cd00*/  FMUL R16, R15, 0.25 ;  /* 0x3e8000000f107820 */ /* 0x000fe20000400000 */
[----:B------:R-:W-:Y:S01]  /*cd10*/  @!P6 FMUL R24, R24, 16777216 ;  /* 0x4b8000001818e820 */ /* 0x000fe20000400000 */
[C---:B------:R-:W-:Y:S01]  /*cd20*/  FSETP.GEU.AND P6, PT, |R20|.reuse, 1.175494350822287508e-38, PT ;  /* 0x008000001400780b */ /* 0x040fe20003fce200 */
[----:B------:R-:W-:Y:S01]  /*cd30*/  FMUL R29, R29, 0.25 ;  /* 0x3e8000001d1d7820 */ /* 0x000fe20000400000 */
[----:B------:R-:W-:Y:S01]  /*cd40*/  FMUL R17, R20, 0.25 ;  /* 0x3e80000014117820 */ /* 0x000fe20000400000 */
[----:B------:R-:W-:Y:S02]  /*cd50*/  FSEL R25, R16, R15, P5 ;  /* 0x0000000f10197208 */ /* 0x000fe40002800000 */
[C---:B------:R-:W-:Y:S01]  /*cd60*/  FSETP.GT.AND P5, PT, |R20|.reuse, 8.50705917302346158658e+37, PT ;  /* 0x7e8000001400780b */ /* 0x040fe20003fa4200 */
[----:B------:R-:W-:Y:S01]  /*cd70*/  FADD R18, R20, UR23 ;  /* 0x0000001714127e21 */ /* 0x000fe20008000000 */
[----:B------:R-:W-:-:S02]  /*cd80*/  FADD R16, R9, UR16 ;  /* 0x0000001009107e21 */ /* 0x000fc40008000000 */
[----:B------:R-:W-:Y:S02]  /*cd90*/  FSEL R28, R17, R20, P5 ;  /* 0x00000014111c7208 */ /* 0x000fe40002800000 */
[----:B------:R-:W-:Y:S02]  /*cda0*/  FSEL R29, R29, UR24, P5 ;  /* 0x000000181d1d7c08 */ /* 0x000fe4000a800000 */
[----:B------:R-:W-:Y:S01]  /*cdb0*/  FSETP.NEU.AND P4, PT, R63, RZ, PT ;  /* 0x000000ff3f00720b */ /* 0x000fe20003f8d000 */
[C---:B------:R-:W-:Y:S01]  /*cdc0*/  FMUL R17, R18.reuse, 0.25 ;  /* 0x3e80000012117820 */ /* 0x040fe20000400000 */
[----:B------:R-:W-:Y:S01]  /*cdd0*/  IMAD.U32 R34, RZ, RZ, UR16 ;  /* 0x00000010ff227e24 */ /* 0x000fe2000f8e00ff */
[----:B------:R-:W-:Y:S01]  /*cde0*/  FSETP.GT.AND P5, PT, |R18|, 8.50705917302346158658e+37, PT ;  /* 0x7e8000001200780b */ /* 0x000fe20003fa4200 */
[----:B------:R-:W-:Y:S01]  /*cdf0*/  @!P6 FMUL R28, R28, 16777216 ;  /* 0x4b8000001c1ce820 */ /* 0x000fe20000400000 */
[----:B------:R-:W-:Y:S01]  /*ce00*/  @!P6 FMUL R29, R29, 16777216 ;  /* 0x4b8000001d1de820 */ /* 0x000fe20000400000 */
[----:B------:R-:W-:-:S02]  /*ce10*/  FSETP.GEU.AND P6, PT, |R16|, 1.175494350822287508e-38, PT ;  /* 0x008000001000780b */ /* 0x000fc40003fce200 */
[----:B------:R-:W-:Y:S02]  /*ce20*/  FSEL R36, R36, RZ, P4 ;  /* 0x000000ff24247208 */ /* 0x000fe40002000000 */
[----:B------:R-:W-:Y:S01]  /*ce30*/  FSETP.GEU.AND P4, PT, |R15|, 1.175494350822287508e-38, PT ;  /* 0x008000000f00780b */ /* 0x000fe20003f8e200 */
[----:B------:R-:W-:Y:S01]  /*ce40*/  FMUL R34, R34, 0.25 ;  /* 0x3e80000022227820 */ /* 0x000fe20000400000 */
[----:B------:R-:W-:Y:S01]  /*ce50*/  FSEL R30, R17, R18, P5 ;  /* 0x00000012111e7208 */ /* 0x000fe20002800000 */
[----:B------:R-:W-:Y:S01]  /*ce60*/  FMUL R35, R16, 0.25 ;  /* 0x3e80000010237820 */ /* 0x000fe20000400000 */
[----:B------:R-:W-:Y:S01]  /*ce70*/  IMAD.U32 R37, RZ, RZ, UR8 ;  /* 0x00000008ff257e24 */ /* 0x000fe2000f8e00ff */
[----:B------:R-:W-:-:S03]  /*ce80*/  FADD R17, R7, UR8 ;  /* 0x0000000807117e21 */ /* 0x000fc60008000000 */
[----:B------:R-:W-:Y:S01]  /*ce90*/  FMUL R37, R37, 0.25 ;  /* 0x3e80000025257820 */ /* 0x000fe20000400000 */
[----:B------:R-:W-:-:S04]  /*cea0*/  FMUL R32, R17, 0.25 ;  /* 0x3e80000011207820 */ /* 0x000fc80000400000 */
[----:B------:R-:W-:Y:S01]  /*ceb0*/  @!P4 FMUL R25, R25, 16777216 ;  /* 0x4b8000001919c820 */ /* 0x000fe20000400000 */
[----:B------:R-:W-:Y:S01]  /*cec0*/  FMUL R21, R21, UR39 ;  /* 0x0000002715157c20 */ /* 0x000fe20008400000 */
[----:B------:R-:W0:Y:S08]  /*ced0*/  MUFU.RCP R28, R28 ;  /* 0x0000001c001c7308 */ /* 0x000e300000001000 */
[----:B------:R-:W0:Y:S01]  /*cee0*/  MUFU.RCP R25, R25 ;  /* 0x0000001900197308 */ /* 0x000e220000001000 */
[----:B------:R-:W-:Y:S01]  /*cef0*/  @!P4 FMUL R26, R26, 16777216 ;  /* 0x4b8000001a1ac820 */ /* 0x000fe20000400000 */
[----:B-1----:R-:W-:Y:S01]  /*cf00*/  FMUL R23, R23, R24 ;  /* 0x0000001817177220 */ /* 0x002fe20000400000 */
[----:B------:R-:W-:Y:S01]  /*cf10*/  FSETP.NEU.AND P4, PT, R13, RZ, PT ;  /* 0x000000ff0d00720b */ /* 0x000fe20003f8d000 */
[----:B------:R-:W-:-:S03]  /*cf20*/  FADD R5, R15, UR30 ;  /* 0x0000001e0f057e21 */ /* 0x000fc60008000000 */
[----:B------:R-:W-:Y:S02]  /*cf30*/  FSEL R64, R64, RZ, P4 ;  /* 0x000000ff40407208 */ /* 0x000fe40002000000 */
[----:B------:R-:W-:Y:S01]  /*cf40*/  FSETP.NEU.AND P4, PT, R15, RZ, PT ;  /* 0x000000ff0f00720b */ /* 0x000fe20003f8d000 */
[----:B0-----:R-:W-:Y:S01]  /*cf50*/  FMUL R28, R28, R29 ;  /* 0x0000001d1c1c7220 */ /* 0x001fe20000400000 */
[----:B------:R-:W-:Y:S01]  /*cf60*/  FMUL R25, R25, R26 ;  /* 0x0000001a19197220 */ /* 0x000fe20000400000 */
[----:B------:R-:W-:-:S04]  /*cf70*/  FADD R4, R5, UR29 ;  /* 0x0000001d05047e21 */ /* 0x000fc80008000000 */
[----:B------:R-:W-:Y:S02]  /*cf80*/  FSEL R29, R25, RZ, P4 ;  /* 0x000000ff191d7208 */ /* 0x000fe40002000000 */
[----:B------:R-:W-:Y:S01]  /*cf90*/  FSETP.GT.AND P4, PT, |R5|, 8.50705917302346158658e+37, PT ;  /* 0x7e8000000500780b */ /* 0x000fe20003f84200 */
[----:B------:R-:W-:Y:S01]  /*cfa0*/  IMAD.U32 R48, RZ, RZ, UR29 ;  /* 0x0000001dff307e24 */ /* 0x000fe2000f8e00ff */
[----:B--2---:R-:W-:Y:S01]  /*cfb0*/  FADD R71, R71, R31 ;  /* 0x0000001f47477221 */ /* 0x004fe20000000000 */
[----:B------:R-:W-:-:S04]  /*cfc0*/  IMAD.U32 R31, RZ, RZ, UR23 ;  /* 0x00000017ff1f7e24 */ /* 0x000fc8000f8e00ff */
[----:B------:R-:W-:-:S05]  /*cfd0*/  FMUL R31, R31, 0.25 ;  /* 0x3e8000001f1f7820 */ /* 0x000fca0000400000 */
[----:B------:R-:W-:Y:S02]  /*cfe0*/  FSEL R31, R31, UR23, P5 ;  /* 0x000000171f1f7c08 */ /* 0x000fe4000a800000 */
[----:B------:R-:W-:-:S04]  /*cff0*/  FSETP.GT.AND P5, PT, |R16|, 8.50705917302346158658e+37, PT ;  /* 0x7e8000001000780b */ /* 0x000fc80003fa4200 */
[----:B------:R-:W-:Y:S02]  /*d000*/  FSEL R35, R35, R16, P5 ;  /* 0x0000001023237208 */ /* 0x000fe40002800000 */
[----:B------:R-:W-:-:S03]  /*d010*/  FSEL R34, R34, UR16, P5 ;  /* 0x0000001022227c08 */ /* 0x000fc6000a800000 */
[----:B------:R-:W-:Y:S02]  /*d020*/  @!P6 FMUL R35, R35, 16777216 ;  /* 0x4b8000002323e820 */ /* 0x000fe40000400000 */
[----:B------:R-:W-:Y:S01]  /*d030*/  @!P6 FMUL R34, R34, 16777216 ;  /* 0x4b8000002222e820 */ /* 0x000fe20000400000 */
[C---:B------:R-:W-:Y:S02]  /*d040*/  FSETP.GT.AND P6, PT, |R17|.reuse, 8.50705917302346158658e+37, PT ;  /* 0x7e8000001100780b */ /* 0x040fe40003fc4200 */
[----:B------:R-:W-:Y:S02]  /*d050*/  FSETP.GEU.AND P5, PT, |R17|, 1.175494350822287508e-38, PT ;  /* 0x008000001100780b */ /* 0x000fe40003fae200 */
[----:B------:R-:W-:Y:S02]  /*d060*/  FSEL R32, R32, R17, P6 ;  /* 0x0000001120207208 */ /* 0x000fe40003000000 */
[----:B------:R-:W-:Y:S02]  /*d070*/  FSEL R38, R37, UR8, P6 ;  /* 0x0000000825267c08 */ /* 0x000fe4000b000000 */
[----:B------:R-:W-:Y:S01]  /*d080*/  FSETP.GEU.AND P6, PT, |R18|, 1.175494350822287508e-38, PT ;  /* 0x008000001200780b */ /* 0x000fe20003fce200 */
[----:B------:R-:W-:Y:S01]  /*d090*/  FFMA R71, R22, R21, R71 ;  /* 0x0000001516477223 */ /* 0x000fe20000000047 */
[----:B------:R-:W-:-:S04]  /*d0a0*/  FADD R21, -R8, R74 ;  /* 0x0000004a08157221 */ /* 0x000fc80000000100 */
[----:B------:R-:W-:Y:S01]  /*d0b0*/  FMUL R22, R21, R21 ;  /* 0x0000001515167220 */ /* 0x000fe20000400000 */
[----:B------:R-:W-:Y:S01]  /*d0c0*/  @!P5 FMUL R32, R32, 16777216 ;  /* 0x4b8000002020d820 */ /* 0x000fe20000400000 */
[----:B------:R-:W-:-:S05]  /*d0d0*/  IMAD.U32 R37, RZ, RZ, UR30 ;  /* 0x0000001eff257e24 */ /* 0x000fca000f8e00ff */
[----:B------:R-:W-:Y:S01]  /*d0e0*/  @!P6 FMUL R30, R30, 16777216 ;  /* 0x4b8000001e1ee820 */ /* 0x000fe20000400000 */
[----:B------:R-:W-:Y:S01]  /*d0f0*/  @!P6 FMUL R31, R31, 16777216 ;  /* 0x4b8000001f1fe820 */ /* 0x000fe20000400000 */
[----:B------:R-:W-:Y:S01]  /*d100*/  FSETP.NEU.AND P6, PT, R19, RZ, PT ;  /* 0x000000ff1300720b */ /* 0x000fe20003fcd000 */
[----:B------:R0:W1:Y:S01]  /*d110*/  MUFU.RCP R53, R32 ;  /* 0x0000002000357308 */ /* 0x0000620000001000 */
[----:B------:R-:W-:Y:S01]  /*d120*/  FMUL R22, R22, UR11 ;  /* 0x0000000b16167c20 */ /* 0x000fe20008400000 */
[----:B------:R-:W-:Y:S01]  /*d130*/  IMAD.MOV.U32 R74, RZ, RZ, R68 ;  /* 0x000000ffff4a7224 */ /* 0x000fe200078e0044 */
[----:B------:R-:W-:Y:S01]  /*d140*/  FFMA R68, R21, R36, R8 ;  /* 0x0000002415447223 */ /* 0x000fe20000000008 */
[----:B------:R-:W-:Y:S01]  /*d150*/  FMUL R37, R37, 0.25 ;  /* 0x3e80000025257820 */ /* 0x000fe20000400000 */
[----:B------:R-:W-:Y:S01]  /*d160*/  FFMA R85, R36, R22, R85 ;  /* 0x0000001624557223 */ /* 0x000fe20000000055 */
[----:B0-----:R-:W-:Y:S02]  /*d170*/  FSEL R32, R23, RZ, P6 ;  /* 0x000000ff17207208 */ /* 0x001fe40003000000 */
[C---:B------:R-:W-:Y:S01]  /*d180*/  FSETP.GEU.AND P6, PT, |R5|.reuse, 1.175494350822287508e-38, PT ;  /* 0x008000000500780b */ /* 0x040fe20003fce200 */
[----:B------:R-:W-:Y:S01]  /*d190*/  FMUL R36, R5, 0.25 ;  /* 0x3e80000005247820 */ /* 0x000fe20000400000 */
[----:B------:R-:W-:-:S04]  /*d1a0*/  FSEL R37, R37, UR30, P4 ;  /* 0x0000001e25257c08 */ /* 0x000fc8000a000000 */
[----:B------:R-:W-:Y:S02]  /*d1b0*/  FSEL R36, R36, R5, P4 ;  /* 0x0000000524247208 */ /* 0x000fe40002000000 */
[----:B------:R-:W-:Y:S01]  /*d1c0*/  FSETP.GEU.AND P4, PT, |R4|, 1.175494350822287508e-38, PT ;  /* 0x008000000400780b */ /* 0x000fe20003f8e200 */
[----:B------:R-:W-:Y:S01]  /*d1d0*/  FMUL R48, R48, 0.25 ;  /* 0x3e80000030307820 */ /* 0x000fe20000400000 */
[----:B------:R-:W-:-:S03]  /*d1e0*/  FMUL R21, R4, 0.25 ;  /* 0x3e80000004157820 */ /* 0x000fc60000400000 */
[----:B------:R-:W-:Y:S01]  /*d1f0*/  @!P6 FMUL R36, R36, 16777216 ;  /* 0x4b8000002424e820 */ /* 0x000fe20000400000 */
[----:B------:R-:W-:Y:S01]  /*d200*/  @!P6 FMUL R37, R37, 16777216 ;  /* 0x4b8000002525e820 */ /* 0x000fe20000400000 */
[C---:B------:R-:W-:Y:S01]  /*d210*/  FSETP.GT.AND P6, PT, |R4|.reuse, 8.50705917302346158658e+37, PT ;  /* 0x7e8000000400780b */ /* 0x040fe20003fc4200 */
[----:B------:R-:W-:-:S03]  /*d220*/  FADD R8, R4, UR28 ;  /* 0x0000001c04087e21 */ /* 0x000fc60008000000 */
[----:B------:R-:W-:Y:S02]  /*d230*/  FSEL R46, R21, R4, P6 ;  /* 0x00000004152e7208 */ /* 0x000fe40003000000 */
[----:B------:R-:W-:Y:S01]  /*d240*/  FSEL R48, R48, UR29, P6 ;  /* 0x0000001d30307c08 */ /* 0x000fe2000b000000 */
[----:B------:R-:W0:Y:S01]  /*d250*/  MUFU.RCP R30, R30 ;  /* 0x0000001e001e7308 */ /* 0x000e220000001000 */
[----:B------:R-:W-:Y:S01]  /*d260*/  FMUL R21, R8, 0.25 ;  /* 0x3e80000008157820 */ /* 0x000fe20000400000 */
[----:B------:R-:W-:Y:S02]  /*d270*/  @!P4 FMUL R46, R46, 16777216 ;  /* 0x4b8000002e2ec820 */ /* 0x000fe40000400000 */
[----:B------:R-:W-:Y:S01]  /*d280*/  @!P4 FMUL R48, R48, 16777216 ;  /* 0x4b8000003030c820 */ /* 0x000fe20000400000 */
[----:B------:R-:W-:Y:S01]  /*d290*/  FSETP.GT.AND P4, PT, |R8|, 8.50705917302346158658e+37, PT ;  /* 0x7e8000000800780b */ /* 0x000fe20003f84200 */
[C---:B---3--:R-:W-:Y:S01]  /*d2a0*/  FADD R6, R148.reuse, R8 ;  /* 0x0000000894067221 */ /* 0x048fe20000000000 */
[----:B------:R-:W-:Y:S01]  /*d2b0*/  IMAD.MOV.U32 R150, RZ, RZ, R72 ;  /* 0x000000ffff967224 */ /* 0x000fe200078e0048 */
[----:B------:R-:W-:Y:S01]  /*d2c0*/  FMUL R40, R148, 0.25 ;  /* 0x3e80000094287820 */ /* 0x000fe20000400000 */
[----:B------:R-:W-:Y:S01]  /*d2d0*/  FSEL R72, R21, R8, P4 ;  /* 0x0000000815487208 */ /* 0x000fe20002000000 */
[----:B------:R-:W-:Y:S01]  /*d2e0*/  @!P5 FMUL R38, R38, 16777216 ;  /* 0x4b8000002626d820 */ /* 0x000fe20000400000 */
[----:B------:R-:W-:Y:S01]  /*d2f0*/  IMAD.U32 R80, RZ, RZ, UR28 ;  /* 0x0000001cff507e24 */ /* 0x000fe2000f8e00ff */
[C---:B------:R-:W-:Y:S01]  /*d300*/  FMUL R21, R6.reuse, 0.25 ;  /* 0x3e80000006157820 */ /* 0x040fe20000400000 */
[----:B------:R-:W-:-:S02]  /*d310*/  FSETP.GT.AND P5, PT, |R6|, 8.50705917302346158658e+37, PT ;  /* 0x7e8000000600780b */ /* 0x000fc40003fa4200 */
[----:B------:R-:W-:Y:S01]  /*d320*/  FSETP.GEU.AND P6, PT, |R8|, 1.175494350822287508e-38, PT ;  /* 0x008000000800780b */ /* 0x000fe20003fce200 */
[----:B------:R-:W-:Y:S01]  /*d330*/  IMAD.MOV.U32 R167, RZ, RZ, R74 ;  /* 0x000000ffffa77224 */ /* 0x000fe200078e004a */
[----:B------:R-:W-:Y:S01]  /*d340*/  FMUL R80, R80, 0.25 ;  /* 0x3e80000050507820 */ /* 0x000fe20000400000 */
[----:B------:R-:W-:Y:S02]  /*d350*/  FSEL R40, R40, R148, P5 ;  /* 0x0000009428287208 */ /* 0x000fe40002800000 */
[----:B------:R-:W-:Y:S01]  /*d360*/  FSEL R74, R21, R6, P5 ;  /* 0x00000006154a7208 */ /* 0x000fe20002800000 */
[----:B------:R-:W-:Y:S01]  /*d370*/  FADD R26, R18, UR22 ;  /* 0x00000016121a7e21 */ /* 0x000fe20008000000 */
[----:B------:R-:W-:Y:S01]  /*d380*/  FSETP.NEU.AND P5, PT, R20, RZ, PT ;  /* 0x000000ff1400720b */ /* 0x000fe20003fad000 */
[----:B-1----:R-:W-:Y:S01]  /*d390*/  FMUL R53, R53, R38 ;  /* 0x0000002635357220 */ /* 0x002fe20000400000 */
[----:B0-----:R-:W-:Y:S01]  /*d3a0*/  FMUL R30, R30, R31 ;  /* 0x0000001f1e1e7220 */ /* 0x001fe20000400000 */
[----:B------:R-:W-:Y:S01]  /*d3b0*/  FSEL R80, R80, UR28, P4 ;  /* 0x0000001c50507c08 */ /* 0x000fe2000a000000 */
[----:B------:R-:W-:Y:S01]  /*d3c0*/  IMAD.U32 R38, RZ, RZ, UR22 ;  /* 0x00000016ff267e24 */ /* 0x000fe2000f8e00ff */
[----:B------:R-:W-:Y:S01]  /*d3d0*/  FSEL R31, R28, RZ, P5 ;  /* 0x000000ff1c1f7208 */ /* 0x000fe20002800000 */
[----:B------:R-:W-:Y:S01]  /*d3e0*/  FADD R22, R26, UR21 ;  /* 0x000000151a167e21 */ /* 0x000fe20008000000 */
[----:B------:R-:W-:Y:S01]  /*d3f0*/  FSETP.NEU.AND P5, PT, R18, RZ, PT ;  /* 0x000000ff1200720b */ /* 0x000fe20003fad000 */
[----:B------:R-:W-:Y:S01]  /*d400*/  IMAD.MOV.U32 R148, RZ, RZ, R60 ;  /* 0x000000ffff947224 */ /* 0x000fe200078e003c */
[----:B------:R-:W-:Y:S01]  /*d410*/  FMUL R38, R38, 0.25 ;  /* 0x3e80000026267820 */ /* 0x000fe20000400000 */
[----:B------:R-:W-:Y:S01]  /*d420*/  @!P6 FMUL R72, R72, 16777216 ;  /* 0x4b8000004848e820 */ /* 0x000fe20000400000 */
[----:B------:R-:W-:Y:S01]  /*d430*/  @!P6 FMUL R80, R80, 16777216 ;  /* 0x4b8000005050e820 */ /* 0x000fe20000400000 */
[C---:B------:R-:W-:Y:S01]  /*d440*/  FMUL R41, R26.reuse, 0.25 ;  /* 0x3e8000001a297820 */ /* 0x040fe20000400000 */
[----:B------:R-:W-:Y:S01]  /*d450*/  IMAD.U32 R60, RZ, RZ, UR21 ;  /* 0x00000015ff3c7e24 */ /* 0x000fe2000f8e00ff */
[----:B------:R-:W-:-:S02]  /*d460*/  FSETP.GT.AND P6, PT, |R26|, 8.50705917302346158658e+37, PT ;  /* 0x7e8000001a00780b */ /* 0x000fc40003fc4200 */
[----:B------:R-:W-:Y:S02]  /*d470*/  FSEL R28, R30, RZ, P5 ;  /* 0x000000ff1e1c7208 */ /* 0x000fe40002800000 */
[----:B------:R-:W-:Y:S02]  /*d480*/  FSETP.NEU.AND P4, PT, R10, RZ, PT ;  /* 0x000000ff0a00720b */ /* 0x000fe40003f8d000 */
[----:B------:R-:W-:Y:S01]  /*d490*/  FSETP.GEU.AND P5, PT, |R22|, 1.175494350822287508e-38, PT ;  /* 0x008000001600780b */ /* 0x000fe20003fae200 */
[----:B------:R-:W-:Y:S01]  /*d4a0*/  FMUL R60, R60, 0.25 ;  /* 0x3e8000003c3c7820 */ /* 0x000fe20000400000 */
[----:B------:R-:W-:Y:S01]  /*d4b0*/  FSEL R41, R41, R26, P6 ;  /* 0x0000001a29297208 */ /* 0x000fe20003000000 */
[----:B------:R-:W-:Y:S01]  /*d4c0*/  FMUL R57, R22, 0.25 ;  /* 0x3e80000016397820 */ /* 0x000fe20000400000 */
[----:B------:R-:W-:Y:S01]  /*d4d0*/  FSEL R38, R38, UR22, P6 ;  /* 0x0000001626267c08 */ /* 0x000fe2000b000000 */
[----:B------:R-:W0:Y:S01]  /*d4e0*/  MUFU.RCP R35, R35 ;  /* 0x0000002300237308 */ /* 0x000e220000001000 */
[----:B------:R-:W-:-:S02]  /*d4f0*/  FSEL R75, R75, RZ, P4 ;  /* 0x000000ff4b4b7208 */ /* 0x000fc40002000000 */
[----:B------:R-:W-:Y:S02]  /*d500*/  FSETP.GT.AND P6, PT, |R22|, 8.50705917302346158658e+37, PT ;  /* 0x7e8000001600780b */ /* 0x000fe40003fc4200 */
[----:B------:R-:W-:Y:S01]  /*d510*/  FSETP.GEU.AND P4, PT, |R26|, 1.175494350822287508e-38, PT ;  /* 0x008000001a00780b */ /* 0x000fe20003f8e200 */
[----:B------:R-:W-:Y:S01]  /*d520*/  FADD R21, R22, UR20 ;  /* 0x0000001416157e21 */ /* 0x000fe20008000000 */
[----:B------:R-:W-:Y:S02]  /*d530*/  FSEL R57, R57, R22, P6 ;  /* 0x0000001639397208 */ /* 0x000fe40003000000 */
[----:B------:R-:W-:Y:S01]  /*d540*/  FSEL R60, R60, UR21, P6 ;  /* 0x000000153c3c7c08 */ /* 0x000fe2000b000000 */
[----:B------:R-:W-:Y:S02]  /*d550*/  IMAD.U32 R81, RZ, RZ, UR20 ;  /* 0x00000014ff517e24 */ /* 0x000fe4000f8e00ff */
[----:B------:R-:W-:Y:S02]  /*d560*/  @!P5 FMUL R57, R57, 16777216 ;  /* 0x4b8000003939d820 */ /* 0x000fe40000400000 */
[----:B------:R-:W-:Y:S01]  /*d570*/  @!P5 FMUL R60, R60, 16777216 ;  /* 0x4b8000003c3cd820 */ /* 0x000fe20000400000 */
[----:B------:R-:W-:Y:S01]  /*d580*/  FSETP.GEU.AND P5, PT, |R21|, 1.175494350822287508e-38, PT ;  /* 0x008000001500780b */ /* 0x000fe20003fae200 */
[----:B------:R-:W-:Y:S01]  /*d590*/  FMUL R81, R81, 0.25 ;  /* 0x3e80000051517820 */ /* 0x000fe20000400000 */
[C---:B------:R-:W-:Y:S01]  /*d5a0*/  FMUL R76, R21.reuse, 0.25 ;  /* 0x3e800000154c7820 */ /* 0x040fe20000400000 */
[----:B------:R-:W-:Y:S01]  /*d5b0*/  FSETP.GT.AND P6, PT, |R21|, 8.50705917302346158658e+37, PT ;  /* 0x7e8000001500780b */ /* 0x000fe20003fc4200 */
[----:B------:R-:W-:Y:S01]  /*d5c0*/  @!P4 FMUL R41, R41, 16777216 ;  /* 0x4b8000002929c820 */ /* 0x000fe20000400000 */
[----:B------:R-:W-:Y:S01]  /*d5d0*/  @!P4 FMUL R38, R38, 16777216 ;  /* 0x4b8000002626c820 */ /* 0x000fe20000400000 */
[----:B------:R-:W-:Y:S01]  /*d5e0*/  FSETP.NEU.AND P4, PT, R9, RZ, PT ;  /* 0x000000ff0900720b */ /* 0x000fe20003f8d000 */
[----:B------:R-:W-:Y:S01]  /*d5f0*/  FADD R23, R16, UR15 ;  /* 0x0000000f10177e21 */ /* 0x000fe20008000000 */
[----:B0-----:R-:W-:Y:S01]  /*d600*/  FMUL R35, R35, R34 ;  /* 0x0000002223237220 */ /* 0x001fe20000400000 */
[----:B------:R-:W-:Y:S01]  /*d610*/  FSEL R76, R76, R21, P6 ;  /* 0x000000154c4c7208 */ /* 0x000fe20003000000 */
[----:B------:R-:W-:Y:S01]  /*d620*/  IMAD.U32 R27, RZ, RZ, UR15 ;  /* 0x0000000fff1b7e24 */ /* 0x000fe2000f8e00ff */
[----:B------:R-:W-:Y:S01]  /*d630*/  FSEL R81, R81, UR20, P6 ;  /* 0x0000001451517c08 */ /* 0x000fe2000b000000 */
[----:B------:R-:W-:Y:S01]  /*d640*/  FADD R25, R23, UR14 ;  /* 0x0000000e17197e21 */ /* 0x000fe20008000000 */
[----:B------:R-:W-:-:S02]  /*d650*/  FSETP.NEU.AND P6, PT, R16, RZ, PT ;  /* 0x000000ff1000720b */ /* 0x000fc40003fcd000 */
[----:B------:R-:W-:Y:S02]  /*d660*/  FSEL R79, R79, RZ, P4 ;  /* 0x000000ff4f4f7208 */ /* 0x000fe40002000000 */
[----:B------:R-:W-:Y:S01]  /*d670*/  FSETP.GEU.AND P4, PT, |R23|, 1.175494350822287508e-38, PT ;  /* 0x008000001700780b */ /* 0x000fe20003f8e200 */
[----:B------:R-:W-:Y:S01]  /*d680*/  FMUL R27, R27, 0.25 ;  /* 0x3e8000001b1b7820 */ /* 0x000fe20000400000 */
[----:B------:R-:W-:Y:S01]  /*d690*/  FMUL R24, R23, 0.25 ;  /* 0x3e80000017187820 */ /* 0x000fe20000400000 */
[----:B------:R-:W-:Y:S01]  /*d6a0*/  FSEL R30, R35, RZ, P6 ;  /* 0x000000ff231e7208 */ /* 0x000fe20003000000 */
[----:B------:R-:W-:Y:S01]  /*d6b0*/  IMAD.U32 R51, RZ, RZ, UR14 ;  /* 0x0000000eff337e24 */ /* 0x000fe2000f8e00ff */
[----:B------:R-:W-:Y:S01]  /*d6c0*/  FSETP.GT.AND P6, PT, |R23|, 8.50705917302346158658e+37, PT ;  /* 0x7e8000001700780b */ /* 0x000fe20003fc4200 */
[----:B------:R-:W-:Y:S01]  /*d6d0*/  @!P5 FMUL R76, R76, 16777216 ;  /* 0x4b8000004c4cd820 */ /* 0x000fe20000400000 */
[----:B------:R-:W-:Y:S01]  /*d6e0*/  @!P5 FMUL R81, R81, 16777216 ;  /* 0x4b8000005151d820 */ /* 0x000fe20000400000 */
[----:B------:R-:W-:Y:S01]  /*d6f0*/  FSETP.GEU.AND P5, PT, |R25|, 1.175494350822287508e-38, PT ;  /* 0x008000001900780b */ /* 0x000fe20003fae200 */
[----:B------:R-:W-:Y:S01]  /*d700*/  FMUL R51, R51, 0.25 ;  /* 0x3e80000033337820 */ /* 0x000fe20000400000 */
[----:B------:R-:W-:Y:S01]  /*d710*/  FSEL R33, R24, R23, P6 ;  /* 0x0000001718217208 */ /* 0x000fe20003000000 */
[----:B------:R-:W-:Y:S01]  /*d720*/  FMUL R34, R25, 0.25 ;  /* 0x3e80000019227820 */ /* 0x000fe20000400000 */
[----:B------:R-:W-:Y:S01]  /*d730*/  FSEL R44, R27, UR15, P6 ;  /* 0x0000000f1b2c7c08 */ /* 0x000fe2000b000000 */
[----:B------:R-:W-:Y:S01]  /*d740*/  FADD R27, R17, UR7 ;  /* 0x00000007111b7e21 */ /* 0x000fe20008000000 */
[----:B------:R-:W-:Y:S01]  /*d750*/  FSETP.GT.AND P6, PT, |R25|, 8.50705917302346158658e+37, PT ;  /* 0x7e8000001900780b */ /* 0x000fe20003fc4200 */
[----:B------:R-:W-:-:S02]  /*d760*/  @!P4 FMUL R33, R33, 16777216 ;  /* 0x4b8000002121c820 */ /* 0x000fc40000400000 */
[----:B------:R-:W-:Y:S01]  /*d770*/  @!P4 FMUL R44, R44, 16777216 ;  /* 0x4b8000002c2cc820 */ /* 0x000fe20000400000 */
[----:B------:R-:W-:Y:S02]  /*d780*/  FSEL R49, R34, R25, P6 ;  /* 0x0000001922317208 */ /* 0x000fe40003000000 */
[----:B------:R-:W-:Y:S02]  /*d790*/  FSEL R51, R51, UR14, P6 ;  /* 0x0000000e33337c08 */ /* 0x000fe4000b000000 */
[C---:B------:R-:W-:Y:S01]  /*d7a0*/  FSETP.GEU.AND P4, PT, |R27|.reuse, 1.175494350822287508e-38, PT ;  /* 0x008000001b00780b */ /* 0x040fe20003f8e200 */
[----:B------:R-:W-:Y:S01]  /*d7b0*/  IMAD.MOV.U32 R163, RZ, RZ, R65 ;  /* 0x000000ffffa37224 */ /* 0x000fe200078e0041 */
[----:B------:R-:W-:Y:S01]  /*d7c0*/  FMUL R34, R27, 0.25 ;  /* 0x3e8000001b227820 */ /* 0x000fe20000400000 */
[----:B------:R-:W-:Y:S01]  /*d7d0*/  @!P5 FMUL R49, R49, 16777216 ;  /* 0x4b8000003131d820 */ /* 0x000fe20000400000 */
[----:B------:R-:W-:Y:S01]  /*d7e0*/  @!P5 FMUL R51, R51, 16777216 ;  /* 0x4b8000003333d820 */ /* 0x000fe20000400000 */
[----:B------:R-:W-:Y:S01]  /*d7f0*/  IMAD.U32 R65, RZ, RZ, UR13 ;  /* 0x0000000dff417e24 */ /* 0x000fe2000f8e00ff */
[----:B------:R-:W-:Y:S01]  /*d800*/  FADD R24, R25, UR13 ;  /* 0x0000000d19187e21 */ /* 0x000fe20008000000 */
[----:B------:R-:W-:Y:S01]  /*d810*/  FSETP.GT.AND P5, PT, |R27|, 8.50705917302346158658e+37, PT ;  /* 0x7e8000001b00780b */ /* 0x000fe20003fa4200 */
[----:B------:R-:W0:Y:S01]  /*d820*/  MUFU.RCP R35, R33 ;  /* 0x0000002100237308 */ /* 0x000e220000001000 */
[----:B------:R-:W-:Y:S01]  /*d830*/  IMAD.MOV.U32 R166, RZ, RZ, R123 ;  /* 0x000000ffffa67224 */ /* 0x000fe200078e007b */
[----:B------:R-:W-:Y:S01]  /*d840*/  FMUL R65, R65, 0.25 ;  /* 0x3e80000041417820 */ /* 0x000fe20000400000 */
[----:B------:R-:W-:Y:S01]  /*d850*/  IMAD.MOV.U32 R123, RZ, RZ, R61 ;  /* 0x000000ffff7b7224 */ /* 0x000fe200078e003d */
[----:B------:R-:W-:Y:S01]  /*d860*/  FMUL R61, R24, 0.25 ;  /* 0x3e800000183d7820 */ /* 0x000fe20000400000 */
[----:B------:R-:W-:-:S02]  /*d870*/  FSEL R45, R34, R27, P5 ;  /* 0x0000001b222d7208 */ /* 0x000fc40002800000 */
[C---:B------:R-:W-:Y:S01]  /*d880*/  FSETP.GT.AND P6, PT, |R24|.reuse, 8.50705917302346158658e+37, PT ;  /* 0x7e8000001800780b */ /* 0x040fe20003fc4200 */
[----:B------:R-:W-:Y:S02]  /*d890*/  IMAD.U32 R52, RZ, RZ, UR7 ;  /* 0x00000007ff347e24 */ /* 0x000fe4000f8e00ff */
[----:B------:R-:W-:Y:S01]  /*d8a0*/  @!P4 FMUL R45, R45, 16777216 ;  /* 0x4b8000002d2dc820 */ /* 0x000fe20000400000 */
[----:B------:R-:W-:Y:S02]  /*d8b0*/  FSEL R61, R61, R24, P6 ;  /* 0x000000183d3d7208 */ /* 0x000fe40003000000 */
[----:B------:R-:W-:Y:S02]  /*d8c0*/  FSEL R65, R65, UR13, P6 ;  /* 0x0000000d41417c08 */ /* 0x000fe4000b000000 */
[----:B------:R-:W-:Y:S01]  /*d8d0*/  FSETP.GEU.AND P6, PT, |R24|, 1.175494350822287508e-38, PT ;  /* 0x008000001800780b */ /* 0x000fe20003fce200 */
[----:B------:R0:W1:Y:S01]  /*d8e0*/  MUFU.RCP R50, R45 ;  /* 0x0000002d00327308 */ /* 0x0000620000001000 */
[----:B------:R-:W-:Y:S01]  /*d8f0*/  FMUL R52, R52, 0.25 ;  /* 0x3e80000034347820 */ /* 0x000fe20000400000 */
[----:B------:R-:W-:Y:S01]  /*d900*/  IMAD.U32 R86, RZ, RZ, UR12 ;  /* 0x0000000cff567e24 */ /* 0x000fe2000f8e00ff */
[----:B------:R-:W-:Y:S01]  /*d910*/  FADD R34, R24, UR12 ;  /* 0x0000000c18227e21 */ /* 0x000fe20008000000 */
[----:B0-----:R-:W-:Y:S01]  /*d920*/  FMUL R45, R35, R44 ;  /* 0x0000002c232d7220 */ /* 0x001fe20000400000 */
[----:B------:R-:W-:-:S03]  /*d930*/  FADD R35, R27, UR6 ;  /* 0x000000061b237e21 */ /* 0x000fc60008000000 */
[----:B------:R-:W0:Y:S01]  /*d940*/  MUFU.RCP R42, R36 ;  /* 0x00000024002a7308 */ /* 0x000e220000001000 */
[----:B------:R-:W-:Y:S01]  /*d950*/  FSEL R55, R52, UR7, P5 ;  /* 0x0000000734377c08 */ /* 0x000fe2000a800000 */
[----:B------:R-:W-:Y:S01]  /*d960*/  FMUL R86, R86, 0.25 ;  /* 0x3e80000056567820 */ /* 0x000fe20000400000 */
[C---:B------:R-:W-:Y:S01]  /*d970*/  FMUL R83, R34.reuse, 0.25 ;  /* 0x3e80000022537820 */ /* 0x040fe20000400000 */
[----:B------:R-:W-:Y:S01]  /*d980*/  FSETP.GEU.AND P5, PT, |R35|, 1.175494350822287508e-38, PT ;  /* 0x008000002300780b */ /* 0x000fe20003fae200 */
[----:B------:R-:W-:Y:S01]  /*d990*/  @!P6 FMUL R61, R61, 16777216 ;  /* 0x4b8000003d3de820 */ /* 0x000fe20000400000 */
[----:B------:R-:W-:Y:S01]  /*d9a0*/  @!P6 FMUL R65, R65, 16777216 ;  /* 0x4b8000004141e820 */ /* 0x000fe20000400000 */
[----:B------:R-:W-:Y:S01]  /*d9b0*/  FSETP.GT.AND P6, PT, |R34|, 8.50705917302346158658e+37, PT ;  /* 0x7e8000002200780b */ /* 0x000fe20003fc4200 */
[----:B------:R-:W2:Y:S01]  /*d9c0*/  MUFU.RCP R41, R41 ;  /* 0x0000002900297308 */ /* 0x000ea20000001000 */
[----:B------:R-:W-:Y:S01]  /*d9d0*/  FADD R33, R67, R21 ;  /* 0x0000001543217221 */ /* 0x000fe20000000000 */
[----:B------:R-:W-:Y:S01]  /*d9e0*/  @!P4 FMUL R55, R55, 16777216 ;  /* 0x4b8000003737c820 */ /* 0x000fe20000400000 */
[C---:B------:R-:W-:Y:S01]  /*d9f0*/  FMUL R54, R35.reuse, 0.25 ;  /* 0x3e80000023367820 */ /* 0x040fe20000400000 */
[----:B------:R-:W-:Y:S01]  /*da00*/  FSETP.GT.AND P4, PT, |R35|, 8.50705917302346158658e+37, PT ;  /* 0x7e8000002300780b */ /* 0x000fe20003f84200 */
[----:B------:R-:W-:Y:S01]  /*da10*/  FMUL R39, R67, 0.25 ;  /* 0x3e80000043277820 */ /* 0x000fe20000400000 */
[----:B------:R-:W-:Y:S01]  /*da20*/  FSEL R83, R83, R34, P6 ;  /* 0x0000002253537208 */ /* 0x000fe20003000000 */
[C---:B------:R-:W-:Y:S01]  /*da30*/  FMUL R44, R33.reuse, 0.25 ;  /* 0x3e800000212c7820 */ /* 0x040fe20000400000 */
[----:B------:R-:W-:Y:S01]  /*da40*/  FSEL R86, R86, UR12, P6 ;  /* 0x0000000c56567c08 */ /* 0x000fe2000b000000 */
[----:B-1----:R-:W-:Y:S01]  /*da50*/  FMUL R50, R50, R55 ;  /* 0x0000003732327220 */ /* 0x002fe20000400000 */
[----:B------:R-:W-:-:S02]  /*da60*/  FSETP.GT.AND P6, PT, |R33|, 8.50705917302346158658e+37, PT ;  /* 0x7e8000002100780b */ /* 0x000fc40003fc4200 */
[----:B------:R-:W-:Y:S01]  /*da70*/  FSEL R55, R54, R35, P4 ;  /* 0x0000002336377208 */ /* 0x000fe20002000000 */
[----:B------:R-:W-:Y:S01]  /*da80*/  FADD R85, R177, R85 ;  /* 0x00000055b1557221 */ /* 0x000fe20000000000 */
[----:B------:R-:W-:Y:S01]  /*da90*/  FSEL R39, R39, R67, P6 ;  /* 0x0000004327277208 */ /* 0x000fe20003000000 */
[----:B------:R-:W-:Y:S01]  /*daa0*/  IMAD.MOV.U32 R177, RZ, RZ, R167 ;  /* 0x000000ffffb17224 */ /* 0x000fe200078e00a7 */
[----:B------:R-:W-:Y:S01]  /*dab0*/  FSEL R67, R44, R33, P6 ;  /* 0x000000212c437208 */ /* 0x000fe20003000000 */
[----:B0-----:R-:W-:Y:S01]  /*dac0*/  FMUL R44, R42, R37 ;  /* 0x000000252a2c7220 */ /* 0x001fe20000400000 */
[----:B------:R-:W-:Y:S01]  /*dad0*/  @!P5 FMUL R55, R55, 16777216 ;  /* 0x4b8000003737d820 */ /* 0x000fe20000400000 */
[----:B------:R-:W-:Y:S02]  /*dae0*/  IMAD.MOV.U32 R167, RZ, RZ, R166 ;  /* 0x000000ffffa77224 */ /* 0x000fe400078e00a6 */
[----:B------:R-:W-:Y:S02]  /*daf0*/  IMAD.U32 R42, RZ, RZ, UR6 ;  /* 0x00000006ff2a7e24 */ /* 0x000fe4000f8e00ff */
[----:B------:R-:W-:Y:S01]  /*db00*/  IMAD.MOV.U32 R166, RZ, RZ, R163 ;  /* 0x000000ffffa67224 */ /* 0x000fe200078e00a3 */
[----:B--2---:R-:W-:Y:S01]  /*db10*/  FMUL R54, R41, R38 ;  /* 0x0000002629367220 */ /* 0x004fe20000400000 */
[----:B------:R-:W-:Y:S01]  /*db20*/  IMAD.MOV.U32 R163, RZ, RZ, R62 ;  /* 0x000000ffffa37224 */ /* 0x000fe200078e003e */
[----:B------:R-:W-:Y:S01]  /*db30*/  FSETP.NEU.AND P6, PT, R23, RZ, PT ;  /* 0x000000ff1700720b */ /* 0x000fe20003fcd000 */
[----:B------:R-:W0:Y:S01]  /*db40*/  MUFU.RCP R62, R55 ;  /* 0x00000037003e7308 */ /* 0x000e220000001000 */
[----:B------:R-:W-:-:S02]  /*db50*/  FMUL R41, R42, 0.25 ;  /* 0x3e8000002a297820 */ /* 0x000fc40000400000 */
[----:B------:R-:W-:Y:S02]  /*db60*/  FSEL R36, R45, RZ, P6 ;  /* 0x000000ff2d247208 */ /* 0x000fe40003000000 */
[----:B------:R-:W-:-:S03]  /*db70*/  FSETP.GEU.AND P6, PT, |R34|, 1.175494350822287508e-38, PT ;  /* 0x008000002200780b */ /* 0x000fc60003fce200 */
[----:B------:R1:W2:Y:S02]  /*db80*/  MUFU.RCP R52, R49 ;  /* 0x0000003100347308 */ /* 0x0002a40000001000 */
[----:B-1----:R-:W-:Y:S01]  /*db90*/  FSEL R49, R41, UR6, P4 ;  /* 0x0000000629317c08 */ /* 0x002fe2000a000000 */
[----:B------:R-:W-:-:S04]  /*dba0*/  FADD R37, R174, R34 ;  /* 0x00000022ae257221 */ /* 0x000fc80000000000 */
[----:B------:R-:W-:Y:S01]  /*dbb0*/  @!P5 FMUL R49, R49, 16777216 ;  /* 0x4b8000003131d820 */ /* 0x000fe20000400000 */
[----:B------:R-:W-:-:S03]  /*dbc0*/  FSETP.GEU.AND P4, PT, |R6|, 1.175494350822287508e-38, PT ;  /* 0x008000000600780b */ /* 0x000fc60003f8e200 */
[----:B0-----:R-:W-:Y:S02]  /*dbd0*/  FMUL R62, R62, R49 ;  /* 0x000000313e3e7220 */ /* 0x001fe40000400000 */
[----:B------:R-:W0:Y:S01]  /*dbe0*/  MUFU.RCP R49, R46 ;  /* 0x0000002e00317308 */ /* 0x000e220000001000 */
[----:B------:R-:W-:Y:S01]  /*dbf0*/  FMUL R38, R174, 0.25 ;  /* 0x3e800000ae267820 */ /* 0x000fe20000400000 */
[----:B------:R-:W-:Y:S01]  /*dc00*/  @!P6 FMUL R83, R83, 16777216 ;  /* 0x4b8000005353e820 */ /* 0x000fe20000400000 */
[----:B------:R-:W-:Y:S01]  /*dc10*/  @!P6 FMUL R86, R86, 16777216 ;  /* 0x4b8000005656e820 */ /* 0x000fe20000400000 */
[C---:B------:R-:W-:Y:S01]  /*dc20*/  FMUL R56, R37.reuse, 0.25 ;  /* 0x3e80000025387820 */ /* 0x040fe20000400000 */
[----:B------:R-:W-:Y:S01]  /*dc30*/  FSETP.GT.AND P6, PT, |R37|, 8.50705917302346158658e+37, PT ;  /* 0x7e8000002500780b */ /* 0x000fe20003fc4200 */
[----:B------:R-:W-:Y:S01]  /*dc40*/  FADD R42, R66, -R87 ;  /* 0x80000057422a7221 */ /* 0x000fe20000000000 */
[----:B----4-:R-:W-:Y:S02]  /*dc50*/  FADD R41, R178, R6 ;  /* 0x00000006b2297221 */ /* 0x010fe40000000000 */
[----:B------:R-:W-:-:S02]  /*dc60*/  FSEL R38, R38, R174, P6 ;  /* 0x000000ae26267208 */ /* 0x000fc40003000000 */
[----:B------:R-:W-:Y:S02]  /*dc70*/  FSEL R56, R56, R37, P6 ;  /* 0x0000002538387208 */ /* 0x000fe40003000000 */
[----:B------:R-:W-:Y:S01]  /*dc80*/  FSETP.NEU.AND P6, PT, R5, RZ, PT ;  /* 0x000000ff0500720b */ /* 0x000fe20003fcd000 */
[----:B--2---:R-:W-:Y:S01]  /*dc90*/  FMUL R51, R52, R51 ;  /* 0x0000003334337220 */ /* 0x004fe20000400000 */
[----:B------:R-:W-:Y:S01]  /*dca0*/  FMUL R45, R178, 0.25 ;  /* 0x3e800000b22d7820 */ /* 0x000fe20000400000 */
[C---:B------:R-:W-:Y:S01]  /*dcb0*/  FMUL R66, R42.reuse, R42 ;  /* 0x0000002a2a427220 */ /* 0x040fe20000400000 */
[----:B------:R-:W-:Y:S01]  /*dcc0*/  FFMA R87, R42, R64, R87 ;  /* 0x000000402a577223 */ /* 0x000fe20000000057 */
[C---:B------:R-:W-:Y:S01]  /*dcd0*/  FSETP.GT.AND P5, PT, |R41|.reuse, 8.50705917302346158658e+37, PT ;  /* 0x7e8000002900780b */ /* 0x040fe20003fa4200 */
[----:B------:R-:W-:Y:S01]  /*dce0*/  FMUL R52, R41, 0.25 ;  /* 0x3e80000029347820 */ /* 0x000fe20000400000 */
[----:B------:R-:W-:Y:S01]  /*dcf0*/  FSEL R42, R44, RZ, P6 ;  /* 0x000000ff2c2a7208 */ /* 0x000fe20003000000 */
[----:B------:R-:W-:Y:S01]  /*dd00*/  @!P4 FMUL R74, R74, 16777216 ;  /* 0x4b8000004a4ac820 */ /* 0x000fe20000400000 */
[----:B------:R-:W-:Y:S01]  /*dd10*/  @!P4 FMUL R40, R40, 16777216 ;  /* 0x4b8000002828c820 */ /* 0x000fe20000400000 */
[----:B------:R-:W-:Y:S01]  /*dd20*/  FSETP.NEU.AND P4, PT, R26, RZ, PT ;  /* 0x000000ff1a00720b */ /* 0x000fe20003f8d000 */
[----:B------:R-:W-:Y:S01]  /*dd30*/  FADD R55, R70, -R78 ;  /* 0x8000004e46377221 */ /* 0x000fe20000000000 */
[----:B------:R-:W-:Y:S01]  /*dd40*/  FADD R44, R173, R33 ;  /* 0x00000021ad2c7221 */ /* 0x000fe20000000000 */
[----:B------:R-:W-:Y:S01]  /*dd50*/  FMUL R66, R43, R66 ;  /* 0x000000422b427220 */ /* 0x000fe20000400000 */
[----:B------:R-:W-:Y:S01]  /*dd60*/  FSEL R43, R45, R178, P5 ;  /* 0x000000b22d2b7208 */ /* 0x000fe20002800000 */
[----:B------:R-:W-:Y:S01]  /*dd70*/  IMAD.MOV.U32 R178, RZ, RZ, R69 ;  /* 0x000000ffffb27224 */ /* 0x000fe200078e0045 */
[----:B------:R-:W-:Y:S01]  /*dd80*/  FSEL R45, R52, R41, P5 ;  /* 0x00000029342d7208 */ /* 0x000fe20002800000 */
[----:B0-----:R-:W-:Y:S01]  /*dd90*/  FMUL R70, R49, R48 ;  /* 0x0000003031467220 */ /* 0x001fe20000400000 */
[----:B------:R-:W-:Y:S01]  /*dda0*/  FMUL R69, R173, 0.25 ;  /* 0x3e800000ad457820 */ /* 0x000fe20000400000 */
[----:B------:R-:W-:Y:S01]  /*ddb0*/  FMUL R52, R55, R55 ;  /* 0x0000003737347220 */ /* 0x000fe20000400000 */
[----:B------:R-:W-:Y:S01]  /*ddc0*/  FSEL R46, R54, RZ, P4 ;  /* 0x000000ff362e7208 */ /* 0x000fe20002000000 */
[----:B------:R-:W-:Y:S01]  /*ddd0*/  FMUL R49, R44, 0.25 ;  /* 0x3e8000002c317820 */ /* 0x000fe20000400000 */
[----:B------:R-:W-:-:S02]  /*dde0*/  FSETP.GEU.AND P5, PT, |R33|, 1.175494350822287508e-38, PT ;  /* 0x008000002100780b */ /* 0x000fc40003fae200 */
[----:B------:R-:W-:Y:S01]  /*ddf0*/  FSETP.GT.AND P4, PT, |R44|, 8.50705917302346158658e+37, PT ;  /* 0x7e8000002c00780b */ /* 0x000fe20003f84200 */
[----:B------:R-:W-:Y:S01]  /*de00*/  FMUL R77, R47, R52 ;  /* 0x000000342f4d7220 */ /* 0x000fe20000400000 */
[----:B------:R-:W-:Y:S02]  /*de10*/  FADD R47, R35, UR5 ;  /* 0x00000005232f7e21 */ /* 0x000fe40008000000 */
[----:B------:R-:W-:Y:S02]  /*de20*/  FSEL R52, R69, R173, P4 ;  /* 0x000000ad45347208 */ /* 0x000fe40002000000 */
[----:B------:R-:W-:Y:S02]  /*de30*/  FSEL R54, R49, R44, P4 ;  /* 0x0000002c31367208 */ /* 0x000fe40002000000 */
[----:B------:R-:W-:Y:S01]  /*de40*/  FSETP.NEU.AND P4, PT, R17, RZ, PT ;  /* 0x000000ff1100720b */ /* 0x000fe20003f8d000 */
[----:B------:R-:W-:Y:S01]  /*de50*/  IMAD.U32 R95, RZ, RZ, UR5 ;  /* 0x00000005ff5f7e24 */ /* 0x000fe2000f8e00ff */
[----:B------:R-:W-:-:S02]  /*de60*/  FSETP.NEU.AND P6, PT, R7, RZ, PT ;  /* 0x000000ff0700720b */ /* 0x000fc40003fcd000 */
[----:B------:R-:W-:Y:S02]  /*de70*/  FSEL R53, R53, RZ, P4 ;  /* 0x000000ff35357208 */ /* 0x000fe40002000000 */
[----:B------:R-:W-:Y:S01]  /*de80*/  FSETP.GEU.AND P4, PT, |R47|, 1.175494350822287508e-38, PT ;  /* 0x008000002f00780b */ /* 0x000fe20003f8e200 */
[----:B------:R-:W-:Y:S01]  /*de90*/  FMUL R95, R95, 0.25 ;  /* 0x3e8000005f5f7820 */ /* 0x000fe20000400000 */
[----:B------:R-:W-:Y:S01]  /*dea0*/  @!P5 FMUL R67, R67, 16777216 ;  /* 0x4b8000004343d820 */ /* 0x000fe20000400000 */
[----:B------:R-:W-:Y:S01]  /*deb0*/  @!P5 FMUL R39, R39, 16777216 ;  /* 0x4b8000002727d820 */ /* 0x000fe20000400000 */
[----:B------:R-:W-:Y:S01]  /*dec0*/  FSEL R90, R90, RZ, P6 ;  /* 0x000000ff5a5a7208 */ /* 0x000fe20003000000 */
[----:B------:R-:W-:Y:S01]  /*ded0*/  FMUL R48, R47, 0.25 ;  /* 0x3e8000002f307820 */ /* 0x000fe20000400000 */
[----:B------:R-:W-:Y:S02]  /*dee0*/  FSETP.NEU.AND P5, PT, R27, RZ, PT ;  /* 0x000000ff1b00720b */ /* 0x000fe40003fad000 */
[----:B------:R-:W-:Y:S01]  /*def0*/  FSETP.GT.AND P6, PT, |R47|, 8.50705917302346158658e+37, PT ;  /* 0x7e8000002f00780b */ /* 0x000fe20003fc4200 */
[----:B------:R-:W-:Y:S01]  /*df00*/  FFMA R78, R55, R75, R78 ;  /* 0x0000004b374e7223 */ /* 0x000fe2000000004e */
[----:B------:R-:W-:Y:S01]  /*df10*/  FSEL R50, R50, RZ, P5 ;  /* 0x000000ff32327208 */ /* 0x000fe20002800000 */
[----:B------:R-:W-:Y:S01]  /*df20*/  FADD R49, R47, UR4 ;  /* 0x000000042f317e21 */ /* 0x000fe20008000000 */
[----:B------:R-:W-:Y:S01]  /*df30*/  FSEL R97, R48, R47, P6 ;  /* 0x0000002f30617208 */ /* 0x000fe20003000000 */
[----:B------:R-:W-:Y:S01]  /*df40*/  IMAD.U32 R55, RZ, RZ, UR4 ;  /* 0x00000004ff377e24 */ /* 0x000fe2000f8e00ff */
[----:B------:R-:W-:Y:S01]  /*df50*/  FSEL R95, R95, UR5, P6 ;  /* 0x000000055f5f7c08 */ /* 0x000fe2000b000000 */
[--C-:B------:R-:W-:Y:S01]  /*df60*/  FADD R91, R178, -R58.reuse ;  /* 0x8000003ab25b7221 */ /* 0x100fe20000000000 */
[----:B------:R-:W-:Y:S01]  /*df70*/  FSETP.NEU.AND P5, PT, R25, RZ, PT ;  /* 0x000000ff1900720b */ /* 0x000fe20003fad000 */
[----:B------:R-:W-:Y:S01]  /*df80*/  IMAD.MOV.U32 R178, RZ, RZ, R167 ;  /* 0x000000ffffb27224 */ /* 0x000fe200078e00a7 */
[----:B------:R-:W-:Y:S01]  /*df90*/  FMUL R88, R49, 0.25 ;  /* 0x3e80000031587820 */ /* 0x000fe20000400000 */
[----:B------:R-:W-:Y:S01]  /*dfa0*/  IMAD.MOV.U32 R167, RZ, RZ, R163 ;  /* 0x000000ffffa77224 */ /* 0x000fe200078e00a3 */
[----:B------:R-:W-:Y:S01]  /*dfb0*/  FMUL R55, R55, 0.25 ;  /* 0x3e80000037377820 */ /* 0x000fe20000400000 */
[----:B------:R-:W-:Y:S01]  /*dfc0*/  IMAD.MOV.U32 R163, RZ, RZ, R143 ;  /* 0x000000ffffa37224 */ /* 0x000fe200078e008f */
[----:B------:R-:W-:Y:S01]  /*dfd0*/  FSEL R51, R51, RZ, P5 ;  /* 0x000000ff33337208 */ /* 0x000fe20002800000 */
[----:B------:R-:W-:Y:S01]  /*dfe0*/  IMAD.MOV.U32 R143, RZ, RZ, R123 ;  /* 0x000000ffff8f7224 */ /* 0x000fe200078e007b */
[----:B------:R-:W-:Y:S01]  /*dff0*/  FSETP.GT.AND P6, PT, |R49|, 8.50705917302346158658e+37, PT ;  /* 0x7e8000003100780b */ /* 0x000fe20003fc4200 */
[----:B------:R-:W-:Y:S01]  /*e000*/  @!P4 FMUL R97, R97, 16777216 ;  /* 0x4b8000006161c820 */ /* 0x000fe20000400000 */
[----:B------:R-:W-:Y:S01]  /*e010*/  @!P4 FMUL R95, R95, 16777216 ;  /* 0x4b8000005f5fc820 */ /* 0x000fe20000400000 */
[----:B------:R-:W-:Y:S01]  /*e020*/  FSETP.GEU.AND P5, PT, |R49|, 1.175494350822287508e-38, PT ;  /* 0x008000003100780b */ /* 0x000fe20003fae200 */
[----:B------:R-:W-:Y:S01]  /*e030*/  FADD R48, R172, R49 ;  /* 0x00000031ac307221 */ /* 0x000fe20000000000 */
[----:B------:R-:W-:Y:S01]  /*e040*/  IMAD.MOV.U32 R123, RZ, RZ, R73 ;  /* 0x000000ffff7b7224 */ /* 0x000fe200078e0049 */
[----:B------:R-:W-:Y:S01]  /*e050*/  FSETP.GEU.AND P4, PT, |R37|, 1.175494350822287508e-38, PT ;  /* 0x008000002500780b */ /* 0x000fe20003f8e200 */
[----:B------:R0:W1:Y:S01]  /*e060*/  MUFU.RCP R73, R57 ;  /* 0x0000003900497308 */ /* 0x0000620000001000 */
[----:B------:R-:W-:Y:S01]  /*e070*/  FSEL R89, R88, R49, P6 ;  /* 0x0000003158597208 */ /* 0x000fe20003000000 */
[C---:B------:R-:W-:Y:S01]  /*e080*/  FMUL R93, R48.reuse, 0.25 ;  /* 0x3e800000305d7820 */ /* 0x040fe20000400000 */
[----:B------:R-:W-:Y:S01]  /*e090*/  FSEL R88, R55, UR4, P6 ;  /* 0x0000000437587c08 */ /* 0x000fe2000b000000 */
[----:B------:R-:W-:Y:S01]  /*e0a0*/  FMUL R92, R91, R91 ;  /* 0x0000005b5b5c7220 */ /* 0x000fe20000400000 */
[----:B------:R-:W-:Y:S01]  /*e0b0*/  FSETP.GT.AND P6, PT, |R48|, 8.50705917302346158658e+37, PT ;  /* 0x7e8000003000780b */ /* 0x000fe20003fc4200 */
[----:B------:R-:W-:Y:S01]  /*e0c0*/  FADD R55, R171, R37 ;  /* 0x00000025ab377221 */ /* 0x000fe20000000000 */
[----:B------:R-:W-:Y:S01]  /*e0d0*/  FMUL R94, R172, 0.25 ;  /* 0x3e800000ac5e7820 */ /* 0x000fe20000400000 */
[----:B------:R2:W3:Y:S01]  /*e0e0*/  MUFU.RCP R96, R61 ;  /* 0x0000003d00607308 */ /* 0x0004e20000001000 */
[----:B0-----:R-:W-:Y:S01]  /*e0f0*/  FSEL R57, R93, R48, P6 ;  /* 0x000000305d397208 */ /* 0x001fe20003000000 */
[----:B------:R-:W-:Y:S01]  /*e100*/  FMUL R93, R59, R92 ;  /* 0x0000005c3b5d7220 */ /* 0x000fe20000400000 */
[----:B------:R-:W-:Y:S01]  /*e110*/  FFMA R69, R91, R79, R58 ;  /* 0x0000004f5b457223 */ /* 0x000fe2000000003a */
[----:B------:R-:W-:Y:S01]  /*e120*/  @!P5 FMUL R89, R89, 16777216 ;  /* 0x4b8000005959d820 */ /* 0x000fe20000400000 */
[----:B------:R-:W-:Y:S01]  /*e130*/  @!P5 FMUL R88, R88, 16777216 ;  /* 0x4b8000005858d820 */ /* 0x000fe20000400000 */
[----:B------:R-:W-:Y:S01]  /*e140*/  FMUL R91, R171, 0.25 ;  /* 0x3e800000ab5b7820 */ /* 0x000fe20000400000 */
[----:B------:R-:W-:Y:S01]  /*e150*/  @!P4 FMUL R56, R56, 16777216 ;  /* 0x4b8000003838c820 */ /* 0x000fe20000400000 */
[----:B------:R-:W0:Y:S01]  /*e160*/  MUFU.RCP R92, R97 ;  /* 0x00000061005c7308 */ /* 0x000e220000001000 */
[----:B------:R-:W-:Y:S01]  /*e170*/  @!P4 FMUL R38, R38, 16777216 ;  /* 0x4b8000002626c820 */ /* 0x000fe20000400000 */
[----:B------:R-:W-:Y:S01]  /*e180*/  FSETP.GT.AND P5, PT, |R55|, 8.50705917302346158658e+37, PT ;  /* 0x7e8000003700780b */ /* 0x000fe20003fa4200 */
[----:B-1----:R-:W-:Y:S01]  /*e190*/  FMUL R73, R73, R60 ;  /* 0x0000003c49497220 */ /* 0x002fe20000400000 */
[----:B------:R-:W-:Y:S01]  /*e1a0*/  FSETP.GEU.AND P4, PT, |R41|, 1.175494350822287508e-38, PT ;  /* 0x008000002900780b */ /* 0x000fe20003f8e200 */
[----:B------:R-:W-:Y:S01]  /*e1b0*/  FMUL R60, R55, 0.25 ;  /* 0x3e800000373c7820 */ /* 0x000fe20000400000 */
[----:B------:R-:W-:Y:S01]  /*e1c0*/  FSEL R58, R94, R172, P6 ;  /* 0x000000ac5e3a7208 */ /* 0x000fe20003000000 */
[----:B------:R-:W-:Y:S01]  /*e1d0*/  FADD R71, R249, R71 ;  /* 0x00000047f9477221 */ /* 0x000fe20000000000 */
[----:B------:R-:W-:Y:S01]  /*e1e0*/  FSEL R59, R91, R171, P5 ;  /* 0x000000ab5b3b7208 */ /* 0x000fe20002800000 */
[----:B------:R-:W-:Y:S01]  /*e1f0*/  FADD R91, R178, -R68 ;  /* 0x80000044b25b7221 */ /* 0x000fe20000000000 */
[----:B------:R-:W-:Y:S01]  /*e200*/  FSETP.NEU.AND P6, PT, R35, RZ, PT ;  /* 0x000000ff2300720b */ /* 0x000fe20003fcd000 */
[----:B------:R-:W-:Y:S01]  /*e210*/  FADD R84, R250, R84 ;  /* 0x00000054fa547221 */ /* 0x000fe20000000000 */
[----:B------:R-:W-:Y:S01]  /*e220*/  FSEL R60, R60, R55, P5 ;  /* 0x000000373c3c7208 */ /* 0x000fe20002800000 */
[----:B------:R-:W-:Y:S01]  /*e230*/  FMUL R94, R91, R91 ;  /* 0x0000005b5b5e7220 */ /* 0x000fe20000400000 */
[----:B--2---:R-:W-:Y:S01]  /*e240*/  FSEL R61, R62, RZ, P6 ;  /* 0x000000ff3e3d7208 */ /* 0x004fe20003000000 */
[----:B------:R-:W-:Y:S01]  /*e250*/  FADD R62, R177, R41 ;  /* 0x00000029b13e7221 */ /* 0x000fe20000000000 */
[----:B------:R-:W-:Y:S01]  /*e260*/  FSETP.GEU.AND P6, PT, |R48|, 1.175494350822287508e-38, PT ;  /* 0x008000003000780b */ /* 0x000fe20003fce200 */
[----:B------:R-:W-:Y:S01]  /*e270*/  FMUL R99, R168, 0.25 ;  /* 0x3e800000a8637820 */ /* 0x000fe20000400000 */
[----:B------:R-:W-:Y:S01]  /*e280*/  FSETP.NEU.AND P5, PT, R4, RZ, PT ;  /* 0x000000ff0400720b */ /* 0x000fe20003fad000 */
[----:B------:R-:W-:Y:S01]  /*e290*/  FFMA R68, R91, R90, R68 ;  /* 0x0000005a5b447223 */ /* 0x000fe20000000044 */
[----:B---3--:R-:W-:Y:S01]  /*e2a0*/  FMUL R96, R96, R65 ;  /* 0x0000004160607220 */ /* 0x008fe20000400000 */
[----:B------:R-:W-:Y:S01]  /*e2b0*/  FMUL R94, R63, R94 ;  /* 0x0000005e3f5e7220 */ /* 0x000fe20000400000 */
[----:B0-----:R-:W-:Y:S01]  /*e2c0*/  FMUL R95, R92, R95 ;  /* 0x0000005f5c5f7220 */ /* 0x001fe20000400000 */
[----:B------:R-:W-:Y:S01]  /*e2d0*/  @!P4 FMUL R45, R45, 16777216 ;  /* 0x4b8000002d2dc820 */ /* 0x000fe20000400000 */
[----:B------:R-:W-:Y:S01]  /*e2e0*/  @!P4 FMUL R43, R43, 16777216 ;  /* 0x4b8000002b2bc820 */ /* 0x000fe20000400000 */
[----:B------:R-:W-:Y:S01]  /*e2f0*/  FMUL R91, R177, 0.25 ;  /* 0x3e800000b15b7820 */ /* 0x000fe20000400000 */
[----:B------:R-:W-:Y:S01]  /*e300*/  FSEL R63, R70, RZ, P5 ;  /* 0x000000ff463f7208 */ /* 0x000fe20002800000 */
[----:B------:R-:W-:Y:S01]  /*e310*/  FFMA R92, R64, R66, R71 ;  /* 0x00000042405c7223 */ /* 0x000fe20000000047 */
[----:B------:R-:W-:Y:S01]  /*e320*/  FMUL R65, R62, 0.25 ;  /* 0x3e8000003e417820 */ /* 0x000fe20000400000 */
[----:B------:R-:W-:Y:S01]  /*e330*/  FSETP.NEU.AND P4, PT, R22, RZ, PT ;  /* 0x000000ff1600720b */ /* 0x000fe20003f8d000 */
[----:B------:R-:W-:Y:S01]  /*e340*/  FADD R64, R176, R48 ;  /* 0x00000030b0407221 */ /* 0x000fe20000000000 */
[----:B------:R-:W-:Y:S01]  /*e350*/  FSETP.GT.AND P5, PT, |R62|, 8.50705917302346158658e+37, PT ;  /* 0x7e8000003e00780b */ /* 0x000fe20003fa4200 */
[----:B------:R-:W-:Y:S01]  /*e360*/  FADD R70, R168, R44 ;  /* 0x0000002ca8467221 */ /* 0x000fe20000000000 */
[----:B------:R-:W-:Y:S01]  /*e370*/  FSEL R71, R73, RZ, P4 ;  /* 0x000000ff49477208 */ /* 0x000fe20002000000 */
[----:B------:R-:W-:Y:S01]  /*e380*/  FMUL R73, R64, 0.25 ;  /* 0x3e80000040497820 */ /* 0x000fe20000400000 */
[----:B------:R-:W-:Y:S01]  /*e390*/  FSEL R66, R91, R177, P5 ;  /* 0x000000b15b427208 */ /* 0x000fe20002800000 */
[----:B------:R-:W-:Y:S01]  /*e3a0*/  FMUL R91, R176, 0.25 ;  /* 0x3e800000b05b7820 */ /* 0x000fe20000400000 */
[----:B------:R-:W-:Y:S01]  /*e3b0*/  FSEL R65, R65, R62, P5 ;  /* 0x0000003e41417208 */ /* 0x000fe20002800000 */
[----:B------:R-:W-:Y:S01]  /*e3c0*/  MUFU.RCP R98, R76 ;  /* 0x0000004c00627308 */ /* 0x000fe20000001000 */
[----:B------:R-:W-:Y:S01]  /*e3d0*/  FSETP.GT.AND P5, PT, |R64|, 8.50705917302346158658e+37, PT ;  /* 0x7e8000004000780b */ /* 0x000fe20003fa4200 */
[----:B------:R-:W-:Y:S01]  /*e3e0*/  @!P6 FMUL R57, R57, 16777216 ;  /* 0x4b8000003939e820 */ /* 0x000fe20000400000 */
[----:B------:R-:W-:Y:S01]  /*e3f0*/  @!P6 FMUL R58, R58, 16777216 ;  /* 0x4b8000003a3ae820 */ /* 0x000fe20000400000 */
[----:B------:R-:W-:Y:S01]  /*e400*/  FSETP.GT.AND P6, PT, |R70|, 8.50705917302346158658e+37, PT ;  /* 0x7e8000004600780b */ /* 0x000fe20003fc4200 */
[----:B------:R-:W-:Y:S01]  /*e410*/  FMUL R101, R164, 0.25 ;  /* 0x3e800000a4657820 */ /* 0x000fe20000400000 */
[----:B------:R-:W-:Y:S01]  /*e420*/  FMUL R110, R152, 0.25 ;  /* 0x3e800000986e7820 */ /* 0x000fe20000400000 */
[----:B------:R-:W-:Y:S01]  /*e430*/  LOP3.LUT R3, R3, 0xfffffff7, RZ, 0xc0, !PT ;  /* 0xfffffff703037812 */ /* 0x000fe200078ec0ff */
[----:B------:R0:W1:Y:S01]  /*e440*/  MUFU.RCP R97, R72 ;  /* 0x0000004800617308 */ /* 0x0000620000001000 */
[----:B------:R-:W-:Y:S01]  /*e450*/  ULDC.64 UR4, c[0x0][0x168] ;  /* 0x00005a0000047ab9 */ /* 0x000fe20000000a00 */
[----:B0-----:R-:W-:-:S02]  /*e460*/  FSEL R72, R73, R64, P5 ;  /* 0x0000004049487208 */ /* 0x001fc40002800000 */
[----:B------:R-:W-:Y:S01]  /*e470*/  FSEL R73, R91, R176, P5 ;  /* 0x000000b05b497208 */ /* 0x000fe20002800000 */
[----:B------:R-:W-:Y:S01]  /*e480*/  FFMA R91, R75, R77, R84 ;  /* 0x0000004d4b5b7223 */ /* 0x000fe20000000054 */
[----:B------:R-:W-:Y:S01]  /*e490*/  FSEL R75, R99, R168, P6 ;  /* 0x000000a8634b7208 */ /* 0x000fe20003000000 */
[----:B------:R-:W-:Y:S02]  /*e4a0*/  IMAD.MOV.U32 R168, RZ, RZ, R167 ;  /* 0x000000ffffa87224 */ /* 0x000fe400078e00a7 */
[----:B------:R-:W2:Y:S01]  /*e4b0*/  LDL.LU R167, [R1+0x154] ;  /* 0x0001540001a77983 */ /* 0x000ea20000300800 */
[----:B------:R-:W-:-:S03]  /*e4c0*/  FADD R103, R149, -R68 ;  /* 0x8000004495677221 */ /* 0x000fc60000000000 */
[----:B------:R-:W3:Y:S01]  /*e4d0*/  LDL.LU R149, [R1+0x150] ;  /* 0x0001500001957983 */ /* 0x000ee20000300800 */
[----:B------:R-:W-:Y:S01]  /*e4e0*/  FSETP.GEU.AND P4, PT, |R44|, 1.175494350822287508e-38, PT ;  /* 0x008000002c00780b */ /* 0x000fe20003f8e200 */
[----:B------:R-:W-:Y:S01]  /*e4f0*/  FMUL R77, R70, 0.25 ;  /* 0x3e800000464d7820 */ /* 0x000fe20000400000 */
[----:B------:R-:W-:Y:S01]  /*e500*/  FSETP.NEU.AND P5, PT, R24, RZ, PT ;  /* 0x000000ff1800720b */ /* 0x000fe20003fad000 */
[----:B------:R-:W0:Y:S03]  /*e510*/  MUFU.RCP R89, R89 ;  /* 0x0000005900597308 */ /* 0x000e260000001000 */
[----:B------:R-:W-:Y:S01]  /*e520*/  FSEL R76, R77, R70, P6 ;  /* 0x000000464d4c7208 */ /* 0x000fe20003000000 */
[----:B------:R-:W-:Y:S01]  /*e530*/  FADD R77, R175, R55 ;  /* 0x00000037af4d7221 */ /* 0x000fe20000000000 */
[----:B------:R-:W-:-:S05]  /*e540*/  FFMA R93, R79, R93, R82 ;  /* 0x0000005d4f5d7223 */ /* 0x000fca0000000052 */
[----:B------:R-:W-:Y:S01]  /*e550*/  @!P4 FMUL R54, R54, 16777216 ;  /* 0x4b8000003636c820 */ /* 0x000fe20000400000 */
[----:B------:R-:W-:Y:S01]  /*e560*/  @!P4 FMUL R52, R52, 16777216 ;  /* 0x4b8000003434c820 */ /* 0x000fe20000400000 */
[----:B------:R-:W-:Y:S01]  /*e570*/  FSETP.GEU.AND P4, PT, |R55|, 1.175494350822287508e-38, PT ;  /* 0x008000003700780b */ /* 0x000fe20003f8e200 */
[----:B------:R4:W0:Y:S01]  /*e580*/  MUFU.RCP R99, R83 ;  /* 0x0000005300637308 */ /* 0x0008220000001000 */
[----:B------:R-:W-:Y:S01]  /*e590*/  FMUL R82, R175, 0.25 ;  /* 0x3e800000af527820 */ /* 0x000fe20000400000 */
[----:B------:R-:W-:Y:S01]  /*e5a0*/  FSEL R79, R96, RZ, P5 ;  /* 0x000000ff604f7208 */ /* 0x000fe20002800000 */
[C---:B------:R-:W-:Y:S01]  /*e5b0*/  FMUL R84, R77.reuse, 0.25 ;  /* 0x3e8000004d547820 */ /* 0x040fe20000400000 */
[----:B------:R-:W-:Y:S01]  /*e5c0*/  FSETP.GT.AND P5, PT, |R77|, 8.50705917302346158658e+37, PT ;  /* 0x7e8000004d00780b */ /* 0x000fe20003fa4200 */
[----:B------:R-:W-:Y:S01]  /*e5d0*/  FFMA R94, R90, R94, R85 ;  /* 0x0000005e5a5e7223 */ /* 0x000fe20000000055 */
[----:B-1----:R-:W-:Y:S02]  /*e5e0*/  FMUL R80, R97, R80 ;  /* 0x0000005061507220 */ /* 0x002fe40000400000 */
[----:B------:R-:W-:Y:S01]  /*e5f0*/  FSEL R82, R82, R175, P5 ;  /* 0x000000af52527208 */ /* 0x000fe20002800000 */
[----:B----4-:R-:W-:Y:S01]  /*e600*/  FADD R83, R170, R64 ;  /* 0x00000040aa537221 */ /* 0x010fe20000000000 */
[----:B------:R-:W-:-:S02]  /*e610*/  FSEL R85, R84, R77, P5 ;  /* 0x0000004d54557208 */ /* 0x000fc40002800000 */
[----:B------:R-:W-:Y:S01]  /*e620*/  FSETP.GEU.AND P5, PT, |R64|, 1.175494350822287508e-38, PT ;  /* 0x008000004000780b */ /* 0x000fe20003fae200 */
[----:B------:R-:W-:Y:S01]  /*e630*/  @!P4 FMUL R60, R60, 16777216 ;  /* 0x4b8000003c3cc820 */ /* 0x000fe20000400000 */
[----:B------:R-:W-:Y:S01]  /*e640*/  @!P4 FMUL R59, R59, 16777216 ;  /* 0x4b8000003b3bc820 */ /* 0x000fe20000400000 */
[----:B------:R1:W4:Y:S01]  /*e650*/  MUFU.RCP R97, R74 ;  /* 0x0000004a00617308 */ /* 0x0003220000001000 */
[----:B------:R-:W-:Y:S01]  /*e660*/  FMUL R100, R83, 0.25 ;  /* 0x3e80000053647820 */ /* 0x000fe20000400000 */
[----:B------:R-:W-:Y:S01]  /*e670*/  FSETP.NEU.AND P4, PT, R47, RZ, PT ;  /* 0x000000ff2f00720b */ /* 0x000fe20003f8d000 */
[----:B------:R-:W-:Y:S01]  /*e680*/  FMUL R90, R170, 0.25 ;  /* 0x3e800000aa5a7820 */ /* 0x000fe20000400000 */
[----:B------:R-:W-:Y:S01]  /*e690*/  FSETP.GT.AND P6, PT, |R83|, 8.50705917302346158658e+37, PT ;  /* 0x7e8000005300780b */ /* 0x000fe20003fc4200 */
[----:B0-----:R-:W-:Y:S01]  /*e6a0*/  FMUL R88, R89, R88 ;  /* 0x0000005859587220 */ /* 0x001fe20000400000 */
[----:B------:R-:W-:Y:S01]  /*e6b0*/  FSEL R84, R95, RZ, P4 ;  /* 0x000000ff5f547208 */ /* 0x000fe20002000000 */
[----:B------:R-:W-:Y:S01]  /*e6c0*/  FMUL R86, R99, R86 ;  /* 0x0000005663567220 */ /* 0x000fe20000400000 */
[----:B------:R-:W-:Y:S01]  /*e6d0*/  FSEL R89, R90, R170, P6 ;  /* 0x000000aa5a597208 */ /* 0x000fe20003000000 */
[--C-:B------:R-:W-:Y:S01]  /*e6e0*/  FADD R96, R168, -R87.reuse ;  /* 0x80000057a8607221 */ /* 0x100fe20000000000 */
[----:B-1----:R-:W-:Y:S01]  /*e6f0*/  FSEL R74, R100, R83, P6 ;  /* 0x00000053644a7208 */ /* 0x002fe20003000000 */
[----:B------:R-:W-:Y:S01]  /*e700*/  FADD R99, R166, -R78 ;  /* 0x8000004ea6637221 */ /* 0x000fe20000000000 */
[----:B------:R-:W-:Y:S01]  /*e710*/  FSETP.GEU.AND P4, PT, |R62|, 1.175494350822287508e-38, PT ;  /* 0x008000003e00780b */ /* 0x000fe20003f8e200 */
[----:B------:R-:W0:Y:S01]  /*e720*/  MUFU.RCP R100, R67 ;  /* 0x0000004300647308 */ /* 0x000e220000001000 */
[----:B------:R-:W-:Y:S01]  /*e730*/  FADD R95, R169, R92 ;  /* 0x0000005ca95f7221 */ /* 0x000fe20000000000 */
[----:B------:R-:W-:Y:S01]  /*e740*/  FMUL R81, R98, R81 ;  /* 0x0000005162517220 */ /* 0x000fe20000400000 */
[C---:B------:R-:W-:Y:S01]  /*e750*/  FFMA R92, R96.reuse, R32, R87 ;  /* 0x00000020605c7223 */ /* 0x040fe20000000057 */
[----:B------:R-:W-:Y:S01]  /*e760*/  FADD R102, R165, R91 ;  /* 0x0000005ba5667221 */ /* 0x000fe20000000000 */
[----:B------:R-:W-:Y:S01]  /*e770*/  FMUL R96, R96, R96 ;  /* 0x0000006060607220 */ /* 0x000fe20000400000 */
[----:B------:R-:W-:Y:S01]  /*e780*/  @!P5 FMUL R72, R72, 16777216 ;  /* 0x4b8000004848d820 */ /* 0x000fe20000400000 */
[----:B------:R-:W-:Y:S01]  /*e790*/  @!P5 FMUL R73, R73, 16777216 ;  /* 0x4b8000004949d820 */ /* 0x000fe20000400000 */
[C---:B------:R-:W-:Y:S01]  /*e7a0*/  FFMA R91, R99.reuse, R31, R78 ;  /* 0x0000001f635b7223 */ /* 0x040fe2000000004e */
[----:B------:R-:W-:Y:S01]  /*e7b0*/  FMUL R99, R99, R99 ;  /* 0x0000006363637220 */ /* 0x000fe20000400000 */
[----:B------:R-:W-:Y:S01]  /*e7c0*/  FMUL R96, R13, R96 ;  /* 0x000000600d607220 */ /* 0x000fe20000400000 */
[----:B------:R-:W-:Y:S01]  /*e7d0*/  FADD R87, R164, R70 ;  /* 0x00000046a4577221 */ /* 0x000fe20000000000 */
[----:B----4-:R-:W-:Y:S01]  /*e7e0*/  FMUL R40, R97, R40 ;  /* 0x0000002861287220 */ /* 0x010fe20000400000 */
[----:B------:R-:W-:Y:S01]  /*e7f0*/  @!P4 FMUL R65, R65, 16777216 ;  /* 0x4b8000004141c820 */ /* 0x000fe20000400000 */
[----:B------:R-:W-:Y:S01]  /*e800*/  @!P4 FMUL R66, R66, 16777216 ;  /* 0x4b8000004242c820 */ /* 0x000fe20000400000 */
[----:B------:R-:W-:Y:S01]  /*e810*/  FADD R104, R163, -R69 ;  /* 0x80000045a3687221 */ /* 0x000fe20000000000 */
[----:B------:R-:W-:Y:S01]  /*e820*/  FSETP.GT.AND P4, PT, |R87|, 8.50705917302346158658e+37, PT ;  /* 0x7e8000005700780b */ /* 0x000fe20003f84200 */
[----:B------:R-:W-:Y:S01]  /*e830*/  FADD R78, R157, R77 ;  /* 0x0000004d9d4e7221 */ /* 0x000fe20000000000 */
[----:B0-----:R-:W-:Y:S01]  /*e840*/  FMUL R39, R100, R39 ;  /* 0x0000002764277220 */ /* 0x001fe20000400000 */
[----:B------:R-:W-:Y:S01]  /*e850*/  FMUL R100, R87, 0.25 ;  /* 0x3e80000057647820 */ /* 0x000fe20000400000 */
[----:B------:R-:W-:Y:S01]  /*e860*/  FADD R106, R156, R94 ;  /* 0x0000005e9c6a7221 */ /* 0x000fe20000000000 */
[----:B------:R-:W-:Y:S01]  /*e870*/  FMUL R94, R103, R103 ;  /* 0x00000067675e7220 */ /* 0x000fe20000400000 */
[----:B------:R-:W-:Y:S01]  /*e880*/  BAR.SYNC.DEFER_BLOCKING 0x0 ;  /* 0x0000000000007b1d */ /* 0x000fe20000010000 */
[C---:B--2---:R-:W-:Y:S01]  /*e890*/  FADD R90, R167.reuse, R62 ;  /* 0x0000003ea75a7221 */ /* 0x044fe20000000000 */
[----:B------:R-:W-:-:S04]  /*e8a0*/  FMUL R98, R167, 0.25 ;  /* 0x3e800000a7627820 */ /* 0x000fc80000400000 */
[C---:B------:R-:W-:Y:S01]  /*e8b0*/  FSETP.GT.AND P5, PT, |R90|.reuse, 8.50705917302346158658e+37, PT ;  /* 0x7e8000005a00780b */ /* 0x040fe20003fa4200 */
[----:B------:R-:W-:-:S03]  /*e8c0*/  FMUL R97, R90, 0.25 ;  /* 0x3e8000005a617820 */ /* 0x000fc60000400000 */
[----:B------:R-:W-:Y:S01]  /*e8d0*/  FSEL R13, R98, R167, P5 ;  /* 0x000000a7620d7208 */ /* 0x000fe20002800000 */
[----:B------:R-:W-:Y:S02]  /*e8e0*/  FMUL R98, R10, R99 ;  /* 0x000000630a627220 */ /* 0x000fe40000400000 */
[----:B------:R0:W1:Y:S01]  /*e8f0*/  MUFU.RCP R99, R56 ;  /* 0x0000003800637308 */ /* 0x0000620000001000 */
[----:B------:R-:W-:Y:S01]  /*e900*/  FSEL R67, R97, R90, P5 ;  /* 0x0000005a61437208 */ /* 0x000fe20002800000 */
[----:B------:R-:W-:Y:S01]  /*e910*/  FADD R97, R158, R93 ;  /* 0x0000005d9e617221 */ /* 0x000fe20000000000 */
[----:B------:R-:W-:Y:S01]  /*e920*/  FSEL R10, R101, R164, P4 ;  /* 0x000000a4650a7208 */ /* 0x000fe20002000000 */
[C---:B------:R-:W-:Y:S01]  /*e930*/  FFMA R93, R104.reuse, R30, R69 ;  /* 0x0000001e685d7223 */ /* 0x040fe20000000045 */
[----:B------:R-:W-:Y:S01]  /*e940*/  FMUL R101, R157, 0.25 ;  /* 0x3e8000009d657820 */ /* 0x000fe20000400000 */
[----:B------:R-:W-:Y:S01]  /*e950*/  FMUL R104, R104, R104 ;  /* 0x0000006868687220 */ /* 0x000fe20000400000 */
[----:B------:R-:W-:-:S02]  /*e960*/  FSETP.GT.AND P5, PT, |R78|, 8.50705917302346158658e+37, PT ;  /* 0x7e8000004e00780b */ /* 0x000fc40003fa4200 */
[----:B0-----:R-:W-:Y:S01]  /*e970*/  FSEL R56, R100, R87, P4 ;  /* 0x0000005764387208 */ /* 0x001fe20002000000 */
[----:B------:R-:W-:Y:S01]  /*e980*/  FMUL R100, R9, R104 ;  /* 0x0000006809647220 */ /* 0x000fe20000400000 */
[----:B------:R-:W-:Y:S01]  /*e990*/  FSEL R9, R101, R157, P5 ;  /* 0x0000009d65097208 */ /* 0x000fe20002800000 */
[----:B------:R-:W-:Y:S01]  /*e9a0*/  FMUL R101, R78, 0.25 ;  /* 0x3e8000004e657820 */ /* 0x000fe20000400000 */
[----:B-1----:R-:W-:Y:S01]  /*e9b0*/  FMUL R38, R99, R38 ;  /* 0x0000002663267220 */ /* 0x002fe20000400000 */
[----:B------:R-:W-:-:S03]  /*e9c0*/  FFMA R99, R103, R53, R68 ;  /* 0x0000003567637223 */ /* 0x000fc60000000044 */
[----:B------:R-:W-:Y:S02]  /*e9d0*/  FSEL R68, R101, R78, P5 ;  /* 0x0000004e65447208 */ /* 0x000fe40002800000 */
[----:B------:R-:W-:Y:S01]  /*e9e0*/  FSETP.GEU.AND P5, PT, |R90|, 1.175494350822287508e-38, PT ;  /* 0x008000005a00780b */ /* 0x000fe20003fae200 */
[----:B------:R-:W-:Y:S01]  /*e9f0*/  FMUL R103, R7, R94 ;  /* 0x0000005e07677220 */ /* 0x000fe20000400000 */
[C---:B---3--:R-:W-:Y:S01]  /*ea00*/  FADD R7, R149.reuse, R90 ;  /* 0x0000005a95077221 */ /* 0x048fe20000000000 */
[----:B------:R-:W-:-:S10]  /*ea10*/  FMUL R94, R149, 0.25 ;  /* 0x3e800000955e7820 */ /* 0x000fd40000400000 */
[----:B------:R-:W-:Y:S01]  /*ea20*/  @!P5 FMUL R67, R67, 16777216 ;  /* 0x4b8000004343d820 */ /* 0x000fe20000400000 */
[----:B------:R-:W-:Y:S01]  /*ea30*/  @!P5 FMUL R13, R13, 16777216 ;  /* 0x4b8000000d0dd820 */ /* 0x000fe20000400000 */
[----:B------:R-:W-:-:S04]  /*ea40*/  FSETP.GT.AND P5, PT, |R7|, 8.50705917302346158658e+37, PT ;  /* 0x7e8000000700780b */ /* 0x000fc80003fa4200 */
[----:B------:R-:W-:Y:S02]  /*ea50*/  FSEL R94, R94, R149, P5 ;  /* 0x000000955e5e7208 */ /* 0x000fe40002800000 */
[----:B------:R-:W2:Y:S01]  /*ea60*/  LDL.LU R149, [R1+0x14c] ;  /* 0x00014c0001957983 */ /* 0x000ea20000300800 */
[----:B------:R-:W-:Y:S01]  /*ea70*/  FFMA R102, R31, R98, R102 ;  /* 0x000000621f667223 */ /* 0x000fe20000000066 */
[----:B------:R-:W-:-:S04]  /*ea80*/  FFMA R98, R30, R100, R97 ;  /* 0x000000641e627223 */ /* 0x000fc80000000061 */
[----:B------:R-:W-:Y:S01]  /*ea90*/  FADD R113, R145, R98 ;  /* 0x0000006291717221 */ /* 0x000fe20000000000 */
[----:B------:R-:W-:Y:S02]  /*eaa0*/  IMAD.MOV.U32 R145, RZ, RZ, R143 ;  /* 0x000000ffff917224 */ /* 0x000fe400078e008f */
[----:B------:R-:W3:Y:S01]  /*eab0*/  LDL.LU R143, [R1+0x148] ;  /* 0x00014800018f7983 */ /* 0x000ee20000300800 */
[----:B------:R-:W-:Y:S01]  /*eac0*/  FSETP.GEU.AND P6, PT, |R70|, 1.175494350822287508e-38, PT ;  /* 0x008000004600780b */ /* 0x000fe20003fce200 */
[----:B------:R-:W0:Y:S01]  /*ead0*/  MUFU.RCP R57, R57 ;  /* 0x0000003900397308 */ /* 0x000e220000001000 */
[----:B------:R-:W-:Y:S01]  /*eae0*/  FSETP.GEU.AND P4, PT, |R83|, 1.175494350822287508e-38, PT ;  /* 0x008000005300780b */ /* 0x000fe20003f8e200 */
[----:B------:R-:W-:-:S10]  /*eaf0*/  FADD R69, R155, R83 ;  /* 0x000000539b457221 */ /* 0x000fd40000000000 */
[----:B------:R-:W-:Y:S01]  /*eb00*/  @!P6 FMUL R76, R76, 16777216 ;  /* 0x4b8000004c4ce820 */ /* 0x000fe20000400000 */
[----:B------:R-:W-:Y:S01]  /*eb10*/  @!P6 FMUL R75, R75, 16777216 ;  /* 0x4b8000004b4be820 */ /* 0x000fe20000400000 */
[----:B------:R-:W-:Y:S01]  /*eb20*/  FSETP.GEU.AND P6, PT, |R77|, 1.175494350822287508e-38, PT ;  /* 0x008000004d00780b */ /* 0x000fe20003fce200 */
[----:B------:R-:W-:Y:S01]  /*eb30*/  FMUL R104, R155, 0.25 ;  /* 0x3e8000009b687820 */ /* 0x000fe20000400000 */
[----:B------:R-:W-:Y:S01]  /*eb40*/  @!P4 FMUL R74, R74, 16777216 ;  /* 0x4b8000004a4ac820 */ /* 0x000fe20000400000 */
[----:B------:R-:W-:Y:S01]  /*eb50*/  @!P4 FMUL R89, R89, 16777216 ;  /* 0x4b8000005959c820 */ /* 0x000fe20000400000 */
[----:B0-----:R-:W-:Y:S01]  /*eb60*/  FMUL R58, R57, R58 ;  /* 0x0000003a393a7220 */ /* 0x001fe20000400000 */
[----:B------:R-:W-:-:S08]  /*eb70*/  FSETP.GEU.AND P4, PT, |R87|, 1.175494350822287508e-38, PT ;  /* 0x008000005700780b */ /* 0x000fd00003f8e200 */
[----:B------:R-:W-:Y:S01]  /*eb80*/  @!P6 FMUL R85, R85, 16777216 ;  /* 0x4b8000005555e820 */ /* 0x000fe20000400000 */
[----:B------:R-:W-:Y:S01]  /*eb90*/  @!P6 FMUL R82, R82, 16777216 ;  /* 0x4b8000005252e820 */ /* 0x000fe20000400000 */
[----:B------:R-:W-:-:S04]  /*eba0*/  FSETP.GT.AND P6, PT, |R69|, 8.50705917302346158658e+37, PT ;  /* 0x7e8000004500780b */ /* 0x000fc80003fc4200 */
[----:B------:R-:W-:Y:S01]  /*ebb0*/  FSEL R57, R104, R155, P6 ;  /* 0x0000009b68397208 */ /* 0x000fe20003000000 */
[----:B------:R-:W-:Y:S01]  /*ebc0*/  FFMA R104, R32, R96, R95 ;  /* 0x0000006020687223 */ /* 0x000fe2000000005f */
[----:B------:R-:W-:Y:S01]  /*ebd0*/  FMUL R96, R69, 0.25 ;  /* 0x3e80000045607820 */ /* 0x000fe20000400000 */
[----:B------:R-:W-:-:S04]  /*ebe0*/  FADD R31, R162, R87 ;  /* 0x00000057a21f7221 */ /* 0x000fc80000000000 */
[----:B------:R-:W-:Y:S01]  /*ebf0*/  FSEL R95, R96, R69, P6 ;  /* 0x00000045605f7208 */ /* 0x000fe20003000000 */
[----:B------:R-:W-:Y:S01]  /*ec00*/  FMUL R96, R7, 0.25 ;  /* 0x3e80000007607820 */ /* 0x000fe20000400000 */
[----:B------:R0:W1:Y:S01]  /*ec10*/  MUFU.RCP R32, R45 ;  /* 0x0000002d00207308 */ /* 0x0000620000001000 */
[----:B------:R-:W-:Y:S01]  /*ec20*/  @!P4 FMUL R56, R56, 16777216 ;  /* 0x4b8000003838c820 */ /* 0x000fe20000400000 */
[----:B------:R-:W-:Y:S01]  /*ec30*/  @!P4 FMUL R10, R10, 16777216 ;  /* 0x4b8000000a0ac820 */ /* 0x000fe20000400000 */
[----:B------:R-:W-:Y:S01]  /*ec40*/  FSETP.GEU.AND P4, PT, |R78|, 1.175494350822287508e-38, PT ;  /* 0x008000004e00780b */ /* 0x000fe20003f8e200 */
[----:B------:R-:W-:Y:S01]  /*ec50*/  FMUL R100, R31, 0.25 ;  /* 0x3e8000001f647820 */ /* 0x000fe20000400000 */
[----:B------:R-:W-:Y:S01]  /*ec60*/  FSEL R96, R96, R7, P5 ;  /* 0x0000000760607208 */ /* 0x000fe20002800000 */
[----:B------:R-:W-:Y:S01]  /*ec70*/  FADD R30, R161, R78 ;  /* 0x0000004ea11e7221 */ /* 0x000fe20000000000 */
[----:B------:R-:W-:Y:S01]  /*ec80*/  FSETP.GT.AND P5, PT, |R31|, 8.50705917302346158658e+37, PT ;  /* 0x7e8000001f00780b */ /* 0x000fe20003fa4200 */
[----:B0-----:R-:W-:Y:S01]  /*ec90*/  FMUL R45, R162, 0.25 ;  /* 0x3e800000a22d7820 */ /* 0x001fe20000400000 */
[----:B------:R0:W4:Y:S02]  /*eca0*/  MUFU.RCP R101, R54 ;  /* 0x0000003600657308 */ /* 0x0001240000001000 */
[----:B------:R-:W-:Y:S01]  /*ecb0*/  FSEL R97, R100, R31, P5 ;  /* 0x0000001f64617208 */ /* 0x000fe20002800000 */
[----:B------:R-:W-:Y:S01]  /*ecc0*/  FFMA R100, R53, R103, R106 ;  /* 0x0000006735647223 */ /* 0x000fe2000000006a */
[----:B0-----:R-:W-:Y:S01]  /*ecd0*/  FSEL R54, R45, R162, P5 ;  /* 0x000000a22d367208 */ /* 0x001fe20002800000 */
[----:B------:R-:W-:-:S03]  /*ece0*/  FMUL R45, R161, 0.25 ;  /* 0x3e800000a12d7820 */ /* 0x000fc60000400000 */
[----:B------:R-:W0:Y:S01]  /*ecf0*/  MUFU.RCP R60, R60 ;  /* 0x0000003c003c7308 */ /* 0x000e220000001000 */
[----:B------:R-:W-:Y:S01]  /*ed00*/  FSETP.GT.AND P5, PT, |R30|, 8.50705917302346158658e+37, PT ;  /* 0x7e8000001e00780b */ /* 0x000fe20003fa4200 */
[----:B------:R-:W-:Y:S01]  /*ed10*/  @!P4 FMUL R68, R68, 16777216 ;  /* 0x4b8000004444c820 */ /* 0x000fe20000400000 */
[----:B------:R-:W-:Y:S02]  /*ed20*/  @!P4 FMUL R9, R9, 16777216 ;  /* 0x4b8000000909c820 */ /* 0x000fe40000400000 */
[----:B------:R-:W-:Y:S01]  /*ed30*/  FSEL R53, R45, R161, P5 ;  /* 0x000000a12d357208 */ /* 0x000fe20002800000 */
[----:B------:R-:W-:Y:S01]  /*ed40*/  FMUL R45, R30, 0.25 ;  /* 0x3e8000001e2d7820 */ /* 0x000fe20000400000 */
[----:B-1----:R-:W-:Y:S01]  /*ed50*/  FMUL R43, R32, R43 ;  /* 0x0000002b202b7220 */ /* 0x002fe20000400000 */
[----:B------:R-:W-:Y:S01]  /*ed60*/  FSETP.GEU.AND P4, PT, |R69|, 1.175494350822287508e-38, PT ;  /* 0x008000004500780b */ /* 0x000fe20003f8e200 */
[C---:B------:R-:W-:Y:S01]  /*ed70*/  FADD R32, R160.reuse, R69 ;  /* 0x00000045a0207221 */ /* 0x040fe20000000000 */
[----:B------:R-:W1:Y:S01]  /*ed80*/  MUFU.RCP R65, R65 ;  /* 0x0000004100417308 */ /* 0x000e620000001000 */
[----:B----4-:R-:W-:Y:S01]  /*ed90*/  FMUL R52, R101, R52 ;  /* 0x0000003465347220 */ /* 0x010fe20000400000 */
[----:B------:R-:W-:Y:S01]  /*eda0*/  FMUL R101, R160, 0.25 ;  /* 0x3e800000a0657820 */ /* 0x000fe20000400000 */
[----:B------:R-:W-:Y:S01]  /*edb0*/  FADD R103, R150, -R92 ;  /* 0x8000005c96677221 */ /* 0x000fe20000000000 */
[----:B------:R-:W-:-:S04]  /*edc0*/  FSETP.GT.AND P6, PT, |R32|, 8.50705917302346158658e+37, PT ;  /* 0x7e8000002000780b */ /* 0x000fc80003fc4200 */
[----:B------:R4:W-:Y:S01]  /*edd0*/  MUFU.RCP R108, R72 ;  /* 0x00000048006c7308 */ /* 0x0009e20000001000 */
[----:B------:R-:W-:Y:S01]  /*ede0*/  FMUL R105, R32, 0.25 ;  /* 0x3e80000020697820 */ /* 0x000fe20000400000 */
[----:B0-----:R-:W-:Y:S01]  /*edf0*/  FMUL R59, R60, R59 ;  /* 0x0000003b3c3b7220 */ /* 0x001fe20000400000 */
[----:B------:R-:W-:Y:S01]  /*ee00*/  FMUL R106, R103, R103 ;  /* 0x00000067676a7220 */ /* 0x000fe20000400000 */
[----:B----4-:R-:W-:Y:S02]  /*ee10*/  FSEL R72, R45, R30, P5 ;  /* 0x0000001e2d487208 */ /* 0x010fe40002800000 */
[----:B------:R-:W-:Y:S02]  /*ee20*/  FSETP.GEU.AND P5, PT, |R7|, 1.175494350822287508e-38, PT ;  /* 0x008000000700780b */ /* 0x000fe40003fae200 */
[----:B------:R-:W-:Y:S01]  /*ee30*/  FSEL R60, R101, R160, P6 ;  /* 0x000000a0653c7208 */ /* 0x000fe20003000000 */
[----:B------:R-:W-:Y:S01]  /*ee40*/  FFMA R101, R103, R29, R92 ;  /* 0x0000001d67657223 */ /* 0x000fe2000000005c */
[----:B------:R-:W-:Y:S01]  /*ee50*/  FSEL R92, R105, R32, P6 ;  /* 0x00000020695c7208 */ /* 0x000fe20003000000 */
[----:B------:R-:W-:Y:S01]  /*ee60*/  @!P4 FMUL R95, R95, 16777216 ;  /* 0x4b8000005f5fc820 */ /* 0x000fe20000400000 */
[----:B------:R-:W-:Y:S01]  /*ee70*/  @!P4 FMUL R57, R57, 16777216 ;  /* 0x4b8000003939c820 */ /* 0x000fe20000400000 */
[----:B------:R-:W-:Y:S01]  /*ee80*/  FMUL R105, R19, R106 ;  /* 0x0000006a13697220 */ /* 0x000fe20000400000 */
[----:B------:R-:W-:Y:S01]  /*ee90*/  FADD R109, R147, R102 ;  /* 0x00000066936d7221 */ /* 0x000fe20000000000 */
[----:B------:R-:W-:Y:S01]  /*eea0*/  FADD R106, R148, -R91 ;  /* 0x8000005b946a7221 */ /* 0x000fe20000000000 */
[----:B------:R-:W-:Y:S01]  /*eeb0*/  FADD R19, R154, R31 ;  /* 0x0000001f9a137221 */ /* 0x000fe20000000000 */
[----:B-1----:R-:W-:-:S02]  /*eec0*/  FMUL R66, R65, R66 ;  /* 0x0000004241427220 */ /* 0x002fc40000400000 */
[----:B------:R-:W-:Y:S01]  /*eed0*/  @!P5 FMUL R96, R96, 16777216 ;  /* 0x4b8000006060d820 */ /* 0x000fe20000400000 */
[----:B------:R-:W-:Y:S01]  /*eee0*/  @!P5 FMUL R94, R94, 16777216 ;  /* 0x4b8000005e5ed820 */ /* 0x000fe20000400000 */
[----:B------:R-:W-:Y:S01]  /*eef0*/  FFMA R103, R106, R28, R91 ;  /* 0x0000001c6a677223 */ /* 0x000fe2000000005b */
[----:B------:R-:W-:Y:S01]  /*ef00*/  FSETP.GEU.AND P5, PT, |R31|, 1.175494350822287508e-38, PT ;  /* 0x008000001f00780b */ /* 0x000fe20003fae200 */
[----:B------:R-:W0:Y:S01]  /*ef10*/  MUFU.RCP R85, R85 ;  /* 0x0000005500557308 */ /* 0x000e220000001000 */
[----:B------:R-:W-:-:S07]  /*ef20*/  FADD R115, R142, R100 ;  /* 0x000000648e737221 */ /* 0x000fce0000000000 */
[----:B------:R-:W1:Y:S04]  /*ef30*/  MUFU.RCP R76, R76 ;  /* 0x0000004c004c7308 */ /* 0x000e680000001000 */
[----:B------:R-:W-:Y:S01]  /*ef40*/  @!P5 FMUL R97, R97, 16777216 ;  /* 0x4b8000006161d820 */ /* 0x000fe20000400000 */
[----:B------:R-:W-:Y:S01]  /*ef50*/  @!P5 FMUL R54, R54, 16777216 ;  /* 0x4b8000003636d820 */ /* 0x000fe20000400000 */
[----:B0-----:R-:W-:Y:S01]  /*ef60*/  FMUL R82, R85, R82 ;  /* 0x0000005255527220 */ /* 0x001fe20000400000 */
[----:B------:R-:W-:Y:S01]  /*ef70*/  FMUL R73, R108, R73 ;  /* 0x000000496c497220 */ /* 0x000fe20000400000 */
[----:B------:R-:W-:Y:S01]  /*ef80*/  FMUL R108, R154, 0.25 ;  /* 0x3e8000009a6c7820 */ /* 0x000fe20000400000 */
[----:B------:R-:W-:Y:S01]  /*ef90*/  FADD R104, R159, R104 ;  /* 0x000000689f687221 */ /* 0x000fe20000000000 */
[----:B-1----:R-:W-:Y:S01]  /*efa0*/  FMUL R75, R76, R75 ;  /* 0x0000004b4c4b7220 */ /* 0x002fe20000400000 */
[C---:B--2---:R-:W-:Y:S01]  /*efb0*/  FADD R45, R149.reuse, R7 ;  /* 0x00000007952d7221 */ /* 0x044fe20000000000 */
[----:B------:R-:W-:-:S03]  /*efc0*/  FMUL R107, R149, 0.25 ;  /* 0x3e800000956b7820 */ /* 0x000fc60000400000 */
[C---:B------:R-:W-:Y:S01]  /*efd0*/  FMUL R102, R45.reuse, 0.25 ;  /* 0x3e8000002d667820 */ /* 0x040fe20000400000 */
[----:B------:R-:W-:-:S04]  /*efe0*/  FSETP.GT.AND P4, PT, |R45|, 8.50705917302346158658e+37, PT ;  /* 0x7e8000002d00780b */ /* 0x000fc80003f84200 */
[----:B------:R-:W-:Y:S01]  /*eff0*/  FSEL R65, R107, R149, P4 ;  /* 0x000000956b417208 */ /* 0x000fe20002000000 */
[----:B------:R-:W-:Y:S01]  /*f000*/  FMUL R107, R106, R106 ;  /* 0x0000006a6a6b7220 */ /* 0x000fe20000400000 */
[----:B------:R-:W-:Y:S01]  /*f010*/  FSEL R91, R102, R45, P4 ;  /* 0x0000002d665b7208 */ /* 0x000fe20002000000 */
[--C-:B------:R-:W-:Y:S01]  /*f020*/  FADD R106, R153, -R93.reuse ;  /* 0x8000005d996a7221 */ /* 0x100fe20000000000 */
[C---:B------:R-:W-:Y:S01]  /*f030*/  FMUL R102, R19.reuse, 0.25 ;  /* 0x3e80000013667820 */ /* 0x040fe20000400000 */
[----:B------:R-:W-:Y:S02]  /*f040*/  FSETP.GT.AND P4, PT, |R19|, 8.50705917302346158658e+37, PT ;  /* 0x7e8000001300780b */ /* 0x000fe40003f84200 */
[----:B------:R-:W-:Y:S01]  /*f050*/  FFMA R98, R106, R36, R93 ;  /* 0x000000246a627223 */ /* 0x000fe2000000005d */
[----:B------:R-:W-:Y:S01]  /*f060*/  FMUL R107, R20, R107 ;  /* 0x0000006b146b7220 */ /* 0x000fe20000400000 */
[----:B------:R-:W-:Y:S01]  /*f070*/  FSEL R93, R102, R19, P4 ;  /* 0x00000013665d7208 */ /* 0x000fe20002000000 */
[----:B------:R-:W-:Y:S01]  /*f080*/  FADD R102, R151, -R99 ;  /* 0x8000006397667221 */ /* 0x000fe20000000000 */
[----:B------:R-:W-:-:S03]  /*f090*/  FADD R20, R152, R30 ;  /* 0x0000001e98147221 */ /* 0x000fc60000000000 */
[----:B------:R-:W-:Y:S01]  /*f0a0*/  FFMA R100, R102, R50, R99 ;  /* 0x0000003266647223 */ /* 0x000fe20000000063 */
[C---:B------:R-:W-:Y:S01]  /*f0b0*/  FMUL R99, R20.reuse, 0.25 ;  /* 0x3e80000014637820 */ /* 0x040fe20000400000 */
[----:B------:R-:W-:-:S04]  /*f0c0*/  FSETP.GT.AND P5, PT, |R20|, 8.50705917302346158658e+37, PT ;  /* 0x7e8000001400780b */ /* 0x000fc80003fa4200 */
[----:B------:R-:W-:Y:S02]  /*f0d0*/  FSEL R85, R110, R152, P5 ;  /* 0x000000986e557208 */ /* 0x000fe40002800000 */
[----:B------:R-:W-:Y:S02]  /*f0e0*/  FSEL R99, R99, R20, P5 ;  /* 0x0000001463637208 */ /* 0x000fe40002800000 */
[----:B------:R-:W-:Y:S01]  /*f0f0*/  FSETP.GEU.AND P5, PT, |R45|, 1.175494350822287508e-38, PT ;  /* 0x008000002d00780b */ /* 0x000fe20003fae200 */
[----:B------:R-:W-:Y:S01]  /*f100*/  FMUL R102, R102, R102 ;  /* 0x0000006666667220 */ /* 0x000fe20000400000 */
[----:B------:R-:W-:Y:S01]  /*f110*/  FMUL R111, R106, R106 ;  /* 0x0000006a6a6f7220 */ /* 0x000fe20000400000 */
[----:B------:R-:W-:Y:S02]  /*f120*/  FSEL R76, R108, R154, P4 ;  /* 0x0000009a6c4c7208 */ /* 0x000fe40002000000 */
[----:B------:R-:W-:Y:S01]  /*f130*/  FMUL R114, R17, R102 ;  /* 0x0000006611727220 */ /* 0x000fe20000400000 */
[----:B---3--:R-:W-:Y:S01]  /*f140*/  FADD R17, R143, R45 ;  /* 0x0000002d8f117221 */ /* 0x008fe20000000000 */
[----:B------:R-:W-:Y:S01]  /*f150*/  FMUL R108, R16, R111 ;  /* 0x0000006f106c7220 */ /* 0x000fe20000400000 */
[----:B------:R-:W-:Y:S01]  /*f160*/  FFMA R111, R29, R105, R104 ;  /* 0x000000691d6f7223 */ /* 0x000fe20000000068 */
[----:B------:R-:W-:-:S04]  /*f170*/  FMUL R29, R143, 0.25 ;  /* 0x3e8000008f1d7820 */ /* 0x000fc80000400000 */
[----:B------:R-:W-:Y:S01]  /*f180*/  @!P5 FMUL R91, R91, 16777216 ;  /* 0x4b8000005b5bd820 */ /* 0x000fe20000400000 */
[----:B------:R-:W-:Y:S01]  /*f190*/  @!P5 FMUL R65, R65, 16777216 ;  /* 0x4b8000004141d820 */ /* 0x000fe20000400000 */
[----:B------:R-:W-:Y:S01]  /*f1a0*/  FSETP.GT.AND P5, PT, |R17|, 8.50705917302346158658e+37, PT ;  /* 0x7e8000001100780b */ /* 0x000fe20003fa4200 */
[----:B------:R0:W-:Y:S03]  /*f1b0*/  MUFU.RCP R110, R67 ;  /* 0x00000043006e7308 */ /* 0x0001e60000001000 */
[----:B0-----:R-:W-:Y:S02]  /*f1c0*/  FSEL R67, R29, R143, P5 ;  /* 0x0000008f1d437208 */ /* 0x001fe40002800000 */
[----:B------:R-:W2:Y:S01]  /*f1d0*/  LDL.LU R143, [R1+0x144] ;  /* 0x00014400018f7983 */ /* 0x000ea20000300800 */
[----:B------:R-:W-:Y:S02]  /*f1e0*/  FSETP.GEU.AND P4, PT, |R32|, 1.175494350822287508e-38, PT ;  /* 0x008000002000780b */ /* 0x000fe40003f8e200 */
[----:B------:R-:W0:Y:S01]  /*f1f0*/  MUFU.RCP R74, R74 ;  /* 0x0000004a004a7308 */ /* 0x000e220000001000 */
[----:B------:R-:W-:Y:S01]  /*f200*/  FSETP.GEU.AND P6, PT, |R30|, 1.175494350822287508e-38, PT ;  /* 0x008000001e00780b */ /* 0x000fe20003fce200 */
[----:B------:R-:W-:-:S09]  /*f210*/  FADD R16, R141, R32 ;  /* 0x000000208d107221 */ /* 0x000fd20000000000 */
[----:B------:R-:W-:Y:S01]  /*f220*/  @!P4 FMUL R92, R92, 16777216 ;  /* 0x4b8000005c5cc820 */ /* 0x000fe20000400000 */
[----:B------:R-:W-:Y:S01]  /*f230*/  @!P4 FMUL R60, R60, 16777216 ;  /* 0x4b8000003c3cc820 */ /* 0x000fe20000400000 */
[----:B------:R-:W-:Y:S01]  /*f240*/  FSETP.GEU.AND P4, PT, |R19|, 1.175494350822287508e-38, PT ;  /* 0x008000001300780b */ /* 0x000fe20003f8e200 */
[----:B------:R-:W-:Y:S01]  /*f250*/  FMUL R106, R141, 0.25 ;  /* 0x3e8000008d6a7820 */ /* 0x000fe20000400000 */
[----:B------:R-:W-:Y:S01]  /*f260*/  @!P6 FMUL R72, R72, 16777216 ;  /* 0x4b8000004848e820 */ /* 0x000fe20000400000 */
[----:B------:R-:W-:Y:S01]  /*f270*/  @!P6 FMUL R53, R53, 16777216 ;  /* 0x4b8000003535e820 */ /* 0x000fe20000400000 */
[----:B------:R-:W-:Y:S01]  /*f280*/  FSETP.GT.AND P6, PT, |R16|, 8.50705917302346158658e+37, PT ;  /* 0x7e8000001000780b */ /* 0x000fe20003fc4200 */
[----:B0-----:R-:W-:Y:S01]  /*f290*/  FMUL R89, R74, R89 ;  /* 0x000000594a597220 */ /* 0x001fe20000400000 */
[----:B------:R-:W-:Y:S01]  /*f2a0*/  FFMA R109, R28, R107, R109 ;  /* 0x0000006b1c6d7223 */ /* 0x000fe2000000006d */
[----:B------:R-:W-:Y:S01]  /*f2b0*/  FMUL R105, R16, 0.25 ;  /* 0x3e80000010697820 */ /* 0x000fe20000400000 */
[----:B------:R-:W-:Y:S01]  /*f2c0*/  FSEL R74, R106, R141, P6 ;  /* 0x0000008d6a4a7208 */ /* 0x000fe20003000000 */
[----:B------:R0:W1:Y:S04]  /*f2d0*/  MUFU.RCP R107, R56 ;  /* 0x00000038006b7308 */ /* 0x0000680000001000 */
[----:B------:R-:W-:Y:S01]  /*f2e0*/  @!P4 FMUL R93, R93, 16777216 ;  /* 0x4b8000005d5dc820 */ /* 0x000fe20000400000 */
[----:B------:R-:W-:Y:S01]  /*f2f0*/  @!P4 FMUL R76, R76, 16777216 ;  /* 0x4b8000004c4cc820 */ /* 0x000fe20000400000 */
[----:B------:R-:W-:Y:S01]  /*f300*/  FSETP.GEU.AND P4, PT, |R20|, 1.175494350822287508e-38, PT ;  /* 0x008000001400780b */ /* 0x000fe20003f8e200 */
[----:B------:R-:W-:Y:S01]  /*f310*/  FMUL R106, R17, 0.25 ;  /* 0x3e800000116a7820 */ /* 0x000fe20000400000 */
[----:B------:R-:W-:Y:S01]  /*f320*/  FADD R28, R140, R19 ;  /* 0x000000138c1c7221 */ /* 0x000fe20000000000 */
[----:B------:R-:W-:Y:S01]  /*f330*/  FSEL R102, R105, R16, P6 ;  /* 0x0000001069667208 */ /* 0x000fe20003000000 */
[----:B------:R-:W-:Y:S01]  /*f340*/  FFMA R104, R36, R108, R113 ;  /* 0x0000006c24687223 */ /* 0x000fe20000000071 */
[----:B------:R-:W-:Y:S01]  /*f350*/  FMUL R36, R140, 0.25 ;  /* 0x3e8000008c247820 */ /* 0x000fe20000400000 */
[----:B------:R-:W-:Y:S01]  /*f360*/  FSEL R105, R106, R17, P5 ;  /* 0x000000116a697208 */ /* 0x000fe20002800000 */
[C---:B------:R-:W-:Y:S01]  /*f370*/  FMUL R113, R28.reuse, 0.25 ;  /* 0x3e8000001c717820 */ /* 0x040fe20000400000 */
[----:B------:R-:W-:Y:S01]  /*f380*/  FSETP.GT.AND P5, PT, |R28|, 8.50705917302346158658e+37, PT ;  /* 0x7e8000001c00780b */ /* 0x000fe20003fa4200 */
[----:B------:R3:W4:Y:S01]  /*f390*/  MUFU.RCP R112, R68 ;  /* 0x0000004400707308 */ /* 0x0007220000001000 */
[----:B------:R-:W-:Y:S01]  /*f3a0*/  FADD R29, R139, R20 ;  /* 0x000000148b1d7221 */ /* 0x000fe20000000000 */
[----:B------:R-:W-:Y:S01]  /*f3b0*/  FFMA R108, R50, R114, R115 ;  /* 0x00000072326c7223 */ /* 0x000fe20000000073 */
[----:B0-----:R-:W-:Y:S01]  /*f3c0*/  FSEL R56, R36, R140, P5 ;  /* 0x0000008c24387208 */ /* 0x001fe20002800000 */
[----:B------:R-:W-:Y:S01]  /*f3d0*/  @!P4 FMUL R99, R99, 16777216 ;  /* 0x4b8000006363c820 */ /* 0x000fe20000400000 */
[----:B------:R-:W-:Y:S01]  /*f3e0*/  @!P4 FMUL R85, R85, 16777216 ;  /* 0x4b8000005555c820 */ /* 0x000fe20000400000 */
[----:B------:R-:W-:Y:S01]  /*f3f0*/  FMUL R36, R139, 0.25 ;  /* 0x3e8000008b247820 */ /* 0x000fe20000400000 */
[----:B------:R-:W-:Y:S01]  /*f400*/  FSEL R106, R113, R28, P5 ;  /* 0x0000001c716a7208 */ /* 0x000fe20002800000 */
[----:B------:R-:W-:Y:S01]  /*f410*/  FMUL R50, R29, 0.25 ;  /* 0x3e8000001d327820 */ /* 0x000fe20000400000 */
[----:B------:R-:W-:-:S02]  /*f420*/  FSETP.GEU.AND P4, PT, |R16|, 1.175494350822287508e-38, PT ;  /* 0x008000001000780b */ /* 0x000fc40003f8e200 */
[----:B------:R-:W-:Y:S01]  /*f430*/  FSETP.GT.AND P5, PT, |R29|, 8.50705917302346158658e+37, PT ;  /* 0x7e8000001d00780b */ /* 0x000fe20003fa4200 */
[----:B-1----:R-:W-:-:S03]  /*f440*/  FMUL R10, R107, R10 ;  /* 0x0000000a6b0a7220 */ /* 0x002fc60000400000 */
[----:B---3--:R-:W-:Y:S02]  /*f450*/  FSEL R68, R36, R139, P5 ;  /* 0x0000008b24447208 */ /* 0x008fe40002800000 */
[----:B------:R-:W-:Y:S01]  /*f460*/  FSEL R107, R50, R29, P5 ;  /* 0x0000001d326b7208 */ /* 0x000fe20002800000 */
[----:B------:R-:W-:Y:S01]  /*f470*/  FADD R36, R146, R16 ;  /* 0x0000001092247221 */ /* 0x000fe20000000000 */
[----:B------:R-:W-:Y:S01]  /*f480*/  FSETP.GEU.AND P5, PT, |R17|, 1.175494350822287508e-38, PT ;  /* 0x008000001100780b */ /* 0x000fe20003fae200 */
[----:B------:R-:W-:Y:S01]  /*f490*/  FMUL R13, R110, R13 ;  /* 0x0000000d6e0d7220 */ /* 0x000fe20000400000 */
[----:B------:R-:W-:Y:S01]  /*f4a0*/  FMUL R110, R146, 0.25 ;  /* 0x3e800000926e7820 */ /* 0x000fe20000400000 */
[----:B----4-:R-:W-:Y:S01]  /*f4b0*/  FMUL R9, R112, R9 ;  /* 0x0000000970097220 */ /* 0x010fe20000400000 */
[----:B------:R-:W-:Y:S01]  /*f4c0*/  FSETP.GT.AND P6, PT, |R36|, 8.50705917302346158658e+37, PT ;  /* 0x7e8000002400780b */ /* 0x000fe20003fc4200 */
[----:B------:R-:W-:Y:S01]  /*f4d0*/  FADD R112, R145, -R101 ;  /* 0x8000006591707221 */ /* 0x000fe20000000000 */
[----:B------:R-:W-:Y:S01]  /*f4e0*/  @!P4 FMUL R102, R102, 16777216 ;  /* 0x4b8000006666c820 */ /* 0x000fe20000400000 */
[----:B------:R-:W-:Y:S01]  /*f4f0*/  @!P4 FMUL R74, R74, 16777216 ;  /* 0x4b8000004a4ac820 */ /* 0x000fe20000400000 */
[----:B------:R-:W0:Y:S01]  /*f500*/  MUFU.RCP R115, R96 ;  /* 0x0000006000737308 */ /* 0x000e220000001000 */
[----:B------:R-:W-:-:S07]  /*f510*/  FMUL R113, R36, 0.25 ;  /* 0x3e80000024717820 */ /* 0x000fce0000400000 */
[----:B------:R1:W-:Y:S01]  /*f520*/  MUFU.RCP R116, R95 ;  /* 0x0000005f00747308 */ /* 0x0003e20000001000 */
[----:B------:R-:W-:Y:S01]  /*f530*/  @!P5 FMUL R105, R105, 16777216 ;  /* 0x4b8000006969d820 */ /* 0x000fe20000400000 */
[----:B------:R-:W-:Y:S01]  /*f540*/  @!P5 FMUL R67, R67, 16777216 ;  /* 0x4b8000004343d820 */ /* 0x000fe20000400000 */
[----:B------:R-:W-:-:S05]  /*f550*/  FSETP.GEU.AND P5, PT, |R28|, 1.175494350822287508e-38, PT ;  /* 0x008000001c00780b */ /* 0x000fca0003fae200 */
[----:B------:R-:W3:Y:S01]  /*f560*/  MUFU.RCP R117, R97 ;  /* 0x0000006100757308 */ /* 0x000ee20000001000 */
[----:B-1----:R-:W-:Y:S01]  /*f570*/  FSEL R95, R110, R146, P6 ;  /* 0x000000926e5f7208 */ /* 0x002fe20003000000 */
[C---:B------:R-:W-:Y:S01]  /*f580*/  FFMA R110, R112.reuse, R42, R101 ;  /* 0x0000002a706e7223 */ /* 0x040fe20000000065 */
[----:B------:R-:W-:Y:S01]  /*f590*/  FMUL R112, R112, R112 ;  /* 0x0000007070707220 */ /* 0x000fe20000400000 */
[----:B------:R-:W-:-:S03]  /*f5a0*/  FSEL R101, R113, R36, P6 ;  /* 0x0000002471657208 */ /* 0x000fc60003000000 */
[----:B------:R-:W-:Y:S01]  /*f5b0*/  FMUL R113, R15, R112 ;  /* 0x000000700f717220 */ /* 0x000fe20000400000 */
[----:B------:R-:W-:Y:S01]  /*f5c0*/  FADD R15, R131, R28 ;  /* 0x0000001c830f7221 */ /* 0x000fe20000000000 */
[----:B0-----:R-:W-:Y:S01]  /*f5d0*/  FMUL R94, R115, R94 ;  /* 0x0000005e735e7220 */ /* 0x001fe20000400000 */
[----:B------:R-:W-:Y:S01]  /*f5e0*/  FMUL R115, R131, 0.25 ;  /* 0x3e80000083737820 */ /* 0x000fe20000400000 */
[----:B------:R-:W-:Y:S01]  /*f5f0*/  @!P5 FMUL R106, R106, 16777216 ;  /* 0x4b8000006a6ad820 */ /* 0x000fe20000400000 */
[----:B------:R-:W-:Y:S01]  /*f600*/  @!P5 FMUL R56, R56, 16777216 ;  /* 0x4b8000003838d820 */ /* 0x000fe20000400000 */
[----:B------:R-:W0:Y:S01]  /*f610*/  MUFU.RCP R118, R72 ;  /* 0x0000004800767308 */ /* 0x000e220000001000 */
[----:B---3--:R-:W-:Y:S01]  /*f620*/  FMUL R54, R117, R54 ;  /* 0x0000003675367220 */ /* 0x008fe20000400000 */
[----:B------:R-:W-:Y:S01]  /*f630*/  FMUL R117, R138, 0.25 ;  /* 0x3e8000008a757820 */ /* 0x000fe20000400000 */
[----:B------:R-:W-:-:S05]  /*f640*/  FMUL R57, R116, R57 ;  /* 0x0000003974397220 */ /* 0x000fca0000400000 */
[----:B------:R-:W-:Y:S01]  /*f650*/  MUFU.RCP R120, R99 ;  /* 0x0000006300787308 */ /* 0x000fe20000001000 */
[----:B------:R-:W-:Y:S01]  /*f660*/  FADD R108, R137, R108 ;  /* 0x0000006c896c7221 */ /* 0x000fe20000000000 */
[----:B------:R-:W-:-:S06]  /*f670*/  FADD R109, R134, R109 ;  /* 0x0000006d866d7221 */ /* 0x000fcc0000000000 */
[----:B------:R-:W1:Y:S01]  /*f680*/  MUFU.RCP R93, R93 ;  /* 0x0000005d005d7308 */ /* 0x000e620000001000 */
[----:B------:R-:W-:Y:S01]  /*f690*/  FADD R111, R144, R111 ;  /* 0x0000006f906f7221 */ /* 0x000fe20000000000 */
[----:B------:R-:W-:Y:S01]  /*f6a0*/  FSETP.GEU.AND P6, PT, |R29|, 1.175494350822287508e-38, PT ;  /* 0x008000001d00780b */ /* 0x000fe20003fce200 */
[----:B0-----:R-:W-:Y:S01]  /*f6b0*/  FMUL R53, R118, R53 ;  /* 0x0000003576357220 */ /* 0x001fe20000400000 */
[----:B------:R-:W-:Y:S01]  /*f6c0*/  FMUL R118, R136, 0.25 ;  /* 0x3e80000088767820 */ /* 0x000fe20000400000 */
[----:B------:R-:W-:Y:S01]  /*f6d0*/  FFMA R111, R42, R113, R111 ;  /* 0x000000712a6f7223 */ /* 0x000fe2000000006f */
[----:B------:R-:W-:Y:S01]  /*f6e0*/  FADD R104, R129, R104 ;  /* 0x0000006881687221 */ /* 0x000fe20000000000 */
[----:B-1----:R-:W-:-:S08]  /*f6f0*/  FMUL R76, R93, R76 ;  /* 0x0000004c5d4c7220 */ /* 0x002fd00000400000 */
[----:B------:R-:W-:Y:S01]  /*f700*/  @!P6 FMUL R107, R107, 16777216 ;  /* 0x4b8000006b6be820 */ /* 0x000fe20000400000 */
[----:B------:R-:W-:Y:S01]  /*f710*/  @!P6 FMUL R68, R68, 16777216 ;  /* 0x4b8000004444e820 */ /* 0x000fe20000400000 */
[----:B------:R-:W-:-:S13]  /*f720*/  FSETP.GEU.AND P6, PT, |R36|, 1.175494350822287508e-38, PT ;  /* 0x008000002400780b */ /* 0x000fda0003fce200 */
[----:B------:R-:W-:Y:S01]  /*f730*/  @!P6 FMUL R101, R101, 16777216 ;  /* 0x4b8000006565e820 */ /* 0x000fe20000400000 */
[----:B------:R-:W-:Y:S01]  /*f740*/  MUFU.RCP R107, R107 ;  /* 0x0000006b006b7308 */ /* 0x000fe20000001000 */
[----:B------:R-:W-:Y:S01]  /*f750*/  @!P6 FMUL R95, R95, 16777216 ;  /* 0x4b8000005f5fe820 */ /* 0x000fe20000400000 */
[----:B------:R-:W-:-:S04]  /*f760*/  FSETP.NEU.AND P6, PT, R34, RZ, PT ;  /* 0x000000ff2200720b */ /* 0x000fc80003fcd000 */
[----:B------:R-:W-:Y:S01]  /*f770*/  FSEL R86, R86, RZ, P6 ;  /* 0x000000ff56567208 */ /* 0x000fe20003000000 */
[C---:B--2---:R-:W-:Y:S01]  /*f780*/  FADD R50, R143.reuse, R17 ;  /* 0x000000118f327221 */ /* 0x044fe20000000000 */
[----:B------:R-:W-:-:S04]  /*f790*/  FMUL R114, R143, 0.25 ;  /* 0x3e8000008f727820 */ /* 0x000fc80000400000 */
[----:B------:R-:W-:-:S04]  /*f7a0*/  FSETP.GT.AND P4, PT, |R50|, 8.50705917302346158658e+37, PT ;  /* 0x7e8000003200780b */ /* 0x000fc80003f84200 */
[----:B------:R-:W-:Y:S01]  /*f7b0*/  FSEL R96, R114, R143, P4 ;  /* 0x0000008f72607208 */ /* 0x000fe20002000000 */
[----:B------:R-:W-:Y:S01]  /*f7c0*/  FADD R114, R121, -R103 ;  /* 0x8000006779727221 */ /* 0x000fe20000000000 */
[----:B------:R-:W-:-:S03]  /*f7d0*/  FMUL R97, R50, 0.25 ;  /* 0x3e80000032617820 */ /* 0x000fc60000400000 */
[C---:B------:R-:W-:Y:S01]  /*f7e0*/  FFMA R112, R114.reuse, R46, R103 ;  /* 0x0000002e72707223 */ /* 0x040fe20000000067 */
[----:B------:R-:W-:Y:S01]  /*f7f0*/  FMUL R103, R114, R114 ;  /* 0x0000007272677220 */ /* 0x000fe20000400000 */
[----:B------:R-:W-:-:S03]  /*f800*/  FSEL R97, R97, R50, P4 ;  /* 0x0000003261617208 */ /* 0x000fc60002000000 */
[----:B------:R-:W-:Y:S01]  /*f810*/  FMUL R103, R18, R103 ;  /* 0x0000006712677220 */ /* 0x000fe20000400000 */
[----:B------:R-:W-:Y:S01]  /*f820*/  FADD R18, R138, R29 ;  /* 0x0000001d8a127221 */ /* 0x000fe20000000000 */
[----:B------:R-:W-:Y:S01]  /*f830*/  FSETP.GT.AND P4, PT, |R15|, 8.50705917302346158658e+37, PT ;  /* 0x7e8000000f00780b */ /* 0x000fe20003f84200 */
[----:B------:R0:W-:Y:S03]  /*f840*/  MUFU.RCP R121, R92 ;  /* 0x0000005c00797308 */ /* 0x0001e60000001000 */
[----:B------:R-:W-:Y:S02]  /*f850*/  FSETP.GT.AND P5, PT, |R18|, 8.50705917302346158658e+37, PT ;  /* 0x7e8000001200780b */ /* 0x000fe40003fa4200 */
[----:B------:R-:W-:Y:S01]  /*f860*/  FSEL R72, R115, R131, P4 ;  /* 0x0000008373487208 */ /* 0x000fe20002000000 */
[--C-:B------:R-:W-:Y:S02]  /*f870*/  FADD R115, R130, -R98.reuse ;  /* 0x8000006282737221 */ /* 0x100fe40000000000 */
[----:B------:R1:W-:Y:S01]  /*f880*/  MUFU.RCP R114, R91 ;  /* 0x0000005b00727308 */ /* 0x0003e20000001000 */
[----:B0-----:R-:W-:Y:S01]  /*f890*/  FMUL R92, R15, 0.25 ;  /* 0x3e8000000f5c7820 */ /* 0x001fe20000400000 */
[C---:B------:R-:W-:Y:S01]  /*f8a0*/  FFMA R98, R115.reuse, R51, R98 ;  /* 0x0000003373627223 */ /* 0x040fe20000000062 */
[----:B------:R-:W-:Y:S01]  /*f8b0*/  FMUL R116, R115, R115 ;  /* 0x0000007373747220 */ /* 0x000fe20000400000 */
[----:B-1----:R-:W-:Y:S01]  /*f8c0*/  FSEL R91, R117, R138, P5 ;  /* 0x0000008a755b7208 */ /* 0x002fe20002800000 */
[----:B------:R-:W-:Y:S01]  /*f8d0*/  FADD R117, R135, -R100 ;  /* 0x8000006487757221 */ /* 0x000fe20000000000 */
[----:B------:R-:W-:Y:S01]  /*f8e0*/  FSEL R115, R92, R15, P4 ;  /* 0x0000000f5c737208 */ /* 0x000fe20002000000 */
[----:B------:R-:W-:-:S02]  /*f8f0*/  FMUL R99, R18, 0.25 ;  /* 0x3e80000012637820 */ /* 0x000fc40000400000 */
[----:B------:R-:W-:Y:S01]  /*f900*/  FMUL R92, R117, R117 ;  /* 0x00000075755c7220 */ /* 0x000fe20000400000 */
[----:B------:R-:W-:Y:S02]  /*f910*/  IMAD.MOV.U32 R135, RZ, RZ, R123 ;  /* 0x000000ffff877224 */ /* 0x000fe400078e007b */
[----:B------:R0:W-:Y:S01]  /*f920*/  MUFU.RCP R123, R102 ;  /* 0x00000066007b7308 */ /* 0x0001e20000001000 */
[----:B------:R-:W-:Y:S01]  /*f930*/  FMUL R27, R27, R92 ;  /* 0x0000005c1b1b7220 */ /* 0x000fe20000400000 */
[----:B------:R-:W-:-:S03]  /*f940*/  FMUL R116, R23, R116 ;  /* 0x0000007417747220 */ /* 0x000fc60000400000 */
[----:B------:R-:W-:Y:S01]  /*f950*/  FFMA R108, R61, R27, R108 ;  /* 0x0000001b3d6c7223 */ /* 0x000fe2000000006c */
[----:B------:R-:W-:Y:S01]  /*f960*/  FADD R27, R135, -R110 ;  /* 0x8000006e871b7221 */ /* 0x000fe20000000000 */
[----:B0-----:R-:W-:Y:S02]  /*f970*/  FSEL R102, R99, R18, P5 ;  /* 0x0000001263667208 */ /* 0x001fe40002800000 */
[----:B------:R-:W-:Y:S01]  /*f980*/  FSETP.GEU.AND P5, PT, |R50|, 1.175494350822287508e-38, PT ;  /* 0x008000003200780b */ /* 0x000fe20003fae200 */
[----:B------:R-:W0:Y:S01]  /*f990*/  MUFU.RCP R99, R106 ;  /* 0x0000006a00637308 */ /* 0x000e220000001000 */
[----:B------:R-:W-:Y:S01]  /*f9a0*/  FADD R23, R136, R36 ;  /* 0x0000002488177221 */ /* 0x000fe20000000000 */
[----:B------:R-:W-:Y:S01]  /*f9b0*/  FFMA R103, R46, R103, R109 ;  /* 0x000000672e677223 */ /* 0x000fe2000000006d */
[C---:B------:R-:W-:Y:S01]  /*f9c0*/  FFMA R110, R27.reuse, R63, R110 ;  /* 0x0000003f1b6e7223 */ /* 0x040fe2000000006e */
[----:B------:R-:W-:Y:S01]  /*f9d0*/  FMUL R46, R27, R27 ;  /* 0x0000001b1b2e7220 */ /* 0x000fe20000400000 */
[----:B------:R-:W-:Y:S01]  /*f9e0*/  FADD R27, R122, -R112 ;  /* 0x800000707a1b7221 */ /* 0x000fe20000000000 */
[C---:B------:R-:W-:Y:S01]  /*f9f0*/  FMUL R42, R23.reuse, 0.25 ;  /* 0x3e800000172a7820 */ /* 0x040fe20000400000 */
[----:B------:R-:W-:-:S02]  /*fa00*/  FSETP.GT.AND P4, PT, |R23|, 8.50705917302346158658e+37, PT ;  /* 0x7e8000001700780b */ /* 0x000fc40003f84200 */
[C---:B------:R-:W-:Y:S01]  /*fa10*/  FFMA R112, R27.reuse, R71, R112 ;  /* 0x000000471b707223 */ /* 0x040fe20000000070 */
[----:B------:R-:W-:Y:S01]  /*fa20*/  FMUL R27, R27, R27 ;  /* 0x0000001b1b1b7220 */ /* 0x000fe20000400000 */
[----:B------:R-:W-:Y:S01]  /*fa30*/  FSEL R92, R118, R136, P4 ;  /* 0x00000088765c7208 */ /* 0x000fe20002000000 */
[----:B------:R-:W-:Y:S01]  /*fa40*/  @!P5 FMUL R97, R97, 16777216 ;  /* 0x4b8000006161d820 */ /* 0x000fe20000400000 */
[----:B------:R-:W-:Y:S01]  /*fa50*/  FSEL R93, R42, R23, P4 ;  /* 0x000000172a5d7208 */ /* 0x000fe20002000000 */
[----:B------:R-:W-:Y:S01]  /*fa60*/  @!P5 FMUL R96, R96, 16777216 ;  /* 0x4b8000006060d820 */ /* 0x000fe20000400000 */
[----:B------:R-:W-:Y:S01]  /*fa70*/  FSETP.GEU.AND P4, PT, |R15|, 1.175494350822287508e-38, PT ;  /* 0x008000000f00780b */ /* 0x000fe20003f8e200 */
[----:B------:R-:W-:Y:S01]  /*fa80*/  FFMA R104, R51, R116, R104 ;  /* 0x0000007433687223 */ /* 0x000fe20000000068 */
[----:B------:R-:W-:Y:S01]  /*fa90*/  FSETP.GEU.AND P5, PT, |R18|, 1.175494350822287508e-38, PT ;  /* 0x008000001200780b */ /* 0x000fe20003fae200 */
[----:B------:R-:W-:Y:S01]  /*faa0*/  FMUL R51, R26, R27 ;  /* 0x0000001b1a337220 */ /* 0x000fe20000400000 */
[----:B0-----:R-:W-:-:S02]  /*fab0*/  FMUL R26, R99, R56 ;  /* 0x00000038631a7220 */ /* 0x001fc40000400000 */
[----:B------:R-:W0:Y:S01]  /*fac0*/  SHFL.BFLY PT, R99, R50, 0x10, 0x1f ;  /* 0x0e001f0032637f89 */ /* 0x000e2200000e0000 */
[----:B------:R-:W-:Y:S01]  /*fad0*/  FFMA R119, R117, R61, R100 ;  /* 0x0000003d75777223 */ /* 0x000fe20000000064 */
[----:B------:R-:W-:-:S05]  /*fae0*/  FADD R61, R127, -R98 ;  /* 0x800000627f3d7221 */ /* 0x000fca0000000000 */
[----:B------:R-:W-:Y:S01]  /*faf0*/  @!P4 FMUL R115, R115, 16777216 ;  /* 0x4b8000007373c820 */ /* 0x000fe20000400000 */
[----:B------:R-:W-:Y:S01]  /*fb00*/  @!P4 FMUL R72, R72, 16777216 ;  /* 0x4b8000004848c820 */ /* 0x000fe20000400000 */
[----:B------:R-:W-:Y:S01]  /*fb10*/  @!P5 FMUL R102, R102, 16777216 ;  /* 0x4b8000006666d820 */ /* 0x000fe20000400000 */
[----:B------:R-:W-:Y:S01]  /*fb20*/  FSETP.GEU.AND P4, PT, |R23|, 1.175494350822287508e-38, PT ;  /* 0x008000001700780b */ /* 0x000fe20003f8e200 */
[----:B------:R-:W1:Y:S01]  /*fb30*/  MUFU.RCP R100, R105 ;  /* 0x0000006900647308 */ /* 0x000e620000001000 */
[----:B------:R-:W-:Y:S01]  /*fb40*/  FMUL R56, R61, R61 ;  /* 0x0000003d3d387220 */ /* 0x000fe20000400000 */
[----:B------:R-:W-:Y:S01]  /*fb50*/  FMUL R65, R114, R65 ;  /* 0x0000004172417220 */ /* 0x000fe20000400000 */
[----:B------:R-:W-:-:S05]  /*fb60*/  FADD R104, R126, R104 ;  /* 0x000000687e687221 */ /* 0x000fca0000000000 */
[----:B------:R-:W2:Y:S01]  /*fb70*/  MUFU.RCP R102, R102 ;  /* 0x0000006600667308 */ /* 0x000ea20000001000 */
[----:B------:R-:W-:Y:S01]  /*fb80*/  FMUL R56, R25, R56 ;  /* 0x0000003819387220 */ /* 0x000fe20000400000 */
[----:B------:R-:W-:-:S06]  /*fb90*/  FADD R42, R124, R111 ;  /* 0x0000006f7c2a7221 */ /* 0x000fcc0000000000 */
[----:B------:R3:W-:Y:S01]  /*fba0*/  MUFU.RCP R114, R101 ;  /* 0x0000006500727308 */ /* 0x0007e20000001000 */
[----:B------:R-:W-:Y:S01]  /*fbb0*/  FMUL R46, R5, R46 ;  /* 0x0000002e052e7220 */ /* 0x000fe20000400000 */
[----:B------:R-:W-:Y:S01]  /*fbc0*/  @!P4 FMUL R93, R93, 16777216 ;  /* 0x4b8000005d5dc820 */ /* 0x000fe20000400000 */
[----:B------:R-:W-:Y:S01]  /*fbd0*/  FFMA R104, R79, R56, R104 ;  /* 0x000000384f687223 */ /* 0x000fe20000000068 */
[----:B------:R-:W-:Y:S01]  /*fbe0*/  @!P4 FMUL R92, R92, 16777216 ;  /* 0x4b8000005c5cc820 */ /* 0x000fe20000400000 */
[----:B---3--:R-:W3:Y:S03]  /*fbf0*/  SHFL.BFLY PT, R101, R18, 0x10, 0x1f ;  /* 0x0e001f0012657f89 */ /* 0x008ee600000e0000 */
[----:B------:R-:W4:Y:S01]  /*fc00*/  MUFU.RCP R115, R115 ;  /* 0x0000007300737308 */ /* 0x000f220000001000 */
[----:B------:R-:W-:Y:S01]  /*fc10*/  FSETP.NEU.AND P4, PT, R21, RZ, PT ;  /* 0x000000ff1500720b */ /* 0x000fe20003f8d000 */
[----:B0-----:R-:W-:Y:S01]  /*fc20*/  FADD R56, R50, R99 ;  /* 0x0000006332387221 */ /* 0x001fe20000000000 */
[----:B------:R-:W-:Y:S01]  /*fc30*/  @!P5 FMUL R91, R91, 16777216 ;  /* 0x4b8000005b5bd820 */ /* 0x000fe20000400000 */
[----:B------:R-:W-:Y:S01]  /*fc40*/  FFMA R63, R63, R46, R42 ;  /* 0x0000002e3f3f7223 */ /* 0x000fe2000000002a */
[----:B------:R-:W-:-:S02]  /*fc50*/  FSETP.NEU.AND P5, PT, R8, RZ, PT ;  /* 0x000000ff0800720b */ /* 0x000fc40003fad000 */
[----:B------:R-:W-:Y:S01]  /*fc60*/  FSEL R81, R81, RZ, P4 ;  /* 0x000000ff51517208 */ /* 0x000fe20002000000 */
[----:B-1----:R-:W-:Y:S01]  /*fc70*/  FMUL R5, R100, R67 ;  /* 0x0000004364057220 */ /* 0x002fe20000400000 */
[----:B------:R-:W-:Y:S01]  /*fc80*/  FSETP.GT.AND P4, PT, |R56|, 8.50705917302346158658e+37, PT ;  /* 0x7e8000003800780b */ /* 0x000fe20003f84200 */
[----:B------:R-:W-:Y:S01]  /*fc90*/  FADD R100, R128, R103 ;  /* 0x0000006780647221 */ /* 0x000fe20000000000 */
[----:B--2---:R-:W-:Y:S01]  /*fca0*/  FMUL R46, R102, R91 ;  /* 0x0000005b662e7220 */ /* 0x004fe20000400000 */
[----:B------:R-:W-:Y:S01]  /*fcb0*/  FADD R67, R133, R63 ;  /* 0x0000003f85437221 */ /* 0x000fe20000000000 */
[----:B------:R-:W-:Y:S01]  /*fcc0*/  FSEL R80, R80, RZ, P5 ;  /* 0x000000ff50507208 */ /* 0x000fe20002800000 */
[----:B------:R-:W-:Y:S01]  /*fcd0*/  FADD R63, R184, -R110 ;  /* 0x8000006eb83f7221 */ /* 0x000fe20000000000 */
[----:B------:R-:W0:Y:S01]  /*fce0*/  SHFL.BFLY PT, R102, R23, 0x10, 0x1f ;  /* 0x0e001f0017667f89 */ /* 0x000e2200000e0000 */
[C---:B------:R-:W-:Y:S01]  /*fcf0*/  FSETP.GEU.AND P6, PT, |R56|.reuse, 1.175494350822287508e-38, PT ;  /* 0x008000003800780b */ /* 0x040fe20003fce200 */
[----:B------:R-:W-:Y:S01]  /*fd00*/  FFMA R100, R71, R51, R100 ;  /* 0x0000003347647223 */ /* 0x000fe20000000064 */
[C---:B------:R-:W-:Y:S01]  /*fd10*/  FFMA R110, R63.reuse, R80, R110 ;  /* 0x000000503f6e7223 */ /* 0x040fe2000000006e */
[----:B------:R-:W-:Y:S01]  /*fd20*/  FMUL R71, R56, 0.25 ;  /* 0x3e80000038477820 */ /* 0x000fe20000400000 */
[----:B------:R-:W-:Y:S01]  /*fd30*/  FMUL R63, R63, R63 ;  /* 0x0000003f3f3f7220 */ /* 0x000fe20000400000 */
[----:B------:R-:W-:Y:S01]  /*fd40*/  FMUL R25, R107, R68 ;  /* 0x000000446b197220 */ /* 0x000fe20000400000 */
[----:B----4-:R-:W-:Y:S01]  /*fd50*/  FMUL R42, R115, R72 ;  /* 0x00000048732a7220 */ /* 0x010fe20000400000 */
[----:B------:R-:W-:Y:S01]  /*fd60*/  @P4 FMUL R99, R99, 0.25 ;  /* 0x3e80000063634820 */ /* 0x000fe20000400000 */
[----:B------:R-:W-:Y:S01]  /*fd70*/  FMUL R68, R4, R63 ;  /* 0x0000003f04447220 */ /* 0x000fe20000400000 */
[----:B------:R-:W-:Y:S01]  /*fd80*/  FSEL R72, R71, R56, P4 ;  /* 0x0000003847487208 */ /* 0x000fe20002000000 */
[----:B---3--:R-:W-:Y:S01]  /*fd90*/  FADD R4, R18, R101 ;  /* 0x0000006512047221 */ /* 0x008fe20000000000 */
[----:B------:R-:W1:Y:S02]  /*fda0*/  MUFU.RCP R93, R93 ;  /* 0x0000005d005d7308 */ /* 0x000e640000001000 */
[----:B------:R-:W-:Y:S01]  /*fdb0*/  @!P6 FMUL R99, R99, 16777216 ;  /* 0x4b8000006363e820 */ /* 0x000fe20000400000 */
[----:B------:R-:W-:Y:S01]  /*fdc0*/  @!P6 FMUL R72, R72, 16777216 ;  /* 0x4b8000004848e820 */ /* 0x000fe20000400000 */
[----:B------:R-:W-:Y:S01]  /*fdd0*/  FSETP.GT.AND P6, PT, |R4|, 8.50705917302346158658e+37, PT ;  /* 0x7e8000000400780b */ /* 0x000fe20003fc4200 */
[----:B------:R-:W-:Y:S01]  /*fde0*/  FADD R63, R186, -R112 ;  /* 0x80000070ba3f7221 */ /* 0x000fe20000000000 */
[----:B------:R-:W-:Y:S01]  /*fdf0*/  FFMA R98, R61, R79, R98 ;  /* 0x0000004f3d627223 */ /* 0x000fe20000000062 */
[----:B------:R-:W-:-:S02]  /*fe00*/  FMUL R79, R4, 0.25 ;  /* 0x3e800000044f7820 */ /* 0x000fc40000400000 */
[C---:B------:R-:W-:Y:S01]  /*fe10*/  FFMA R112, R63.reuse, R81, R112 ;  /* 0x000000513f707223 */ /* 0x040fe20000000070 */
[----:B------:R-:W-:Y:S01]  /*fe20*/  FMUL R71, R63, R63 ;  /* 0x0000003f3f477220 */ /* 0x000fe20000400000 */
[----:B0-----:R-:W-:Y:S01]  /*fe30*/  FADD R63, R23, R102 ;  /* 0x00000066173f7221 */ /* 0x001fe20000000000 */
[--C-:B------:R-:W-:Y:S02]  /*fe40*/  FADD R106, R125, -R119.reuse ;  /* 0x800000777d6a7221 */ /* 0x100fe40000000000 */
[----:B------:R-:W-:Y:S01]  /*fe50*/  FMUL R71, R22, R71 ;  /* 0x0000004716477220 */ /* 0x000fe20000400000 */
[----:B-1----:R-:W-:Y:S01]  /*fe60*/  FMUL R51, R93, R92 ;  /* 0x0000005c5d337220 */ /* 0x002fe20000400000 */
[----:B------:R-:W-:Y:S01]  /*fe70*/  FSEL R92, R79, R4, P6 ;  /* 0x000000044f5c7208 */ /* 0x000fe20003000000 */
[----:B------:R-:W-:Y:S01]  /*fe80*/  FMUL R22, R63, 0.25 ;  /* 0x3e8000003f167820 */ /* 0x000fe20000400000 */
[----:B------:R-:W-:Y:S01]  /*fe90*/  @P6 FMUL R101, R101, 0.25 ;  /* 0x3e80000065656820 */ /* 0x000fe20000400000 */
[----:B------:R-:W-:Y:S01]  /*fea0*/  FSETP.GT.AND P6, PT, |R63|, 8.50705917302346158658e+37, PT ;  /* 0x7e8000003f00780b */ /* 0x000fe20003fc4200 */
[C---:B------:R-:W-:Y:S01]  /*feb0*/  FFMA R119, R106.reuse, R84, R119 ;  /* 0x000000546a777223 */ /* 0x040fe20000000077 */
[----:B------:R-:W-:-:S02]  /*fec0*/  FMUL R106, R106, R106 ;  /* 0x0000006a6a6a7220 */ /* 0x000fc40000400000 */
[----:B------:R-:W-:Y:S01]  /*fed0*/  FSEL R103, R22, R63, P6 ;  /* 0x0000003f16677208 */ /* 0x000fe20003000000 */
[----:B------:R-:W-:Y:S01]  /*fee0*/  FADD R22, R189, -R119 ;  /* 0x80000077bd167221 */ /* 0x000fe20000000000 */
[----:B------:R-:W-:Y:S01]  /*fef0*/  FADD R61, R132, R108 ;  /* 0x0000006c843d7221 */ /* 0x000fe20000000000 */
[----:B------:R-:W-:Y:S01]  /*ff00*/  FMUL R106, R35, R106 ;  /* 0x0000006a236a7220 */ /* 0x000fe20000400000 */
[----:B------:R-:W2:Y:S03]  /*ff10*/  LDL.LU R189, [R1+0x240] ;  /* 0x0002400001bd7983 */ /* 0x000ea60000300800 */
[----:B------:R-:W-:-:S04]  /*ff20*/  FFMA R106, R84, R106, R61 ;  /* 0x0000006a546a7223 */ /* 0x000fc8000000003d */
[----:B------:R-:W-:Y:S02]  /*ff30*/  FADD R93, R180, R106 ;  /* 0x0000006ab45d7221 */ /* 0x000fe40000000000 */
[----:B------:R-:W3:Y:S04]  /*ff40*/  LDL.LU R180, [R1+0xc4] ;  /* 0x0000c40001b47983 */ /* 0x000ee80000300800 */
[----:B------:R-:W0:Y:S01]  /*ff50*/  SHFL.BFLY PT, R108, R15, 0x10, 0x1f ;  /* 0x0e001f000f6c7f89 */ /* 0x000e2200000e0000 */
[----:B------:R-:W-:-:S04]  /*ff60*/  FSETP.NEU.AND P5, PT, R49, RZ, PT ;  /* 0x000000ff3100720b */ /* 0x000fc80003fad000 */
[----:B------:R-:W-:Y:S01]  /*ff70*/  FSEL R88, R88, RZ, P5 ;  /* 0x000000ff58587208 */ /* 0x000fe20002800000 */
[----:B0-----:R-:W-:-:S05]  /*ff80*/  FADD R61, R15, R108 ;  /* 0x0000006c0f3d7221 */ /* 0x001fca0000000000 */
[C---:B------:R-:W-:Y:S02]  /*ff90*/  FSETP.GT.AND P5, PT, |R61|.reuse, 8.50705917302346158658e+37, PT ;  /* 0x7e8000003d00780b */ /* 0x040fe40003fa4200 */
[C---:B------:R-:W-:Y:S01]  /*ffa0*/  FSETP.GEU.AND P4, PT, |R61|.reuse, 1.175494350822287508e-38, PT ;  /* 0x008000003d00780b */ /* 0x040fe20003f8e200 */
[----:B------:R-:W-:-:S05]  /*ffb0*/  FMUL R84, R61, 0.25 ;  /* 0x3e8000003d547820 */ /* 0x000fca0000400000 */
[----:B------:R-:W-:-:S05]  /*ffc0*/  FSEL R84, R84, R61, P5 ;  /* 0x0000003d54547208 */ /* 0x000fca0002800000 */
[----:B------:R-:W-:Y:S02]  /*ffd0*/  @P5 FMUL R108, R108, 0.25 ;  /* 0x3e8000006c6c5820 */ /* 0x000fe40000400000 */
[----:B------:R-:W-:Y:S02]  /*ffe0*/  @!P4 FMUL R84, R84, 16777216 ;  /* 0x4b8000005454c820 */ /* 0x000fe40000400000 */
[----:B------:R-:W-:Y:S01]  /*fff0*/  @!P4 FMUL R108, R108, 16777216 ;  /* 0x4b8000006c6cc820 */ /* 0x000fe20000400000 */
[----:B------:R-:W-:Y:S01]  /*10000*/  FSETP.GEU.AND P4, PT, |R63|, 1.175494350822287508e-38, PT ;  /* 0x008000003f00780b */ /* 0x000fe20003f8e200 */
[----:B------:R-:W-:Y:S02]  /*10010*/  FMUL R27, R114, R95 ;  /* 0x0000005f721b7220 */ /* 0x000fe40000400000 */
[----:B------:R-:W0:Y:S01]  /*10020*/  SHFL.BFLY PT, R95, R56, 0x8, 0x1f ;  /* 0x0d001f00385f7f89 */ /* 0x000e2200000e0000 */
[----:B------:R-:W1:Y:S01]  /*10030*/  MUFU.RCP R97, R97 ;  /* 0x0000006100617308 */ /* 0x000e620000001000 */
[----:B------:R-:W-:-:S07]  /*10040*/  FSETP.GEU.AND P5, PT, |R4|, 1.175494350822287508e-38, PT ;  /* 0x008000000400780b */ /* 0x000fce0003fae200 */
[----:B------:R-:W4:Y:S01]  /*10050*/  MUFU.RCP R72, R72 ;  /* 0x0000004800487308 */ /* 0x000f220000001000 */
[----:B------:R-:W-:Y:S01]  /*10060*/  @!P4 FMUL R103, R103, 16777216 ;  /* 0x4b8000006767c820 */ /* 0x000fe20000400000 */
[----:B------:R-:W-:Y:S01]  /*10070*/  FADD R100, R185, R100 ;  /* 0x00000064b9647221 */ /* 0x000fe20000000000 */
[----:B------:R-:W-:Y:S01]  /*10080*/  FFMA R68, R80, R68, R67 ;  /* 0x0000004450447223 */ /* 0x000fe20000000043 */
[----:B------:R-:W-:-:S04]  /*10090*/  @P6 FMUL R102, R102, 0.25 ;  /* 0x3e80000066666820 */ /* 0x000fc80000400000 */
[----:B------:R0:W4:Y:S01]  /*100a0*/  MUFU.RCP R105, R103 ;  /* 0x0000006700697308 */ /* 0x0001220000001000 */
[----:B-1----:R-:W-:Y:S01]  /*100b0*/  FMUL R35, R97, R96 ;  /* 0x0000006061237220 */ /* 0x002fe20000400000 */
[C---:B------:R-:W-:Y:S01]  /*100c0*/  FFMA R119, R22.reuse, R88, R119 ;  /* 0x0000005816777223 */ /* 0x040fe20000000077 */
[----:B------:R-:W-:Y:S01]  /*100d0*/  FMUL R22, R22, R22 ;  /* 0x0000001616167220 */ /* 0x000fe20000400000 */
[----:B------:R-:W-:-:S04]  /*100e0*/  FFMA R100, R81, R71, R100 ;  /* 0x0000004751647223 */ /* 0x000fc80000000064 */
[----:B------:R-:W1:Y:S01]  /*100f0*/  MUFU.RCP R97, R84 ;  /* 0x0000005400617308 */ /* 0x000e620000001000 */
[----:B0-----:R-:W0:Y:S01]  /*10100*/  SHFL.BFLY PT, R103, R4, 0x8, 0x1f ;  /* 0x0d001f0004677f89 */ /* 0x001e2200000e0000 */
[----:B------:R-:W-:Y:S01]  /*10110*/  @!P4 FMUL R102, R102, 16777216 ;  /* 0x4b8000006666c820 */ /* 0x000fe20000400000 */
[----:B------:R-:W-:Y:S01]  /*10120*/  FSETP.NEU.AND P4, PT, R33, RZ, PT ;  /* 0x000000ff2100720b */ /* 0x000fe20003f8d000 */
[--C-:B------:R-:W-:Y:S01]  /*10130*/  FADD R79, R188, -R98.reuse ;  /* 0x80000062bc4f7221 */ /* 0x100fe20000000000 */
[----:B------:R-:W-:Y:S01]  /*10140*/  @!P5 FMUL R92, R92, 16777216 ;  /* 0x4b8000005c5cd820 */ /* 0x000fe20000400000 */
[----:B------:R-:W-:Y:S01]  /*10150*/  FMUL R22, R47, R22 ;  /* 0x000000162f167220 */ /* 0x000fe20000400000 */
[----:B------:R-:W-:Y:S01]  /*10160*/  @!P5 FMUL R101, R101, 16777216 ;  /* 0x4b8000006565d820 */ /* 0x000fe20000400000 */
[----:B----4-:R-:W-:Y:S01]  /*10170*/  FMUL R67, R72, R99 ;  /* 0x0000006348437220 */ /* 0x010fe20000400000 */
[----:B------:R-:W-:Y:S01]  /*10180*/  FSETP.NEU.AND P5, PT, R6, RZ, PT ;  /* 0x000000ff0600720b */ /* 0x000fe20003fad000 */
[----:B------:R-:W-:Y:S01]  /*10190*/  FFMA R98, R79, R86, R98 ;  /* 0x000000564f627223 */ /* 0x000fe20000000062 */
[----:B------:R-:W-:-:S02]  /*101a0*/  FSETP.NEU.AND P6, PT, R37, RZ, PT ;  /* 0x000000ff2500720b */ /* 0x000fc40003fcd000 */
[----:B------:R-:W-:Y:S01]  /*101b0*/  FSEL R72, R39, RZ, P4 ;  /* 0x000000ff27487208 */ /* 0x000fe20002000000 */
[----:B------:R-:W-:Y:S01]  /*101c0*/  FMUL R79, R79, R79 ;  /* 0x0000004f4f4f7220 */ /* 0x000fe20000400000 */
[----:B------:R-:W-:Y:S01]  /*101d0*/  FFMA R93, R88, R22, R93 ;  /* 0x00000016585d7223 */ /* 0x000fe2000000005d */
[----:B------:R-:W-:Y:S01]  /*101e0*/  FMUL R22, R105, R102 ;  /* 0x0000006669167220 */ /* 0x000fe20000400000 */
[----:B------:R-:W-:Y:S01]  /*101f0*/  FSEL R40, R40, RZ, P5 ;  /* 0x000000ff28287208 */ /* 0x000fe20002800000 */
[----:B------:R-:W4:Y:S01]  /*10200*/  SHFL.BFLY PT, R102, R63, 0x8, 0x1f ;  /* 0x0d001f003f667f89 */ /* 0x000f2200000e0000 */
[----:B------:R-:W-:Y:S01]  /*10210*/  FSEL R81, R38, RZ, P6 ;  /* 0x000000ff26517208 */ /* 0x000fe20003000000 */
[----:B------:R-:W-:Y:S01]  /*10220*/  FMUL R79, R24, R79 ;  /* 0x0000004f184f7220 */ /* 0x000fe20000400000 */
[----:B-1----:R-:W-:Y:S01]  /*10230*/  FMUL R24, R97, R108 ;  /* 0x0000006c61187220 */ /* 0x002fe20000400000 */
[----:B------:R-:W-:Y:S01]  /*10240*/  FSETP.NEU.AND P5, PT, R48, RZ, PT ;  /* 0x000000ff3000720b */ /* 0x000fe20003fad000 */
[----:B------:R-:W1:Y:S03]  /*10250*/  MUFU.RCP R92, R92 ;  /* 0x0000005c005c7308 */ /* 0x000e660000001000 */
[----:B------:R-:W-:Y:S01]  /*10260*/  FSEL R88, R58, RZ, P5 ;  /* 0x000000ff3a587208 */ /* 0x000fe20002800000 */
[----:B------:R-:W-:-:S04]  /*10270*/  FADD R91, R187, R104 ;  /* 0x00000068bb5b7221 */ /* 0x000fc80000000000 */
[----:B------:R-:W-:Y:S01]  /*10280*/  FFMA R91, R86, R79, R91 ;  /* 0x0000004f565b7223 */ /* 0x000fe2000000005b */
[----:B-1----:R-:W-:-:S03]  /*10290*/  FMUL R47, R92, R101 ;  /* 0x000000655c2f7220 */ /* 0x002fc60000400000 */
[----:B------:R-:W-:Y:S01]  /*102a0*/  FADD R84, R181, R91 ;  /* 0x0000005bb5547221 */ /* 0x000fe20000000000 */
[----:B------:R-:W-:Y:S01]  /*102b0*/  FADD R93, R193, R93 ;  /* 0x0000005dc15d7221 */ /* 0x000fe20000000000 */
[----:B--2---:R-:W-:Y:S01]  /*102c0*/  FADD R71, R189, R68 ;  /* 0x00000044bd477221 */ /* 0x004fe20000000000 */
[----:B------:R-:W-:-:S05]  /*102d0*/  FADD R68, R56, R95 ;  /* 0x0000005f38447221 */ /* 0x000fca0000000000 */
[C---:B------:R-:W-:Y:S02]  /*102e0*/  FSETP.GT.AND P4, PT, |R68|.reuse, 8.50705917302346158658e+37, PT ;  /* 0x7e8000004400780b */ /* 0x040fe40003f84200 */
[----:B------:R-:W-:Y:S01]  /*102f0*/  FSETP.GEU.AND P6, PT, |R68|, 1.175494350822287508e-38, PT ;  /* 0x008000004400780b */ /* 0x000fe20003fce200 */
[----:B---3--:R-:W-:Y:S01]  /*10300*/  FADD R39, R180, -R110 ;  /* 0x8000006eb4277221 */ /* 0x008fe20000000000 */
[----:B------:R-:W-:-:S03]  /*10310*/  FMUL R97, R68, 0.25 ;  /* 0x3e80000044617820 */ /* 0x000fc60000400000 */
[C---:B------:R-:W-:Y:S01]  /*10320*/  FFMA R110, R39.reuse, R40, R110 ;  /* 0x00000028276e7223 */ /* 0x040fe2000000006e */
[----:B------:R-:W-:Y:S01]  /*10330*/  FMUL R39, R39, R39 ;  /* 0x0000002727277220 */ /* 0x000fe20000400000 */
[----:B------:R-:W-:-:S03]  /*10340*/  FSEL R97, R97, R68, P4 ;  /* 0x0000004461617208 */ /* 0x000fc60002000000 */
[----:B------:R-:W-:Y:S01]  /*10350*/  FMUL R58, R8, R39 ;  /* 0x00000027083a7220 */ /* 0x000fe20000400000 */
[----:B0-----:R-:W-:Y:S01]  /*10360*/  FADD R8, R4, R103 ;  /* 0x0000006704087221 */ /* 0x001fe20000000000 */
[----:B------:R-:W-:Y:S01]  /*10370*/  @P4 FMUL R95, R95, 0.25 ;  /* 0x3e8000005f5f4820 */ /* 0x000fe20000400000 */
[----:B------:R-:W-:-:S03]  /*10380*/  @!P6 FMUL R97, R97, 16777216 ;  /* 0x4b8000006161e820 */ /* 0x000fc60000400000 */
[----:B------:R-:W-:Y:S01]  /*10390*/  @!P6 FMUL R95, R95, 16777216 ;  /* 0x4b8000005f5fe820 */ /* 0x000fe20000400000 */
[----:B------:R-:W-:Y:S01]  /*103a0*/  FSETP.GT.AND P6, PT, |R8|, 8.50705917302346158658e+37, PT ;  /* 0x7e8000000800780b */ /* 0x000fe20003fc4200 */
[----:B------:R-:W-:Y:S01]  /*103b0*/  FADD R39, R182, -R112 ;  /* 0x80000070b6277221 */ /* 0x000fe20000000000 */
[----:B------:R-:W-:-:S03]  /*103c0*/  FMUL R101, R8, 0.25 ;  /* 0x3e80000008657820 */ /* 0x000fc60000400000 */
[C---:B------:R-:W-:Y:S01]  /*103d0*/  FFMA R112, R39.reuse, R72, R112 ;  /* 0x0000004827707223 */ /* 0x040fe20000000070 */
[----:B------:R-:W-:Y:S01]  /*103e0*/  FMUL R80, R39, R39 ;  /* 0x0000002727507220 */ /* 0x000fe20000400000 */
[----:B----4-:R-:W-:Y:S01]  /*103f0*/  FADD R39, R63, R102 ;  /* 0x000000663f277221 */ /* 0x010fe20000000000 */
[----:B------:R-:W-:-:S03]  /*10400*/  FSEL R101, R101, R8, P6 ;  /* 0x0000000865657208 */ /* 0x000fc60003000000 */
[----:B------:R-:W-:Y:S02]  /*10410*/  FMUL R86, R39, 0.25 ;  /* 0x3e80000027567820 */ /* 0x000fe40000400000 */
[----:B------:R-:W-:Y:S01]  /*10420*/  @P6 FMUL R103, R103, 0.25 ;  /* 0x3e80000067676820 */ /* 0x000fe20000400000 */
[----:B------:R-:W-:-:S04]  /*10430*/  FSETP.GT.AND P6, PT, |R39|, 8.50705917302346158658e+37, PT ;  /* 0x7e8000002700780b */ /* 0x000fc80003fc4200 */
[----:B------:R-:W-:Y:S01]  /*10440*/  FSEL R91, R86, R39, P6 ;  /* 0x00000027565b7208 */ /* 0x000fe20003000000 */
[----:B------:R-:W-:Y:S02]  /*10450*/  FADD R86, R192, -R119 ;  /* 0x80000077c0567221 */ /* 0x000fe40000000000 */
[----:B------:R-:W2:Y:S04]  /*10460*/  LDL.LU R192, [R1+0x23c] ;  /* 0x00023c0001c07983 */ /* 0x000ea80000300800 */
[----:B------:R-:W3:Y:S04]  /*10470*/  LDL.LU R193, [R1+0xc0] ;  /* 0x0000c00001c17983 */ /* 0x000ee80000300800 */
[----:B------:R-:W0:Y:S02]  /*10480*/  SHFL.BFLY PT, R96, R61, 0x8, 0x1f ;  /* 0x0d001f003d607f89 */ /* 0x000e2400000e0000 */
[----:B0-----:R-:W-:-:S05]  /*10490*/  FADD R38, R61, R96 ;  /* 0x000000603d267221 */ /* 0x001fca0000000000 */
[C---:B------:R-:W-:Y:S01]  /*104a0*/  FSETP.GT.AND P5, PT, |R38|.reuse, 8.50705917302346158658e+37, PT ;  /* 0x7e8000002600780b */ /* 0x040fe20003fa4200 */
[C---:B------:R-:W-:Y:S01]  /*104b0*/  FMUL R99, R38.reuse, 0.25 ;  /* 0x3e80000026637820 */ /* 0x040fe20000400000 */
[----:B------:R-:W-:-:S04]  /*104c0*/  FSETP.GEU.AND P4, PT, |R38|, 1.175494350822287508e-38, PT ;  /* 0x008000002600780b */ /* 0x000fc80003f8e200 */
[----:B------:R-:W-:-:S07]  /*104d0*/  FSEL R99, R99, R38, P5 ;  /* 0x0000002663637208 */ /* 0x000fce0002800000 */
[----:B------:R-:W-:Y:S01]  /*104e0*/  @P5 FMUL R96, R96, 0.25 ;  /* 0x3e80000060605820 */ /* 0x000fe20000400000 */
[----:B------:R-:W-:Y:S01]  /*104f0*/  FSETP.GEU.AND P5, PT, |R8|, 1.175494350822287508e-38, PT ;  /* 0x008000000800780b */ /* 0x000fe20003fae200 */
[----:B------:R-:W-:Y:S02]  /*10500*/  @!P4 FMUL R99, R99, 16777216 ;  /* 0x4b8000006363c820 */ /* 0x000fe40000400000 */
[----:B------:R-:W-:Y:S01]  /*10510*/  @!P4 FMUL R96, R96, 16777216 ;  /* 0x4b8000006060c820 */ /* 0x000fe20000400000 */
[----:B------:R-:W-:Y:S01]  /*10520*/  FSETP.GEU.AND P4, PT, |R39|, 1.175494350822287508e-38, PT ;  /* 0x008000002700780b */ /* 0x000fe20003f8e200 */
[----:B------:R-:W-:Y:S02]  /*10530*/  FADD R79, R179, R100 ;  /* 0x00000064b34f7221 */ /* 0x000fe40000000000 */
[----:B------:R-:W0:Y:S06]  /*10540*/  MUFU.RCP R99, R99 ;  /* 0x0000006300637308 */ /* 0x000e2c0000001000 */
[----:B------:R-:W-:-:S02]  /*10550*/  @!P5 FMUL R101, R101, 16777216 ;  /* 0x4b8000006565d820 */ /* 0x000fc40000400000 */
[----:B------:R1:W-:Y:S02]  /*10560*/  MUFU.RCP R92, R97 ;  /* 0x00000061005c7308 */ /* 0x0003e40000001000 */
[----:B------:R-:W-:-:S06]  /*10570*/  @!P4 FMUL R91, R91, 16777216 ;  /* 0x4b8000005b5bc820 */ /* 0x000fcc0000400000 */
[----:B------:R4:W-:Y:S01]  /*10580*/  MUFU.RCP R100, R101 ;  /* 0x0000006500647308 */ /* 0x0009e20000001000 */
[----:B-1----:R-:W-:Y:S01]  /*10590*/  SHFL.BFLY PT, R97, R68, 0x4, 0x1f ;  /* 0x0c801f0044617f89 */ /* 0x002fe200000e0000 */
[----:B------:R-:W-:-:S03]  /*105a0*/  FFMA R119, R86, R88, R119 ;  /* 0x0000005856777223 */ /* 0x000fc60000000077 */
[----:B----4-:R-:W1:Y:S01]  /*105b0*/  SHFL.BFLY PT, R101, R38, 0x4, 0x1f ;  /* 0x0c801f0026657f89 */ /* 0x010e6200000e0000 */
[----:B------:R-:W-:Y:S02]  /*105c0*/  FMUL R86, R86, R86 ;  /* 0x0000005656567220 */ /* 0x000fe40000400000 */
[----:B------:R-:W4:Y:S02]  /*105d0*/  MUFU.RCP R91, R91 ;  /* 0x0000005b005b7308 */ /* 0x000f240000001000 */
[----:B------:R-:W-:Y:S01]  /*105e0*/  FMUL R86, R49, R86 ;  /* 0x0000005631567220 */ /* 0x000fe20000400000 */
[----:B0-----:R-:W-:Y:S02]  /*105f0*/  FMUL R49, R99, R96 ;  /* 0x0000006063317220 */ /* 0x001fe40000400000 */
[----:B------:R-:W-:Y:S01]  /*10600*/  SHFL.BFLY PT, R99, R8, 0x4, 0x1f ;  /* 0x0c801f0008637f89 */ /* 0x000fe200000e0000 */
[----:B------:R-:W-:Y:S01]  /*10610*/  FMUL R80, R21, R80 ;  /* 0x0000005015507220 */ /* 0x000fe20000400000 */
[--C-:B------:R-:W-:Y:S01]  /*10620*/  FADD R21, R183, -R98.reuse ;  /* 0x80000062b7157221 */ /* 0x100fe20000000000 */
[----:B------:R-:W-:Y:S01]  /*10630*/  @!P5 FMUL R103, R103, 16777216 ;  /* 0x4b8000006767d820 */ /* 0x000fe20000400000 */
[----:B------:R-:W-:Y:S01]  /*10640*/  FFMA R58, R40, R58, R71 ;  /* 0x0000003a283a7223 */ /* 0x000fe20000000047 */
[----:B------:R-:W-:Y:S01]  /*10650*/  @P6 FMUL R102, R102, 0.25 ;  /* 0x3e80000066666820 */ /* 0x000fe20000400000 */
[----:B------:R-:W-:Y:S01]  /*10660*/  FSETP.NEU.AND P5, PT, R41, RZ, PT ;  /* 0x000000ff2900720b */ /* 0x000fe20003fad000 */
[C---:B------:R-:W-:Y:S01]  /*10670*/  FFMA R98, R21.reuse, R81, R98 ;  /* 0x0000005115627223 */ /* 0x040fe20000000062 */
[----:B------:R-:W-:Y:S01]  /*10680*/  FMUL R21, R21, R21 ;  /* 0x0000001515157220 */ /* 0x000fe20000400000 */
[----:B------:R-:W-:Y:S01]  /*10690*/  FFMA R79, R72, R80, R79 ;  /* 0x00000050484f7223 */ /* 0x000fe2000000004f */
[----:B------:R-:W-:Y:S01]  /*106a0*/  @!P4 FMUL R102, R102, 16777216 ;  /* 0x4b8000006666c820 */ /* 0x000fe20000400000 */
[----:B------:R-:W-:-:S02]  /*106b0*/  FSETP.NEU.AND P6, PT, R55, RZ, PT ;  /* 0x000000ff3700720b */ /* 0x000fc40003fcd000 */
[----:B------:R-:W-:Y:S02]  /*106c0*/  FSEL R71, R43, RZ, P5 ;  /* 0x000000ff2b477208 */ /* 0x000fe40002800000 */
[----:B------:R-:W-:Y:S01]  /*106d0*/  FSETP.NEU.AND P4, PT, R44, RZ, PT ;  /* 0x000000ff2c00720b */ /* 0x000fe20003f8d000 */
[----:B-1----:R-:W-:Y:S01]  /*106e0*/  FADD R43, R38, R101 ;  /* 0x00000065262b7221 */ /* 0x002fe20000000000 */
[----:B------:R-:W-:Y:S01]  /*106f0*/  FSETP.NEU.AND P5, PT, R64, RZ, PT ;  /* 0x000000ff4000720b */ /* 0x000fe20003fad000 */
[----:B------:R-:W-:Y:S01]  /*10700*/  FMUL R21, R34, R21 ;  /* 0x0000001522157220 */ /* 0x000fe20000400000 */
[----:B------:R-:W-:Y:S01]  /*10710*/  FFMA R93, R88, R86, R93 ;  /* 0x00000056585d7223 */ /* 0x000fe2000000005d */
[----:B----4-:R-:W-:Y:S01]  /*10720*/  FMUL R34, R91, R102 ;  /* 0x000000665b227220 */ /* 0x010fe20000400000 */
[----:B------:R-:W-:Y:S02]  /*10730*/  FSEL R86, R59, RZ, P6 ;  /* 0x000000ff3b567208 */ /* 0x000fe40003000000 */
[----:B------:R-:W-:-:S02]  /*10740*/  FSEL R80, R52, RZ, P4 ;  /* 0x000000ff34507208 */ /* 0x000fc40002000000 */
[----:B------:R-:W-:Y:S02]  /*10750*/  FSEL R91, R73, RZ, P5 ;  /* 0x000000ff495b7208 */ /* 0x000fe40002800000 */
[----:B------:R-:W-:Y:S01]  /*10760*/  FSETP.GT.AND P5, PT, |R43|, 8.50705917302346158658e+37, PT ;  /* 0x7e8000002b00780b */ /* 0x000fe20003fa4200 */
[----:B------:R-:W-:Y:S01]  /*10770*/  FFMA R81, R81, R21, R84 ;  /* 0x0000001551517223 */ /* 0x000fe20000000054 */
[----:B------:R-:W-:Y:S01]  /*10780*/  FMUL R21, R92, R95 ;  /* 0x0000005f5c157220 */ /* 0x000fe20000400000 */
[----:B------:R-:W0:Y:S01]  /*10790*/  SHFL.BFLY PT, R106, R39, 0x4, 0x1f ;  /* 0x0c801f00276a7f89 */ /* 0x000e2200000e0000 */
[----:B------:R-:W-:Y:S01]  /*107a0*/  FMUL R52, R43, 0.25 ;  /* 0x3e8000002b347820 */ /* 0x000fe20000400000 */
[----:B------:R-:W-:-:S04]  /*107b0*/  FADD R73, R195, -R112 ;  /* 0x80000070c3497221 */ /* 0x000fc80000000000 */
[----:B------:R-:W-:Y:S01]  /*107c0*/  FSEL R88, R52, R43, P5 ;  /* 0x0000002b34587208 */ /* 0x000fe20002800000 */
[----:B------:R-:W-:-:S03]  /*107d0*/  FFMA R112, R73, R80, R112 ;  /* 0x0000005049707223 */ /* 0x000fc60000000070 */
[----:B------:R-:W-:Y:S01]  /*107e0*/  @P5 FMUL R101, R101, 0.25 ;  /* 0x3e80000065655820 */ /* 0x000fe20000400000 */
[----:B------:R-:W-:Y:S01]  /*107f0*/  FMUL R84, R73, R73 ;  /* 0x0000004949547220 */ /* 0x000fe20000400000 */
[----:B------:R-:W-:-:S03]  /*10800*/  FMUL R40, R100, R103 ;  /* 0x0000006764287220 */ /* 0x000fc60000400000 */
[----:B------:R-:W-:Y:S01]  /*10810*/  FMUL R84, R33, R84 ;  /* 0x0000005421547220 */ /* 0x000fe20000400000 */
[----:B------:R-:W-:Y:S01]  /*10820*/  FADD R33, R197, -R98 ;  /* 0x80000062c5217221 */ /* 0x000fe20000000000 */
[----:B0-----:R-:W-:Y:S01]  /*10830*/  FADD R52, R39, R106 ;  /* 0x0000006a27347221 */ /* 0x001fe20000000000 */
[----:B------:R-:W-:Y:S03]  /*10840*/  SHFL.BFLY PT, R102, R43, 0x2, 0x1f ;  /* 0x0c401f002b667f89 */ /* 0x000fe600000e0000 */
[----:B------:R-:W-:Y:S01]  /*10850*/  FMUL R103, R52, 0.25 ;  /* 0x3e80000034677820 */ /* 0x000fe20000400000 */
[----:B------:R-:W-:Y:S01]  /*10860*/  FADD R81, R196, R81 ;  /* 0x00000051c4517221 */ /* 0x000fe20000000000 */
[----:B------:R-:W-:Y:S01]  /*10870*/  FADD R79, R194, R79 ;  /* 0x0000004fc24f7221 */ /* 0x000fe20000000000 */
[----:B------:R-:W-:-:S03]  /*10880*/  FFMA R98, R33, R86, R98 ;  /* 0x0000005621627223 */ /* 0x000fc60000000062 */
[----:B------:R-:W-:Y:S01]  /*10890*/  FFMA R84, R80, R84, R79 ;  /* 0x0000005450547223 */ /* 0x000fe2000000004f */
[----:B------:R-:W-:-:S04]  /*108a0*/  FADD R92, R198, -R119 ;  /* 0x80000077c65c7221 */ /* 0x000fc80000000000 */
[----:B------:R-:W-:Y:S01]  /*108b0*/  FFMA R119, R92, R91, R119 ;  /* 0x0000005b5c777223 */ /* 0x000fe20000000077 */
[----:B------:R-:W-:Y:S01]  /*108c0*/  FADD R84, R201, R84 ;  /* 0x00000054c9547221 */ /* 0x000fe20000000000 */
[----:B--2---:R-:W-:Y:S01]  /*108d0*/  FADD R72, R192, R58 ;  /* 0x0000003ac0487221 */ /* 0x004fe20000000000 */
[----:B------:R-:W-:Y:S01]  /*108e0*/  FADD R58, R68, R97 ;  /* 0x00000061443a7221 */ /* 0x000fe20000000000 */
[----:B---3--:R-:W-:-:S04]  /*108f0*/  FADD R59, R193, -R110 ;  /* 0x8000006ec13b7221 */ /* 0x008fc80000000000 */
[C---:B------:R-:W-:Y:S01]  /*10900*/  FSETP.GT.AND P4, PT, |R58|.reuse, 8.50705917302346158658e+37, PT ;  /* 0x7e8000003a00780b */ /* 0x040fe20003f84200 */
[C---:B------:R-:W-:Y:S01]  /*10910*/  FFMA R110, R59.reuse, R71, R110 ;  /* 0x000000473b6e7223 */ /* 0x040fe2000000006e */
[C---:B------:R-:W-:Y:S01]  /*10920*/  FSETP.GEU.AND P6, PT, |R58|.reuse, 1.175494350822287508e-38, PT ;  /* 0x008000003a00780b */ /* 0x040fe20003fce200 */
[----:B------:R-:W-:Y:S01]  /*10930*/  FMUL R59, R59, R59 ;  /* 0x0000003b3b3b7220 */ /* 0x000fe20000400000 */
[----:B------:R-:W-:-:S03]  /*10940*/  FMUL R95, R58, 0.25 ;  /* 0x3e8000003a5f7820 */ /* 0x000fc60000400000 */
[----:B------:R-:W-:Y:S01]  /*10950*/  FMUL R59, R6, R59 ;  /* 0x0000003b063b7220 */ /* 0x000fe20000400000 */
[----:B------:R-:W-:Y:S01]  /*10960*/  FADD R6, R8, R99 ;  /* 0x0000006308067221 */ /* 0x000fe20000000000 */
[----:B------:R-:W-:-:S04]  /*10970*/  FSEL R95, R95, R58, P4 ;  /* 0x0000003a5f5f7208 */ /* 0x000fc80002000000 */
[----:B------:R-:W-:Y:S01]  /*10980*/  @P4 FMUL R97, R97, 0.25 ;  /* 0x3e80000061614820 */ /* 0x000fe20000400000 */
[C---:B------:R-:W-:Y:S01]  /*10990*/  FSETP.GEU.AND P5, PT, |R6|.reuse, 1.175494350822287508e-38, PT ;  /* 0x008000000600780b */ /* 0x040fe20003fae200 */
[C---:B------:R-:W-:Y:S01]  /*109a0*/  FMUL R73, R6.reuse, 0.25 ;  /* 0x3e80000006497820 */ /* 0x040fe20000400000 */
[----:B------:R-:W-:Y:S01]  /*109b0*/  @!P6 FMUL R95, R95, 16777216 ;  /* 0x4b8000005f5fe820 */ /* 0x000fe20000400000 */
[----:B------:R-:W-:Y:S01]  /*109c0*/  @!P6 FMUL R97, R97, 16777216 ;  /* 0x4b8000006161e820 */ /* 0x000fe20000400000 */
[----:B------:R-:W-:Y:S02]  /*109d0*/  FSETP.GT.AND P6, PT, |R6|, 8.50705917302346158658e+37, PT ;  /* 0x7e8000000600780b */ /* 0x000fe40003fc4200 */
[----:B------:R-:W-:Y:S02]  /*109e0*/  FSETP.GEU.AND P4, PT, |R43|, 1.175494350822287508e-38, PT ;  /* 0x008000002b00780b */ /* 0x000fe40003f8e200 */
[----:B------:R-:W-:Y:S01]  /*109f0*/  FSEL R73, R73, R6, P6 ;  /* 0x0000000649497208 */ /* 0x000fe20003000000 */
[----:B------:R0:W-:Y:S04]  /*10a00*/  MUFU.RCP R96, R95 ;  /* 0x0000005f00607308 */ /* 0x0001e80000001000 */
[----:B------:R-:W-:-:S04]  /*10a10*/  @!P5 FMUL R73, R73, 16777216 ;  /* 0x4b8000004949d820 */ /* 0x000fc80000400000 */
[----:B------:R-:W1:Y:S01]  /*10a20*/  MUFU.RCP R104, R73 ;  /* 0x0000004900687308 */ /* 0x000e620000001000 */
[----:B0-----:R-:W0:Y:S01]  /*10a30*/  SHFL.BFLY PT, R95, R58, 0x2, 0x1f ;  /* 0x0c401f003a5f7f89 */ /* 0x001e2200000e0000 */
[----:B------:R-:W-:Y:S01]  /*10a40*/  @P6 FMUL R99, R99, 0.25 ;  /* 0x3e80000063636820 */ /* 0x000fe20000400000 */
[----:B------:R-:W-:Y:S01]  /*10a50*/  FSETP.GT.AND P6, PT, |R52|, 8.50705917302346158658e+37, PT ;  /* 0x7e8000003400780b */ /* 0x000fe20003fc4200 */
[----:B------:R-:W-:Y:S01]  /*10a60*/  @!P4 FMUL R88, R88, 16777216 ;  /* 0x4b8000005858c820 */ /* 0x000fe20000400000 */
[----:B------:R-:W-:Y:S01]  /*10a70*/  @!P4 FMUL R101, R101, 16777216 ;  /* 0x4b8000006565c820 */ /* 0x000fe20000400000 */
[----:B------:R-:W-:Y:S01]  /*10a80*/  FSETP.GEU.AND P4, PT, |R52|, 1.175494350822287508e-38, PT ;  /* 0x008000003400780b */ /* 0x000fe20003f8e200 */
[----:B------:R-:W-:Y:S01]  /*10a90*/  @!P5 FMUL R99, R99, 16777216 ;  /* 0x4b8000006363d820 */ /* 0x000fe20000400000 */
[----:B------:R2:W3:Y:S01]  /*10aa0*/  MUFU.RCP R100, R88 ;  /* 0x0000005800647308 */ /* 0x0004e20000001000 */
[----:B------:R-:W-:Y:S01]  /*10ab0*/  FSEL R103, R103, R52, P6 ;  /* 0x0000003467677208 */ /* 0x000fe20003000000 */
[----:B--2---:R-:W-:-:S06]  /*10ac0*/  FMUL R88, R33, R33 ;  /* 0x0000002121587220 */ /* 0x004fcc0000400000 */
[----:B------:R-:W-:Y:S01]  /*10ad0*/  @P6 FMUL R106, R106, 0.25 ;  /* 0x3e8000006a6a6820 */ /* 0x000fe20000400000 */
[----:B------:R-:W-:Y:S01]  /*10ae0*/  FMUL R88, R37, R88 ;  /* 0x0000005825587220 */ /* 0x000fe20000400000 */
[----:B-1----:R-:W-:Y:S02]  /*10af0*/  FMUL R37, R104, R99 ;  /* 0x0000006368257220 */ /* 0x002fe40000400000 */
[----:B------:R-:W1:Y:S01]  /*10b00*/  SHFL.BFLY PT, R99, R6, 0x2, 0x1f ;  /* 0x0c401f0006637f89 */ /* 0x000e6200000e0000 */
[----:B------:R-:W-:Y:S01]  /*10b10*/  @!P4 FMUL R103, R103, 16777216 ;  /* 0x4b8000006767c820 */ /* 0x000fe20000400000 */
[----:B------:R-:W-:Y:S01]  /*10b20*/  FFMA R72, R71, R59, R72 ;  /* 0x0000003b47487223 */ /* 0x000fe20000000048 */
[----:B------:R-:W-:Y:S01]  /*10b30*/  @!P4 FMUL R106, R106, 16777216 ;  /* 0x4b8000006a6ac820 */ /* 0x000fe20000400000 */
[----:B------:R-:W-:Y:S01]  /*10b40*/  FSETP.NEU.AND P4, PT, R70, RZ, PT ;  /* 0x000000ff4600720b */ /* 0x000fe20003f8d000 */
[----:B0-----:R-:W-:Y:S01]  /*10b50*/  FADD R71, R58, R95 ;  /* 0x0000005f3a477221 */ /* 0x001fe20000000000 */
[----:B------:R-:W-:Y:S01]  /*10b60*/  FFMA R88, R86, R88, R81 ;  /* 0x0000005856587223 */ /* 0x000fe20000000051 */
[----:B------:R-:W-:-:S02]  /*10b70*/  FSETP.NEU.AND P6, PT, R77, RZ, PT ;  /* 0x000000ff4d00720b */ /* 0x000fc40003fcd000 */
[----:B------:R-:W-:Y:S02]  /*10b80*/  FSEL R81, R75, RZ, P4 ;  /* 0x000000ff4b517208 */ /* 0x000fe40002000000 */
[C---:B------:R-:W-:Y:S01]  /*10b90*/  FSETP.GT.AND P4, PT, |R71|.reuse, 8.50705917302346158658e+37, PT ;  /* 0x7e8000004700780b */ /* 0x040fe20003f84200 */
[----:B---3--:R-:W-:Y:S01]  /*10ba0*/  FMUL R59, R100, R101 ;  /* 0x00000065643b7220 */ /* 0x008fe20000400000 */
[----:B------:R-:W-:Y:S01]  /*10bb0*/  FSETP.NEU.AND P5, PT, R62, RZ, PT ;  /* 0x000000ff3e00720b */ /* 0x000fe20003fad000 */
[----:B------:R-:W0:Y:S01]  /*10bc0*/  SHFL.BFLY PT, R101, R52, 0x2, 0x1f ;  /* 0x0c401f0034657f89 */ /* 0x000e2200000e0000 */
[----:B------:R-:W-:Y:S01]  /*10bd0*/  FSEL R82, R82, RZ, P6 ;  /* 0x000000ff52527208 */ /* 0x000fe20003000000 */
[----:B------:R-:W-:Y:S01]  /*10be0*/  FADD R73, R202, -R110 ;  /* 0x8000006eca497221 */ /* 0x000fe20000000000 */
[----:B------:R-:W-:Y:S01]  /*10bf0*/  FSETP.GEU.AND P6, PT, |R71|, 1.175494350822287508e-38, PT ;  /* 0x008000004700780b */ /* 0x000fe20003fce200 */
[----:B------:R-:W-:Y:S01]  /*10c00*/  FADD R80, R199, R72 ;  /* 0x00000048c7507221 */ /* 0x000fe20000000000 */
[----:B------:R-:W-:Y:S01]  /*10c10*/  FSEL R79, R66, RZ, P5 ;  /* 0x000000ff424f7208 */ /* 0x000fe20002800000 */
[----:B------:R-:W-:Y:S01]  /*10c20*/  FMUL R86, R71, 0.25 ;  /* 0x3e80000047567820 */ /* 0x000fe20000400000 */
[----:B------:R-:W-:Y:S01]  /*10c30*/  FMUL R72, R73, R73 ;  /* 0x0000004949487220 */ /* 0x000fe20000400000 */
[----:B------:R-:W-:Y:S01]  /*10c40*/  FSETP.NEU.AND P5, PT, R83, RZ, PT ;  /* 0x000000ff5300720b */ /* 0x000fe20003fad000 */
[----:B------:R-:W-:Y:S01]  /*10c50*/  FADD R66, R43, R102 ;  /* 0x000000662b427221 */ /* 0x000fe20000000000 */
[----:B------:R-:W-:Y:S01]  /*10c60*/  FFMA R110, R73, R79, R110 ;  /* 0x0000004f496e7223 */ /* 0x000fe2000000006e */
[----:B------:R-:W-:Y:S01]  /*10c70*/  FMUL R73, R41, R72 ;  /* 0x0000004829497220 */ /* 0x000fe20000400000 */
[----:B------:R-:W-:Y:S01]  /*10c80*/  FSEL R86, R86, R71, P4 ;  /* 0x0000004756567208 */ /* 0x000fe20002000000 */
[----:B------:R-:W-:Y:S01]  /*10c90*/  FMUL R33, R92, R92 ;  /* 0x0000005c5c217220 */ /* 0x000fe20000400000 */
[----:B-1----:R-:W-:Y:S01]  /*10ca0*/  FADD R41, R6, R99 ;  /* 0x0000006306297221 */ /* 0x002fe20000000000 */
[----:B------:R-:W-:Y:S01]  /*10cb0*/  @P4 FMUL R95, R95, 0.25 ;  /* 0x3e8000005f5f4820 */ /* 0x000fe20000400000 */
[----:B------:R-:W-:Y:S01]  /*10cc0*/  FADD R92, R200, R93 ;  /* 0x0000005dc85c7221 */ /* 0x000fe20000000000 */
[----:B------:R-:W-:Y:S01]  /*10cd0*/  FSEL R93, R89, RZ, P5 ;  /* 0x000000ff595d7208 */ /* 0x000fe20002800000 */
[----:B------:R-:W-:Y:S01]  /*10ce0*/  @!P6 FMUL R86, R86, 16777216 ;  /* 0x4b8000005656e820 */ /* 0x000fe20000400000 */
[C---:B------:R-:W-:Y:S01]  /*10cf0*/  FSETP.GT.AND P5, PT, |R66|.reuse, 8.50705917302346158658e+37, PT ;  /* 0x7e8000004200780b */ /* 0x040fe20003fa4200 */
[----:B------:R-:W-:Y:S01]  /*10d00*/  @!P6 FMUL R95, R95, 16777216 ;  /* 0x4b8000005f5fe820 */ /* 0x000fe20000400000 */
[C---:B------:R-:W-:Y:S01]  /*10d10*/  FSETP.GT.AND P6, PT, |R41|.reuse, 8.50705917302346158658e+37, PT ;  /* 0x7e8000002900780b */ /* 0x040fe20003fc4200 */
[----:B------:R-:W1:Y:S01]  /*10d20*/  MUFU.RCP R103, R103 ;  /* 0x0000006700677308 */ /* 0x000e620000001000 */
[C---:B------:R-:W-:Y:S01]  /*10d30*/  FSETP.GEU.AND P4, PT, |R66|.reuse, 1.175494350822287508e-38, PT ;  /* 0x008000004200780b */ /* 0x040fe20003f8e200 */
[----:B------:R-:W-:Y:S01]  /*10d40*/  FMUL R89, R66, 0.25 ;  /* 0x3e80000042597820 */ /* 0x000fe20000400000 */
[----:B------:R-:W-:Y:S01]  /*10d50*/  FMUL R100, R41, 0.25 ;  /* 0x3e80000029647820 */ /* 0x000fe20000400000 */
[----:B------:R-:W-:Y:S01]  /*10d60*/  FMUL R33, R48, R33 ;  /* 0x0000002130217220 */ /* 0x000fe20000400000 */
[----:B0-----:R-:W-:Y:S01]  /*10d70*/  FADD R72, R52, R101 ;  /* 0x0000006534487221 */ /* 0x001fe20000000000 */
[----:B------:R-:W-:Y:S01]  /*10d80*/  FMUL R48, R96, R97 ;  /* 0x0000006160307220 */ /* 0x000fe20000400000 */
[----:B------:R-:W-:-:S03]  /*10d90*/  FSEL R97, R89, R66, P5 ;  /* 0x0000004259617208 */ /* 0x000fc60002800000 */
[----:B------:R-:W-:Y:S01]  /*10da0*/  @P5 FMUL R102, R102, 0.25 ;  /* 0x3e80000066665820 */ /* 0x000fe20000400000 */
[----:B------:R-:W-:Y:S01]  /*10db0*/  FSETP.GEU.AND P5, PT, |R41|, 1.175494350822287508e-38, PT ;  /* 0x008000002900780b */ /* 0x000fe20003fae200 */
[----:B------:R-:W-:Y:S01]  /*10dc0*/  @P6 FMUL R99, R99, 0.25 ;  /* 0x3e80000063636820 */ /* 0x000fe20000400000 */
[----:B------:R-:W-:Y:S02]  /*10dd0*/  FSEL R100, R100, R41, P6 ;  /* 0x0000002964647208 */ /* 0x000fe40003000000 */
[----:B------:R-:W-:Y:S01]  /*10de0*/  FSETP.GT.AND P6, PT, |R72|, 8.50705917302346158658e+37, PT ;  /* 0x7e8000004800780b */ /* 0x000fe20003fc4200 */
[----:B------:R-:W-:Y:S01]  /*10df0*/  FADD R75, R204, -R112 ;  /* 0x80000070cc4b7221 */ /* 0x000fe20000000000 */
[----:B------:R-:W-:Y:S01]  /*10e00*/  @!P4 FMUL R97, R97, 16777216 ;  /* 0x4b8000006161c820 */ /* 0x000fe20000400000 */
[----:B------:R-:W-:Y:S01]  /*10e10*/  @!P4 FMUL R102, R102, 16777216 ;  /* 0x4b8000006666c820 */ /* 0x000fe20000400000 */
[C---:B------:R-:W-:Y:S01]  /*10e20*/  FSETP.GEU.AND P4, PT, |R72|.reuse, 1.175494350822287508e-38, PT ;  /* 0x008000004800780b */ /* 0x040fe20003f8e200 */
[----:B------:R-:W-:Y:S01]  /*10e30*/  FFMA R92, R91, R33, R92 ;  /* 0x000000215b5c7223 */ /* 0x000fe2000000005c */
[----:B-1----:R-:W-:Y:S01]  /*10e40*/  FMUL R33, R103, R106 ;  /* 0x0000006a67217220 */ /* 0x002fe20000400000 */
[C---:B------:R-:W-:Y:S01]  /*10e50*/  FFMA R112, R75.reuse, R81, R112 ;  /* 0x000000514b707223 */ /* 0x040fe20000000070 */
[----:B------:R-:W-:Y:S01]  /*10e60*/  FMUL R103, R72, 0.25 ;  /* 0x3e80000048677820 */ /* 0x000fe20000400000 */
[----:B------:R-:W-:Y:S01]  /*10e70*/  FMUL R75, R75, R75 ;  /* 0x0000004b4b4b7220 */ /* 0x000fe20000400000 */
[----:B------:R-:W-:Y:S01]  /*10e80*/  @!P5 FMUL R100, R100, 16777216 ;  /* 0x4b8000006464d820 */ /* 0x000fe20000400000 */
[----:B------:R-:W-:Y:S01]  /*10e90*/  @!P5 FMUL R99, R99, 16777216 ;  /* 0x4b8000006363d820 */ /* 0x000fe20000400000 */
[----:B------:R-:W-:Y:S01]  /*10ea0*/  FADD R89, R206, -R98 ;  /* 0x80000062ce597221 */ /* 0x000fe20000000000 */
[----:B------:R-:W-:Y:S01]  /*10eb0*/  FMUL R75, R44, R75 ;  /* 0x0000004b2c4b7220 */ /* 0x000fe20000400000 */
[----:B------:R-:W-:Y:S01]  /*10ec0*/  FSEL R103, R103, R72, P6 ;  /* 0x0000004867677208 */ /* 0x000fe20003000000 */
[----:B------:R-:W-:Y:S01]  /*10ed0*/  @P6 FMUL R101, R101, 0.25 ;  /* 0x3e80000065656820 */ /* 0x000fe20000400000 */
[----:B------:R-:W-:Y:S01]  /*10ee0*/  FSETP.NEU.AND P5, PT, R90, RZ, PT ;  /* 0x000000ff5a00720b */ /* 0x000fe20003fad000 */
[----:B------:R-:W-:Y:S01]  /*10ef0*/  FFMA R73, R79, R73, R80 ;  /* 0x000000494f497223 */ /* 0x000fe20000000050 */
[----:B------:R0:W1:Y:S01]  /*10f00*/  MUFU.RCP R96, R86 ;  /* 0x0000005600607308 */ /* 0x0000620000001000 */
[----:B------:R-:W-:Y:S01]  /*10f10*/  FMUL R44, R89, R89 ;  /* 0x00000059592c7220 */ /* 0x000fe20000400000 */
[----:B------:R-:W-:Y:S01]  /*10f20*/  FFMA R84, R81, R75, R84 ;  /* 0x0000004b51547223 */ /* 0x000fe20000000054 */
[----:B------:R-:W-:Y:S01]  /*10f30*/  FSEL R79, R13, RZ, P5 ;  /* 0x000000ff0d4f7208 */ /* 0x000fe20002800000 */
[----:B------:R-:W-:Y:S01]  /*10f40*/  @!P4 FMUL R103, R103, 16777216 ;  /* 0x4b8000006767c820 */ /* 0x000fe20000400000 */
[----:B------:R-:W-:Y:S01]  /*10f50*/  @!P4 FMUL R101, R101, 16777216 ;  /* 0x4b8000006565c820 */ /* 0x000fe20000400000 */
[----:B------:R-:W-:Y:S01]  /*10f60*/  FADD R75, R208, -R110 ;  /* 0x8000006ed04b7221 */ /* 0x000fe20000000000 */
[----:B------:R-:W-:Y:S01]  /*10f70*/  FSETP.NEU.AND P4, PT, R87, RZ, PT ;  /* 0x000000ff5700720b */ /* 0x000fe20003f8d000 */
[--C-:B0-----:R-:W-:Y:S01]  /*10f80*/  FADD R86, R205, -R119.reuse ;  /* 0x80000077cd567221 */ /* 0x101fe20000000000 */
[----:B------:R-:W-:Y:S01]  /*10f90*/  FADD R91, R203, R88 ;  /* 0x00000058cb5b7221 */ /* 0x000fe20000000000 */
[----:B------:R-:W-:Y:S01]  /*10fa0*/  FFMA R98, R89, R82, R98 ;  /* 0x0000005259627223 */ /* 0x000fe20000000062 */
[----:B------:R-:W-:Y:S01]  /*10fb0*/  FMUL R44, R55, R44 ;  /* 0x0000002c372c7220 */ /* 0x000fe20000400000 */
[C---:B------:R-:W-:Y:S01]  /*10fc0*/  FFMA R119, R86.reuse, R93, R119 ;  /* 0x0000005d56777223 */ /* 0x040fe20000000077 */
[----:B------:R-:W-:Y:S01]  /*10fd0*/  FMUL R89, R86, R86 ;  /* 0x0000005656597220 */ /* 0x000fe20000400000 */
[C---:B------:R-:W-:Y:S01]  /*10fe0*/  FFMA R110, R75.reuse, R79, R110 ;  /* 0x0000004f4b6e7223 */ /* 0x040fe2000000006e */
[----:B------:R-:W-:Y:S01]  /*10ff0*/  FMUL R75, R75, R75 ;  /* 0x0000004b4b4b7220 */ /* 0x000fe20000400000 */
[----:B------:R-:W-:Y:S01]  /*11000*/  FSEL R10, R10, RZ, P4 ;  /* 0x000000ff0a0a7208 */ /* 0x000fe20002000000 */
[----:B------:R-:W-:Y:S01]  /*11010*/  FFMA R91, R82, R44, R91 ;  /* 0x0000002c525b7223 */ /* 0x000fe2000000005b */
[----:B------:R-:W-:-:S02]  /*11020*/  FSETP.NEU.AND P4, PT, R78, RZ, PT ;  /* 0x000000ff4e00720b */ /* 0x000fc40003f8d000 */
[----:B------:R-:W-:Y:S01]  /*11030*/  FSETP.NEU.AND P5, PT, R69, RZ, PT ;  /* 0x000000ff4500720b */ /* 0x000fe20003fad000 */
[----:B------:R-:W-:Y:S01]  /*11040*/  FADD R92, R207, R92 ;  /* 0x0000005ccf5c7221 */ /* 0x000fe20000000000 */
[----:B------:R-:W-:Y:S01]  /*11050*/  FMUL R89, R64, R89 ;  /* 0x0000005940597220 */ /* 0x000fe20000400000 */
[----:B------:R-:W-:Y:S01]  /*11060*/  FADD R82, R211, -R119 ;  /* 0x80000077d3527221 */ /* 0x000fe20000000000 */
[----:B------:R-:W-:Y:S01]  /*11070*/  FMUL R75, R62, R75 ;  /* 0x0000004b3e4b7220 */ /* 0x000fe20000400000 */
[----:B------:R-:W-:Y:S01]  /*11080*/  FADD R80, R209, R73 ;  /* 0x00000049d1507221 */ /* 0x000fe20000000000 */
[----:B------:R-:W-:Y:S01]  /*11090*/  FSEL R62, R9, RZ, P4 ;  /* 0x000000ff093e7208 */ /* 0x000fe20002000000 */
[----:B------:R-:W-:Y:S01]  /*110a0*/  FADD R73, R219, -R112 ;  /* 0x80000070db497221 */ /* 0x000fe20000000000 */
[----:B------:R-:W-:Y:S01]  /*110b0*/  FSEL R57, R57, RZ, P5 ;  /* 0x000000ff39397208 */ /* 0x000fe20002800000 */
[----:B------:R-:W-:Y:S01]  /*110c0*/  FADD R81, R221, R84 ;  /* 0x00000054dd517221 */ /* 0x000fe20000000000 */
[----:B------:R-:W-:Y:S01]  /*110d0*/  FSETP.NEU.AND P4, PT, R7, RZ, PT ;  /* 0x000000ff0700720b */ /* 0x000fe20003f8d000 */
[----:B------:R-:W-:Y:S01]  /*110e0*/  FFMA R89, R93, R89, R92 ;  /* 0x000000595d597223 */ /* 0x000fe2000000005c */
[C---:B------:R-:W-:Y:S01]  /*110f0*/  FMUL R84, R82.reuse, R82 ;  /* 0x0000005252547220 */ /* 0x040fe20000400000 */
[C---:B------:R-:W-:Y:S01]  /*11100*/  FFMA R112, R73.reuse, R10, R112 ;  /* 0x0000000a49707223 */ /* 0x040fe20000000070 */
[----:B------:R-:W-:Y:S01]  /*11110*/  FFMA R119, R82, R57, R119 ;  /* 0x0000003952777223 */ /* 0x000fe20000000077 */
[----:B------:R-:W-:Y:S01]  /*11120*/  FSEL R94, R94, RZ, P4 ;  /* 0x000000ff5e5e7208 */ /* 0x000fe20002000000 */
[----:B------:R-:W-:Y:S01]  /*11130*/  FMUL R73, R73, R73 ;  /* 0x0000004949497220 */ /* 0x000fe20000400000 */
[----:B------:R-:W-:Y:S01]  /*11140*/  FADD R82, R213, R89 ;  /* 0x00000059d5527221 */ /* 0x000fe20000000000 */
[----:B------:R-:W-:Y:S01]  /*11150*/  FMUL R84, R83, R84 ;  /* 0x0000005453547220 */ /* 0x000fe20000400000 */
[----:B------:R-:W-:Y:S01]  /*11160*/  FSETP.NEU.AND P4, PT, R31, RZ, PT ;  /* 0x000000ff1f00720b */ /* 0x000fe20003f8d000 */
[----:B------:R-:W-:Y:S01]  /*11170*/  FADD R9, R222, -R98 ;  /* 0x80000062de097221 */ /* 0x000fe20000000000 */
[----:B------:R-:W-:Y:S01]  /*11180*/  FMUL R73, R70, R73 ;  /* 0x0000004946497220 */ /* 0x000fe20000400000 */
[----:B------:R-:W-:Y:S01]  /*11190*/  FFMA R82, R57, R84, R82 ;  /* 0x0000005439527223 */ /* 0x000fe20000000052 */
[----:B------:R-:W-:Y:S01]  /*111a0*/  FSEL R54, R54, RZ, P4 ;  /* 0x000000ff36367208 */ /* 0x000fe20002000000 */
[----:B------:R-:W-:Y:S01]  /*111b0*/  FADD R57, R216, -R112 ;  /* 0x80000070d8397221 */ /* 0x000fe20000000000 */
[----:B------:R-:W-:Y:S01]  /*111c0*/  FSETP.NEU.AND P4, PT, R30, RZ, PT ;  /* 0x000000ff1e00720b */ /* 0x000fe20003f8d000 */
[C---:B------:R-:W-:Y:S01]  /*111d0*/  FFMA R98, R9.reuse, R62, R98 ;  /* 0x0000003e09627223 */ /* 0x040fe20000000062 */
[----:B------:R-:W-:Y:S01]  /*111e0*/  FMUL R70, R9, R9 ;  /* 0x0000000909467220 */ /* 0x000fe20000400000 */
[----:B------:R-:W-:Y:S01]  /*111f0*/  FFMA R73, R10, R73, R81 ;  /* 0x000000490a497223 */ /* 0x000fe20000000051 */
[----:B------:R-:W-:Y:S01]  /*11200*/  FADD R9, R214, -R110 ;  /* 0x8000006ed6097221 */ /* 0x000fe20000000000 */
[C---:B------:R-:W-:Y:S01]  /*11210*/  FFMA R112, R57.reuse, R54, R112 ;  /* 0x0000003639707223 */ /* 0x040fe20000000070 */
[----:B------:R-:W-:Y:S01]  /*11220*/  FMUL R10, R57, R57 ;  /* 0x00000039390a7220 */ /* 0x000fe20000400000 */
[----:B------:R-:W-:Y:S01]  /*11230*/  FSEL R57, R53, RZ, P4 ;  /* 0x000000ff35397208 */ /* 0x000fe20002000000 */
[----:B------:R-:W-:Y:S01]  /*11240*/  FMUL R60, R121, R60 ;  /* 0x0000003c793c7220 */ /* 0x000fe20000400000 */
[----:B------:R-:W-:Y:S01]  /*11250*/  FADD R91, R212, R91 ;  /* 0x0000005bd45b7221 */ /* 0x000fe20000000000 */
[----:B------:R-:W-:Y:S01]  /*11260*/  FMUL R70, R77, R70 ;  /* 0x000000464d467220 */ /* 0x000fe20000400000 */
[----:B------:R-:W-:Y:S01]  /*11270*/  FADD R53, R235, -R98 ;  /* 0x80000062eb357221 */ /* 0x000fe20000000000 */
[----:B------:R-:W-:Y:S01]  /*11280*/  FSETP.NEU.AND P5, PT, R32, RZ, PT ;  /* 0x000000ff2000720b */ /* 0x000fe20003fad000 */
[----:B------:R-:W-:Y:S01]  /*11290*/  FFMA R110, R9, R94, R110 ;  /* 0x0000005e096e7223 */ /* 0x000fe2000000006e */
[----:B------:R-:W-:Y:S01]  /*112a0*/  FFMA R75, R79, R75, R80 ;  /* 0x0000004b4f4b7223 */ /* 0x000fe20000000050 */
[----:B------:R-:W-:Y:S01]  /*112b0*/  FMUL R9, R9, R9 ;  /* 0x0000000909097220 */ /* 0x000fe20000400000 */
[----:B------:R-:W-:Y:S01]  /*112c0*/  FFMA R70, R62, R70, R91 ;  /* 0x000000463e467223 */ /* 0x000fe2000000005b */
[----:B------:R-:W-:Y:S01]  /*112d0*/  FFMA R98, R53, R57, R98 ;  /* 0x0000003935627223 */ /* 0x000fe20000000062 */
[----:B------:R-:W-:Y:S01]  /*112e0*/  FSETP.NEU.AND P4, PT, R45, RZ, PT ;  /* 0x000000ff2d00720b */ /* 0x000fe20003f8d000 */
[----:B------:R-:W-:Y:S01]  /*112f0*/  FMUL R53, R53, R53 ;  /* 0x0000003535357220 */ /* 0x000fe20000400000 */
[----:B------:R-:W-:Y:S01]  /*11300*/  FSEL R62, R60, RZ, P5 ;  /* 0x000000ff3c3e7208 */ /* 0x000fe20002800000 */
[----:B------:R-:W-:Y:S01]  /*11310*/  FADD R60, R234, -R119 ;  /* 0x80000077ea3c7221 */ /* 0x000fe20000000000 */
[----:B------:R-:W-:Y:S01]  /*11320*/  FADD R75, R215, R75 ;  /* 0x0000004bd74b7221 */ /* 0x000fe20000000000 */
[----:B------:R-:W-:Y:S01]  /*11330*/  FMUL R9, R90, R9 ;  /* 0x000000095a097220 */ /* 0x000fe20000400000 */
[----:B------:R-:W-:Y:S01]  /*11340*/  FSEL R65, R65, RZ, P4 ;  /* 0x000000ff41417208 */ /* 0x000fe20002000000 */
[----:B------:R-:W-:Y:S01]  /*11350*/  FADD R73, R236, R73 ;  /* 0x00000049ec497221 */ /* 0x000fe20000000000 */
[----:B------:R-:W-:Y:S01]  /*11360*/  FMUL R10, R87, R10 ;  /* 0x0000000a570a7220 */ /* 0x000fe20000400000 */
[----:B------:R-:W-:Y:S01]  /*11370*/  FMUL R78, R78, R53 ;  /* 0x000000354e4e7220 */ /* 0x000fe20000400000 */
[----:B------:R-:W-:Y:S01]  /*11380*/  FSETP.NEU.AND P4, PT, R19, RZ, PT ;  /* 0x000000ff1300720b */ /* 0x000fe20003f8d000 */
[C---:B------:R-:W-:Y:S01]  /*11390*/  FFMA R80, R60.reuse, R62, R119 ;  /* 0x0000003e3c507223 */ /* 0x040fe20000000077 */
[----:B------:R-:W-:Y:S01]  /*113a0*/  FADD R53, R231, -R110 ;  /* 0x8000006ee7357221 */ /* 0x000fe20000000000 */
[----:B------:R-:W-:Y:S01]  /*113b0*/  FMUL R60, R60, R60 ;  /* 0x0000003c3c3c7220 */ /* 0x000fe20000400000 */
[----:B------:R-:W-:Y:S01]  /*113c0*/  FFMA R9, R94, R9, R75 ;  /* 0x000000095e097223 */ /* 0x000fe2000000004b */
[----:B------:R-:W-:Y:S01]  /*113d0*/  FMUL R85, R120, R85 ;  /* 0x0000005578557220 */ /* 0x000fe20000400000 */
[----:B------:R-:W-:Y:S01]  /*113e0*/  FFMA R73, R54, R10, R73 ;  /* 0x0000000a36497223 */ /* 0x000fe20000000049 */
[----:B------:R-:W-:Y:S01]  /*113f0*/  FSEL R76, R76, RZ, P4 ;  /* 0x000000ff4c4c7208 */ /* 0x000fe20002000000 */
[----:B------:R-:W-:Y:S01]  /*11400*/  FMUL R54, R53, R53 ;  /* 0x0000003535367220 */ /* 0x000fe20000400000 */
[----:B------:R-:W-:Y:S01]  /*11410*/  FSETP.NEU.AND P4, PT, R20, RZ, PT ;  /* 0x000000ff1400720b */ /* 0x000fe20003f8d000 */
[----:B------:R-:W-:Y:S01]  /*11420*/  FMUL R74, R123, R74 ;  /* 0x0000004a7b4a7220 */ /* 0x000fe20000400000 */
[----:B------:R-:W-:Y:S01]  /*11430*/  FADD R77, R232, R82 ;  /* 0x00000052e84d7221 */ /* 0x000fe20000000000 */
[----:B------:R-:W-:Y:S01]  /*11440*/  FMUL R60, R69, R60 ;  /* 0x0000003c453c7220 */ /* 0x000fe20000400000 */
[----:B------:R-:W-:Y:S01]  /*11450*/  FADD R10, R230, R9 ;  /* 0x00000009e60a7221 */ /* 0x000fe20000000000 */
[----:B------:R-:W-:Y:S01]  /*11460*/  FADD R9, R229, -R112 ;  /* 0x80000070e5097221 */ /* 0x000fe20000000000 */
[----:B------:R-:W-:Y:S01]  /*11470*/  FSETP.NEU.AND P5, PT, R16, RZ, PT ;  /* 0x000000ff1000720b */ /* 0x000fe20003fad000 */
[----:B------:R-:W-:Y:S01]  /*11480*/  FMUL R54, R7, R54 ;  /* 0x0000003607367220 */ /* 0x000fe20000400000 */
[----:B------:R-:W-:Y:S01]  /*11490*/  FSEL R85, R85, RZ, P4 ;  /* 0x000000ff55557208 */ /* 0x000fe20002000000 */
[----:B------:R-:W-:Y:S01]  /*114a0*/  FFMA R77, R62, R60, R77 ;  /* 0x0000003c3e4d7223 */ /* 0x000fe2000000004d */
[----:B------:R-:W-:Y:S01]  /*114b0*/  FADD R7, R227, -R98 ;  /* 0x80000062e3077221 */ /* 0x000fe20000000000 */
[C---:B------:R-:W-:Y:S01]  /*114c0*/  FFMA R112, R9.reuse, R76, R112 ;  /* 0x0000004c09707223 */ /* 0x040fe20000000070 */
[----:B------:R-:W-:Y:S01]  /*114d0*/  FMUL R60, R9, R9 ;  /* 0x00000009093c7220 */ /* 0x000fe20000400000 */
[----:B------:R-:W-:Y:S01]  /*114e0*/  FSEL R74, R74, RZ, P5 ;  /* 0x000000ff4a4a7208 */ /* 0x000fe20002800000 */
[----:B------:R-:W-:Y:S01]  /*114f0*/  FADD R9, R11, -R80 ;  /* 0x800000500b097221 */ /* 0x000fe20000000000 */
[----:B------:R-:W-:Y:S01]  /*11500*/  FADD R70, R233, R70 ;  /* 0x00000046e9467221 */ /* 0x000fe20000000000 */
[----:B------:R-:W-:Y:S01]  /*11510*/  FFMA R98, R7, R85, R98 ;  /* 0x0000005507627223 */ /* 0x000fe20000000062 */
[----:B------:R-:W-:Y:S01]  /*11520*/  FFMA R110, R53, R65, R110 ;  /* 0x00000041356e7223 */ /* 0x000fe2000000006e */
[----:B------:R-:W-:Y:S01]  /*11530*/  FMUL R7, R7, R7 ;  /* 0x0000000707077220 */ /* 0x000fe20000400000 */
[----:B------:R-:W-:Y:S01]  /*11540*/  FFMA R53, R9, R74, R80 ;  /* 0x0000004a09357223 */ /* 0x000fe20000000050 */
[----:B------:R-:W-:Y:S01]  /*11550*/  FSETP.NEU.AND P4, PT, R17, RZ, PT ;  /* 0x000000ff1100720b */ /* 0x000fe20003f8d000 */
[----:B------:R-:W-:Y:S01]  /*11560*/  FFMA R70, R57, R78, R70 ;  /* 0x0000004e39467223 */ /* 0x000fe20000000046 */
[----:B------:R-:W-:Y:S01]  /*11570*/  FMUL R9, R9, R9 ;  /* 0x0000000909097220 */ /* 0x000fe20000400000 */
[----:B------:R-:W-:Y:S01]  /*11580*/  FMUL R30, R30, R7 ;  /* 0x000000071e1e7220 */ /* 0x000fe20000400000 */
[----:B------:R-:W-:Y:S01]  /*11590*/  FSEL R7, R5, RZ, P4 ;  /* 0x000000ff05077208 */ /* 0x000fe20002000000 */
[----:B------:R-:W-:Y:S01]  /*115a0*/  FADD R70, R226, R70 ;  /* 0x00000046e2467221 */ /* 0x000fe20000000000 */
[----:B------:R-:W-:Y:S01]  /*115b0*/  FADD R77, R225, R77 ;  /* 0x0000004de14d7221 */ /* 0x000fe20000000000 */
[----:B------:R-:W-:Y:S01]  /*115c0*/  FMUL R9, R32, R9 ;  /* 0x0000000920097220 */ /* 0x000fe20000400000 */
[----:B------:R-:W-:Y:S01]  /*115d0*/  FSETP.NEU.AND P4, PT, R28, RZ, PT ;  /* 0x000000ff1c00720b */ /* 0x000fe20003f8d000 */
[----:B------:R-:W-:Y:S01]  /*115e0*/  FADD R5, R224, -R110 ;  /* 0x8000006ee0057221 */ /* 0x000fe20000000000 */
[----:B------:R-:W-:Y:S01]  /*115f0*/  FFMA R70, R85, R30, R70 ;  /* 0x0000001e55467223 */ /* 0x000fe20000000046 */
[----:B------:R-:W-:Y:S01]  /*11600*/  FFMA R77, R74, R9, R77 ;  /* 0x000000094a4d7223 */ /* 0x000fe2000000004d */
[----:B------:R-:W-:Y:S01]  /*11610*/  FSEL R26, R26, RZ, P4 ;  /* 0x000000ff1a1a7208 */ /* 0x000fe20002000000 */
[----:B------:R-:W-:Y:S01]  /*11620*/  FFMA R10, R65, R54, R10 ;  /* 0x00000036410a7223 */ /* 0x000fe2000000000a */
[----:B------:R-:W-:Y:S01]  /*11630*/  FMUL R30, R5, R5 ;  /* 0x00000005051e7220 */ /* 0x000fe20000400000 */
[--C-:B------:R-:W-:Y:S01]  /*11640*/  FADD R9, R240, -R112.reuse ;  /* 0x80000070f0097221 */ /* 0x100fe20000000000 */
[----:B------:R-:W-:Y:S01]  /*11650*/  FSETP.NEU.AND P5, PT, R29, RZ, PT ;  /* 0x000000ff1d00720b */ /* 0x000fe20003fad000 */
[----:B------:R-:W-:Y:S01]  /*11660*/  FADD R54, R12, -R53 ;  /* 0x800000350c367221 */ /* 0x000fe20000000000 */
[----:B------:R-:W-:Y:S01]  /*11670*/  FMUL R30, R45, R30 ;  /* 0x0000001e2d1e7220 */ /* 0x000fe20000400000 */
[C---:B------:R-:W-:Y:S01]  /*11680*/  FFMA R112, R9.reuse, R26, R112 ;  /* 0x0000001a09707223 */ /* 0x040fe20000000070 */
[----:B------:R-:W-:Y:S01]  /*11690*/  FMUL R32, R9, R9 ;  /* 0x0000000909207220 */ /* 0x000fe20000400000 */
[----:B------:R-:W-:Y:S01]  /*116a0*/  FADD R73, R228, R73 ;  /* 0x00000049e4497221 */ /* 0x000fe20000000000 */
[----:B------:R-:W-:Y:S01]  /*116b0*/  FMUL R60, R31, R60 ;  /* 0x0000003c1f3c7220 */ /* 0x000fe20000400000 */
[----:B------:R-:W-:Y:S01]  /*116c0*/  FADD R10, R223, R10 ;  /* 0x0000000adf0a7221 */ /* 0x000fe20000000000 */
[----:B------:R-:W-:Y:S01]  /*116d0*/  FSEL R45, R25, RZ, P5 ;  /* 0x000000ff192d7208 */ /* 0x000fe20002800000 */
[----:B------:R-:W-:Y:S01]  /*116e0*/  FMUL R9, R54, R54 ;  /* 0x0000003636097220 */ /* 0x000fe20000400000 */
[----:B------:R-:W-:Y:S01]  /*116f0*/  FSETP.NEU.AND P4, PT, R50, RZ, PT ;  /* 0x000000ff3200720b */ /* 0x000fe20003f8d000 */
[----:B------:R-:W-:Y:S01]  /*11700*/  FFMA R5, R5, R7, R110 ;  /* 0x0000000705057223 */ /* 0x000fe2000000006e */
[----:B------:R-:W-:Y:S01]  /*11710*/  FSETP.NEU.AND P5, PT, R15, RZ, PT ;  /* 0x000000ff0f00720b */ /* 0x000fe20003fad000 */
[----:B------:R-:W-:Y:S01]  /*11720*/  FMUL R32, R19, R32 ;  /* 0x0000002013207220 */ /* 0x000fe20000400000 */
[----:B------:R-:W-:Y:S01]  /*11730*/  FFMA R60, R76, R60, R73 ;  /* 0x0000003c4c3c7223 */ /* 0x000fe20000000049 */
[----:B------:R-:W-:Y:S01]  /*11740*/  FMUL R19, R16, R9 ;  /* 0x0000000910137220 */ /* 0x000fe20000400000 */
[----:B------:R-:W-:Y:S01]  /*11750*/  FFMA R10, R7, R30, R10 ;  /* 0x0000001e070a7223 */ /* 0x000fe2000000000a */
[----:B------:R-:W-:Y:S01]  /*11760*/  FSEL R35, R35, RZ, P4 ;  /* 0x000000ff23237208 */ /* 0x000fe20002000000 */
[--C-:B------:R-:W-:Y:S01]  /*11770*/  FADD R16, R243, -R5.reuse ;  /* 0x80000005f3107221 */ /* 0x100fe20000000000 */
[----:B------:R-:W-:Y:S01]  /*11780*/  FADD R7, R241, -R112 ;  /* 0x80000070f1077221 */ /* 0x000fe20000000000 */
[----:B------:R-:W-:Y:S01]  /*11790*/  FSEL R42, R42, RZ, P5 ;  /* 0x000000ff2a2a7208 */ /* 0x000fe20002800000 */
[----:B------:R-:W-:Y:S01]  /*117a0*/  FADD R31, R239, R60 ;  /* 0x0000003cef1f7221 */ /* 0x000fe20000000000 */
[----:B------:R-:W-:Y:S01]  /*117b0*/  FFMA R5, R16, R35, R5 ;  /* 0x0000002310057223 */ /* 0x000fe20000000005 */
[C---:B------:R-:W-:Y:S01]  /*117c0*/  FMUL R9, R7.reuse, R7 ;  /* 0x0000000707097220 */ /* 0x040fe20000400000 */
[----:B------:R-:W-:Y:S01]  /*117d0*/  FADD R25, R238, -R98 ;  /* 0x80000062ee197221 */ /* 0x000fe20000000000 */
[----:B------:R-:W-:Y:S01]  /*117e0*/  FFMA R7, R7, R42, R112 ;  /* 0x0000002a07077223 */ /* 0x000fe20000000070 */
[----:B------:R-:W-:Y:S01]  /*117f0*/  FFMA R31, R26, R32, R31 ;  /* 0x000000201a1f7223 */ /* 0x000fe2000000001f */
[----:B------:R-:W-:Y:S01]  /*11800*/  FMUL R9, R28, R9 ;  /* 0x000000091c097220 */ /* 0x000fe20000400000 */
[C---:B------:R-:W-:Y:S01]  /*11810*/  FFMA R98, R25.reuse, R45, R98 ;  /* 0x0000002d19627223 */ /* 0x040fe20000000062 */
[----:B------:R-:W0:Y:S01]  /*11820*/  SHFL.BFLY PT, R28, R5, 0x10, 0x1f ;  /* 0x0e001f00051c7f89 */ /* 0x000e2200000e0000 */
[----:B------:R-:W-:Y:S01]  /*11830*/  FMUL R25, R25, R25 ;  /* 0x0000001919197220 */ /* 0x000fe20000400000 */
[----:B------:R-:W-:-:S02]  /*11840*/  FADD R31, R218, R31 ;  /* 0x0000001fda1f7221 */ /* 0x000fc40000000000 */
[----:B------:R-:W2:Y:S01]  /*11850*/  SHFL.BFLY PT, R30, R7, 0x10, 0x1f ;  /* 0x0e001f00071e7f89 */ /* 0x000ea200000e0000 */
[----:B------:R-:W-:Y:S01]  /*11860*/  FMUL R25, R20, R25 ;  /* 0x0000001914197220 */ /* 0x000fe20000400000 */
[----:B------:R-:W-:Y:S01]  /*11870*/  FMUL R20, R16, R16 ;  /* 0x0000001010147220 */ /* 0x000fe20000400000 */
[----:B------:R-:W-:Y:S01]  /*11880*/  FFMA R9, R42, R9, R31 ;  /* 0x000000092a097223 */ /* 0x000fe2000000001f */
[----:B------:R-:W-:Y:S01]  /*11890*/  FSETP.NEU.AND P4, PT, R36, RZ, PT ;  /* 0x000000ff2400720b */ /* 0x000fe20003f8d000 */
[----:B------:R-:W-:Y:S01]  /*118a0*/  FADD R10, R242, R10 ;  /* 0x0000000af20a7221 */ /* 0x000fe20000000000 */
[----:B------:R-:W-:Y:S02]  /*118b0*/  FMUL R20, R17, R20 ;  /* 0x0000001411147220 */ /* 0x000fe40000400000 */
[----:B------:R-:W-:Y:S01]  /*118c0*/  FSEL R27, R27, RZ, P4 ;  /* 0x000000ff1b1b7208 */ /* 0x000fe20002000000 */
[----:B------:R-:W3:Y:S01]  /*118d0*/  SHFL.BFLY PT, R32, R9, 0x10, 0x1f ;  /* 0x0e001f0009207f89 */ /* 0x000ee200000e0000 */
[----:B------:R-:W-:Y:S01]  /*118e0*/  FADD R60, R244, R77 ;  /* 0x0000004df43c7221 */ /* 0x000fe20000000000 */
[----:B------:R-:W-:Y:S01]  /*118f0*/  FFMA R10, R35, R20, R10 ;  /* 0x00000014230a7223 */ /* 0x000fe2000000000a */
[----:B------:R-:W-:Y:S01]  /*11900*/  FSETP.NEU.AND P4, PT, R18, RZ, PT ;  /* 0x000000ff1200720b */ /* 0x000fe20003f8d000 */
[----:B------:R-:W-:Y:S01]  /*11910*/  FFMA R53, R54, R27, R53 ;  /* 0x0000001b36357223 */ /* 0x000fe20000000035 */
[----:B------:R-:W-:Y:S01]  /*11920*/  FFMA R19, R27, R19, R60 ;  /* 0x000000131b137223 */ /* 0x000fe2000000003c */
[----:B------:R-:W-:Y:S01]  /*11930*/  FSETP.NEU.AND P5, PT, R23, RZ, PT ;  /* 0x000000ff1700720b */ /* 0x000fe20003fad000 */
[----:B------:R-:W4:Y:S01]  /*11940*/  SHFL.BFLY PT, R35, R10, 0x10, 0x1f ;  /* 0x0e001f000a237f89 */ /* 0x000f2200000e0000 */
[----:B------:R-:W-:Y:S01]  /*11950*/  FSEL R46, R46, RZ, P4 ;  /* 0x000000ff2e2e7208 */ /* 0x000fe20002000000 */
[----:B------:R-:W-:Y:S01]  /*11960*/  FADD R17, R220, -R98 ;  /* 0x80000062dc117221 */ /* 0x000fe20000000000 */
[----:B------:R-:W-:Y:S01]  /*11970*/  FADD R20, R14, -R53 ;  /* 0x800000350e147221 */ /* 0x000fe20000000000 */
[----:B------:R-:W-:Y:S01]  /*11980*/  FSETP.NEU.AND P4, PT, R56, RZ, PT ;  /* 0x000000ff3800720b */ /* 0x000fe20003f8d000 */
[----:B------:R-:W-:Y:S01]  /*11990*/  FADD R70, R237, R70 ;  /* 0x00000046ed467221 */ /* 0x000fe20000000000 */
[----:B------:R-:W-:Y:S01]  /*119a0*/  FADD R26, R252, R19 ;  /* 0x00000013fc1a7221 */ /* 0x000fe20000000000 */
[----:B------:R-:W-:Y:S01]  /*119b0*/  FSEL R51, R51, RZ, P5 ;  /* 0x000000ff33337208 */ /* 0x000fe20002800000 */
[----:B------:R-:W3:Y:S01]  /*119c0*/  S2R R252, SR_TID.X ;  /* 0x0000000000fc7919 */ /* 0x000ee20000002100 */
[----:B------:R-:W-:Y:S01]  /*119d0*/  FMUL R16, R17, R17 ;  /* 0x0000001111107220 */ /* 0x000fe20000400000 */
[----:B------:R-:W-:Y:S01]  /*119e0*/  FMUL R27, R20, R20 ;  /* 0x00000014141b7220 */ /* 0x000fe20000400000 */
[----:B0-----:R-:W-:Y:S01]  /*119f0*/  FADD R28, -R5, R28 ;  /* 0x0000001c051c7221 */ /* 0x001fe20000000100 */
[----:B------:R-:W-:Y:S01]  /*11a00*/  FSETP.NEU.AND P5, PT, R61, RZ, PT ;  /* 0x000000ff3d00720b */ /* 0x000fe20003fad000 */
[----:B------:R-:W-:Y:S01]  /*11a10*/  FFMA R25, R45, R25, R70 ;  /* 0x000000192d197223 */ /* 0x000fe20000000046 */
[----:B------:R-:W-:Y:S01]  /*11a20*/  FSEL R67, R67, RZ, P4 ;  /* 0x000000ff43437208 */ /* 0x000fe20002000000 */
[----:B------:R-:W-:Y:S01]  /*11a30*/  FFMA R17, R17, R46, R98 ;  /* 0x0000002e11117223 */ /* 0x000fe20000000062 */
[----:B--2---:R-:W-:Y:S01]  /*11a40*/  FADD R30, -R7, R30 ;  /* 0x0000001e071e7221 */ /* 0x004fe20000000100 */
[----:B-1----:R-:W-:Y:S01]  /*11a50*/  FMUL R55, R96, R95 ;  /* 0x0000005f60377220 */ /* 0x002fe20000400000 */
[----:B------:R-:W-:Y:S01]  /*11a60*/  FMUL R27, R36, R27 ;  /* 0x0000001b241b7220 */ /* 0x000fe20000400000 */
[----:B------:R-:W-:Y:S01]  /*11a70*/  FSEL R24, R24, RZ, P5 ;  /* 0x000000ff18187208 */ /* 0x000fe20002800000 */
[----:B------:R-:W-:Y:S01]  /*11a80*/  FADD R25, R217, R25 ;  /* 0x00000019d9197221 */ /* 0x000fe20000000000 */
[----:B------:R-:W-:Y:S01]  /*11a90*/  FMUL R16, R29, R16 ;  /* 0x000000101d107220 */ /* 0x000fe20000400000 */
[----:B------:R-:W-:Y:S01]  /*11aa0*/  FFMA R20, R20, R51, R53 ;  /* 0x0000003314147223 */ /* 0x000fe20000000035 */
[----:B------:R-:W-:Y:S01]  /*11ab0*/  FMUL R19, R28, R28 ;  /* 0x0000001c1c137220 */ /* 0x000fe20000400000 */
[----:B------:R-:W-:Y:S01]  /*11ac0*/  FMUL R36, R30, R30 ;  /* 0x0000001e1e247220 */ /* 0x000fe20000400000 */
[----:B------:R-:W-:Y:S01]  /*11ad0*/  FFMA R5, R28, R67, R5 ;  /* 0x000000431c057223 */ /* 0x000fe20000000005 */
[----:B------:R-:W-:Y:S01]  /*11ae0*/  FSETP.NEU.AND P5, PT, R71, RZ, PT ;  /* 0x000000ff4700720b */ /* 0x000fe20003fad000 */
[----:B------:R-:W0:Y:S01]  /*11af0*/  SHFL.BFLY PT, R28, R17, 0x10, 0x1f ;  /* 0x0e001f00111c7f89 */ /* 0x000e2200000e0000 */
[----:B------:R-:W1:Y:S01]  /*11b00*/  MUFU.RCP R86, R103 ;  /* 0x0000006700567308 */ /* 0x000e620000001000 */
[----:B------:R-:W-:Y:S01]  /*11b10*/  FFMA R16, R46, R16, R25 ;  /* 0x000000102e107223 */ /* 0x000fe20000000019 */
[----:B------:R-:W-:Y:S01]  /*11b20*/  FMUL R36, R15, R36 ;  /* 0x000000240f247220 */ /* 0x000fe20000400000 */
[----:B------:R-:W-:Y:S01]  /*11b30*/  FSEL R55, R55, RZ, P5 ;  /* 0x000000ff37377208 */ /* 0x000fe20002800000 */
[----:B------:R-:W2:Y:S01]  /*11b40*/  SHFL.BFLY PT, R15, R20, 0x10, 0x1f ;  /* 0x0e001f00140f7f89 */ /* 0x000ea200000e0000 */
[----:B------:R-:W-:Y:S01]  /*11b50*/  FSETP.NEU.AND P5, PT, R4, RZ, PT ;  /* 0x000000ff0400720b */ /* 0x000fe20003fad000 */
[----:B---3--:R-:W-:Y:S01]  /*11b60*/  FADD R9, R9, R32 ;  /* 0x0000002009097221 */ /* 0x008fe20000000000 */
[----:B------:R-:W-:Y:S01]  /*11b70*/  FFMA R26, R51, R27, R26 ;  /* 0x0000001b331a7223 */ /* 0x000fe2000000001a */
[----:B------:R-:W3:Y:S01]  /*11b80*/  SHFL.BFLY PT, R25, R16, 0x10, 0x1f ;  /* 0x0e001f0010197f89 */ /* 0x000ee200000e0000 */
[----:B------:R-:W-:Y:S01]  /*11b90*/  FSEL R47, R47, RZ, P5 ;  /* 0x000000ff2f2f7208 */ /* 0x000fe20002800000 */
[----:B------:R-:W-:Y:S01]  /*11ba0*/  FFMA R30, R30, R24, R7 ;  /* 0x000000181e1e7223 */ /* 0x000fe20000000007 */
[----:B------:R-:W-:Y:S01]  /*11bb0*/  FFMA R36, R24, R36, R9 ;  /* 0x0000002418247223 */ /* 0x000fe20000000009 */
[----:B------:R-:W-:Y:S01]  /*11bc0*/  FSETP.NEU.AND P5, PT, R63, RZ, PT ;  /* 0x000000ff3f00720b */ /* 0x000fe20003fad000 */
[----:B------:R-:W2:Y:S01]  /*11bd0*/  SHFL.BFLY PT, R24, R71, 0x1, 0x1f ;  /* 0x0c201f0047187f89 */ /* 0x000ea200000e0000 */
[----:B----4-:R-:W-:Y:S01]  /*11be0*/  FADD R10, R10, R35 ;  /* 0x000000230a0a7221 */ /* 0x010fe20000000000 */
[----:B------:R-:W-:Y:S01]  /*11bf0*/  FMUL R19, R50, R19 ;  /* 0x0000001332137220 */ /* 0x000fe20000400000 */
[----:B------:R-:W-:Y:S01]  /*11c00*/  FSEL R32, R22, RZ, P5 ;  /* 0x000000ff16207208 */ /* 0x000fe20002800000 */
[----:B------:R-:W4:Y:S01]  /*11c10*/  SHFL.BFLY PT, R29, R26, 0x10, 0x1f ;  /* 0x0e001f001a1d7f89 */ /* 0x000f2200000e0000 */
[----:B------:R-:W-:Y:S01]  /*11c20*/  FSETP.NEU.AND P5, PT, R52, RZ, PT ;  /* 0x000000ff3400720b */ /* 0x000fe20003fad000 */
[----:B------:R-:W-:Y:S01]  /*11c30*/  FFMA R10, R67, R19, R10 ;  /* 0x00000013430a7223 */ /* 0x000fe2000000000a */
[----:B------:R-:W-:Y:S01]  /*11c40*/  SHF.R.U32.HI R7, RZ, 0x3, R252 ;  /* 0x00000003ff077819 */ /* 0x000fe200000116fc */
[----:B-1----:R-:W-:Y:S01]  /*11c50*/  FMUL R13, R86, R101 ;  /* 0x00000065560d7220 */ /* 0x002fe20000400000 */
[----:B------:R-:W-:Y:S01]  /*11c60*/  FSEL R33, R33, RZ, P5 ;  /* 0x000000ff21217208 */ /* 0x000fe20002800000 */
[----:B------:R-:W1:Y:S01]  /*11c70*/  SHFL.BFLY PT, R22, R5, 0x8, 0x1f ;  /* 0x0d001f0005167f89 */ /* 0x000e6200000e0000 */
[----:B------:R-:W-:-:S02]  /*11c80*/  FSETP.NEU.AND P4, PT, R58, RZ, PT ;  /* 0x000000ff3a00720b */ /* 0x000fc40003f8d000 */
[----:B------:R-:W-:Y:S02]  /*11c90*/  FSETP.NEU.AND P5, PT, R72, RZ, PT ;  /* 0x000000ff4800720b */ /* 0x000fe40003fad000 */
[----:B------:R-:W-:Y:S02]  /*11ca0*/  LOP3.LUT R45, R7, 0xc, RZ, 0xc0, !PT ;  /* 0x0000000c072d7812 */ /* 0x000fe400078ec0ff */
[----:B------:R-:W1:Y:S01]  /*11cb0*/  SHFL.BFLY PT, R7, R10, 0x8, 0x1f ;  /* 0x0d001f000a077f89 */ /* 0x000e6200000e0000 */
[----:B------:R-:W-:Y:S01]  /*11cc0*/  FSEL R48, R48, RZ, P4 ;  /* 0x000000ff30307208 */ /* 0x000fe20002000000 */
[----:B0-----:R-:W-:Y:S01]  /*11cd0*/  FADD R28, -R17, R28 ;  /* 0x0000001c111c7221 */ /* 0x001fe20000000100 */
[----:B------:R-:W-:Y:S02]  /*11ce0*/  FSEL R35, R13, RZ, P5 ;  /* 0x000000ff0d237208 */ /* 0x000fe40002800000 */
[----:B------:R-:W-:Y:S01]  /*11cf0*/  FSETP.NEU.AND P4, PT, R43, RZ, PT ;  /* 0x000000ff2b00720b */ /* 0x000fe20003f8d000 */
[----:B------:R-:W0:Y:S01]  /*11d00*/  SHFL.BFLY PT, R13, R30, 0x8, 0x1f ;  /* 0x0d001f001e0d7f89 */ /* 0x000e2200000e0000 */
[----:B--2---:R-:W-:Y:S01]  /*11d10*/  FADD R31, -R20, R15 ;  /* 0x0000000f141f7221 */ /* 0x004fe20000000100 */
[C---:B------:R-:W-:Y:S01]  /*11d20*/  FFMA R17, R28.reuse, R47, R17 ;  /* 0x0000002f1c117223 */ /* 0x040fe20000000011 */
[----:B------:R-:W-:Y:S01]  /*11d30*/  FSEL R59, R59, RZ, P4 ;  /* 0x000000ff3b3b7208 */ /* 0x000fe20002000000 */
[----:B------:R-:W2:Y:S01]  /*11d40*/  SHFL.BFLY PT, R19, R66, 0x1, 0x1f ;  /* 0x0c201f0042137f89 */ /* 0x000ea200000e0000 */
[----:B------:R-:W-:Y:S01]  /*11d50*/  FMUL R27, R28, R28 ;  /* 0x0000001c1c1b7220 */ /* 0x000fe20000400000 */
[----:B------:R-:W-:Y:S01]  /*11d60*/  FSETP.NEU.AND P4, PT, R6, RZ, PT ;  /* 0x000000ff0600720b */ /* 0x000fe20003f8d000 */
[----:B------:R-:W-:Y:S01]  /*11d70*/  FMUL R28, R31, R31 ;  /* 0x0000001f1f1c7220 */ /* 0x000fe20000400000 */
[----:B---3--:R-:W-:Y:S01]  /*11d80*/  FADD R16, R16, R25 ;  /* 0x0000001910107221 */ /* 0x008fe20000000000 */
[----:B------:R-:W-:Y:S01]  /*11d90*/  FMUL R27, R18, R27 ;  /* 0x0000001b121b7220 */ /* 0x000fe20000400000 */
[----:B------:R-:W-:Y:S01]  /*11da0*/  FSEL R37, R37, RZ, P4 ;  /* 0x000000ff25257208 */ /* 0x000fe20002000000 */
[----:B------:R-:W3:Y:S01]  /*11db0*/  SHFL.BFLY PT, R18, R17, 0x8, 0x1f ;  /* 0x0d001f0011127f89 */ /* 0x000ee200000e0000 */
[----:B------:R-:W-:Y:S01]  /*11dc0*/  FFMA R31, R31, R32, R20 ;  /* 0x000000201f1f7223 */ /* 0x000fe20000000014 */
[----:B------:R-:W-:Y:S01]  /*11dd0*/  FSETP.NEU.AND P4, PT, R39, RZ, PT ;  /* 0x000000ff2700720b */ /* 0x000fe20003f8d000 */
[----:B------:R-:W-:Y:S01]  /*11de0*/  FADD R42, R71, R24 ;  /* 0x00000018472a7221 */ /* 0x000fe20000000000 */
[----:B------:R-:W-:Y:S01]  /*11df0*/  FFMA R27, R47, R27, R16 ;  /* 0x0000001b2f1b7223 */ /* 0x000fe20000000010 */
[----:B----4-:R-:W-:Y:S01]  /*11e00*/  FADD R29, R26, R29 ;  /* 0x0000001d1a1d7221 */ /* 0x010fe20000000000 */
[----:B------:R-:W-:Y:S01]  /*11e10*/  FSEL R34, R34, RZ, P4 ;  /* 0x000000ff22227208 */ /* 0x000fe20002000000 */
[----:B------:R-:W4:Y:S01]  /*11e20*/  SHFL.BFLY PT, R26, R31, 0x8, 0x1f ;  /* 0x0d001f001f1a7f89 */ /* 0x000f2200000e0000 */
[----:B------:R-:W-:Y:S01]  /*11e30*/  FSETP.GT.AND P4, PT, |R42|, 8.50705917302346158658e+37, PT ;  /* 0x7e8000002a00780b */ /* 0x000fe20003f84200 */
[----:B------:R-:W-:-:S02]  /*11e40*/  FMUL R28, R23, R28 ;  /* 0x0000001c171c7220 */ /* 0x000fc40000400000 */
[----:B------:R-:W3:Y:S01]  /*11e50*/  SHFL.BFLY PT, R15, R36, 0x8, 0x1f ;  /* 0x0d001f00240f7f89 */ /* 0x000ee200000e0000 */
[----:B------:R-:W-:Y:S01]  /*11e60*/  FSETP.NEU.AND P6, PT, R68, RZ, PT ;  /* 0x000000ff4400720b */ /* 0x000fe20003fcd000 */
[----:B------:R-:W-:Y:S02]  /*11e70*/  FFMA R28, R32, R28, R29 ;  /* 0x0000001c201c7223 */ /* 0x000fe4000000001d */
[----:B------:R-:W3:Y:S01]  /*11e80*/  SHFL.BFLY PT, R20, R27, 0x8, 0x1f ;  /* 0x0d001f001b147f89 */ /* 0x000ee200000e0000 */
[C---:B------:R-:W-:Y:S01]  /*11e90*/  FSETP.GEU.AND P5, PT, |R42|.reuse, 1.175494350822287508e-38, PT ;  /* 0x008000002a00780b */ /* 0x040fe20003fae200 */
[----:B-1----:R-:W-:Y:S01]  /*11ea0*/  FADD R22, -R5, R22 ;  /* 0x0000001605167221 */ /* 0x002fe20000000100 */
[----:B------:R-:W-:Y:S01]  /*11eb0*/  FSEL R21, R21, RZ, P6 ;  /* 0x000000ff15157208 */ /* 0x000fe20003000000 */
[----:B------:R-:W-:Y:S01]  /*11ec0*/  FMUL R9, R42, 0.25 ;  /* 0x3e8000002a097820 */ /* 0x000fe20000400000 */
[----:B------:R-:W-:Y:S01]  /*11ed0*/  FSETP.NEU.AND P6, PT, R38, RZ, PT ;  /* 0x000000ff2600720b */ /* 0x000fe20003fcd000 */
[----:B------:R-:W-:Y:S01]  /*11ee0*/  FADD R10, R10, R7 ;  /* 0x000000070a0a7221 */ /* 0x000fe20000000000 */
[----:B------:R-:W-:Y:S01]  /*11ef0*/  FMUL R7, R22, R22 ;  /* 0x0000001616077220 */ /* 0x000fe20000400000 */
[----:B0-----:R-:W-:Y:S01]  /*11f00*/  FADD R13, -R30, R13 ;  /* 0x0000000d1e0d7221 */ /* 0x001fe20000000100 */
[----:B------:R-:W0:Y:S01]  /*11f10*/  SHFL.BFLY PT, R23, R28, 0x8, 0x1f ;  /* 0x0d001f001c177f89 */ /* 0x000e2200000e0000 */
[----:B------:R-:W-:Y:S01]  /*11f20*/  FSEL R49, R49, RZ, P6 ;  /* 0x000000ff31317208 */ /* 0x000fe20003000000 */
[----:B------:R-:W-:Y:S01]  /*11f30*/  FFMA R5, R22, R21, R5 ;  /* 0x0000001516057223 */ /* 0x000fe20000000005 */
[----:B------:R-:W-:Y:S01]  /*11f40*/  FSEL R9, R9, R42, P4 ;  /* 0x0000002a09097208 */ /* 0x000fe20002000000 */
[----:B------:R-:W-:Y:S01]  /*11f50*/  FMUL R7, R56, R7 ;  /* 0x0000000738077220 */ /* 0x000fe20000400000 */
[----:B------:R-:W-:Y:S01]  /*11f60*/  FSETP.NEU.AND P6, PT, R8, RZ, PT ;  /* 0x000000ff0800720b */ /* 0x000fe20003fcd000 */
[----:B------:R-:W-:Y:S01]  /*11f70*/  @P4 FMUL R24, R24, 0.25 ;  /* 0x3e80000018184820 */ /* 0x000fe20000400000 */
[----:B--2---:R-:W-:Y:S01]  /*11f80*/  FADD R32, R66, R19 ;  /* 0x0000001342207221 */ /* 0x004fe20000000000 */
[C---:B------:R-:W-:Y:S01]  /*11f90*/  FMUL R16, R13.reuse, R13 ;  /* 0x0000000d0d107220 */ /* 0x040fe20000400000 */
[----:B------:R-:W-:Y:S01]  /*11fa0*/  FFMA R30, R13, R49, R30 ;  /* 0x000000310d1e7223 */ /* 0x000fe2000000001e */
[----:B------:R-:W-:Y:S01]  /*11fb0*/  FFMA R7, R21, R7, R10 ;  /* 0x0000000715077223 */ /* 0x000fe2000000000a */
[----:B------:R-:W-:Y:S01]  /*11fc0*/  FSEL R40, R40, RZ, P6 ;  /* 0x000000ff28287208 */ /* 0x000fe20003000000 */
[----:B------:R-:W-:Y:S01]  /*11fd0*/  @!P5 FMUL R9, R9, 16777216 ;  /* 0x4b8000000909d820 */ /* 0x000fe20000400000 */
[----:B------:R-:W-:Y:S01]  /*11fe0*/  @!P5 FMUL R24, R24, 16777216 ;  /* 0x4b8000001818d820 */ /* 0x000fe20000400000 */
[C---:B------:R-:W-:Y:S01]  /*11ff0*/  FMUL R13, R32.reuse, 0.25 ;  /* 0x3e800000200d7820 */ /* 0x040fe20000400000 */
[----:B------:R-:W-:Y:S01]  /*12000*/  FMUL R61, R61, R16 ;  /* 0x000000103d3d7220 */ /* 0x000fe20000400000 */
[----:B------:R-:W1:Y:S01]  /*12010*/  SHFL.BFLY PT, R10, R5, 0x4, 0x1f ;  /* 0x0c801f00050a7f89 */ /* 0x000e6200000e0000 */
[----:B------:R-:W-:Y:S01]  /*12020*/  FSETP.GT.AND P5, PT, |R32|, 8.50705917302346158658e+37, PT ;  /* 0x7e8000002000780b */ /* 0x000fe20003fa4200 */
[----:B---3--:R-:W-:Y:S01]  /*12030*/  FADD R16, -R17, R18 ;  /* 0x0000001211107221 */ /* 0x008fe20000000100 */
[----:B----4-:R-:W-:-:S02]  /*12040*/  FADD R26, -R31, R26 ;  /* 0x0000001a1f1a7221 */ /* 0x010fc40000000100 */
[----:B------:R-:W-:Y:S01]  /*12050*/  FSEL R18, R13, R32, P5 ;  /* 0x000000200d127208 */ /* 0x000fe20002800000 */
[C---:B------:R-:W-:Y:S01]  /*12060*/  FFMA R21, R16.reuse, R40, R17 ;  /* 0x0000002810157223 */ /* 0x040fe20000000011 */
[----:B------:R-:W-:Y:S01]  /*12070*/  FMUL R13, R16, R16 ;  /* 0x00000010100d7220 */ /* 0x000fe20000400000 */
[----:B------:R-:W-:Y:S01]  /*12080*/  FADD R36, R36, R15 ;  /* 0x0000000f24247221 */ /* 0x000fe20000000000 */
[----:B------:R-:W2:Y:S01]  /*12090*/  SHFL.BFLY PT, R16, R7, 0x4, 0x1f ;  /* 0x0c801f0007107f89 */ /* 0x000ea200000e0000 */
[----:B------:R-:W-:Y:S01]  /*120a0*/  FADD R27, R27, R20 ;  /* 0x000000141b1b7221 */ /* 0x000fe20000000000 */
[----:B------:R-:W-:Y:S02]  /*120b0*/  FMUL R4, R4, R13 ;  /* 0x0000000d04047220 */ /* 0x000fe40000400000 */
[----:B------:R-:W3:Y:S01]  /*120c0*/  SHFL.BFLY PT, R15, R30, 0x4, 0x1f ;  /* 0x0c801f001e0f7f89 */ /* 0x000ee200000e0000 */
[C---:B------:R-:W-:Y:S01]  /*120d0*/  FFMA R31, R26.reuse, R34, R31 ;  /* 0x000000221a1f7223 */ /* 0x040fe2000000001f */
[----:B------:R-:W-:-:S02]  /*120e0*/  FMUL R26, R26, R26 ;  /* 0x0000001a1a1a7220 */ /* 0x000fc40000400000 */
[----:B------:R-:W4:Y:S01]  /*120f0*/  SHFL.BFLY PT, R20, R21, 0x4, 0x1f ;  /* 0x0c801f0015147f89 */ /* 0x000f2200000e0000 */
[----:B------:R-:W1:Y:S01]  /*12100*/  MUFU.RCP R97, R97 ;  /* 0x0000006100617308 */ /* 0x000e620000001000 */
[----:B------:R-:W-:Y:S01]  /*12110*/  FFMA R36, R49, R61, R36 ;  /* 0x0000003d31247223 */ /* 0x000fe20000000024 */
[----:B------:R-:W-:Y:S01]  /*12120*/  FFMA R27, R40, R4, R27 ;  /* 0x00000004281b7223 */ /* 0x000fe2000000001b */
[----:B------:R-:W-:Y:S01]  /*12130*/  FMUL R26, R63, R26 ;  /* 0x0000001a3f1a7220 */ /* 0x000fe20000400000 */
[----:B0-----:R-:W-:-:S04]  /*12140*/  FADD R23, R28, R23 ;  /* 0x000000171c177221 */ /* 0x001fc80000000000 */
[----:B------:R0:W2:Y:S01]  /*12150*/  MUFU.RCP R13, R9 ;  /* 0x00000009000d7308 */ /* 0x0000a20000001000 */
[----:B------:R-:W4:Y:S01]  /*12160*/  SHFL.BFLY PT, R17, R36, 0x4, 0x1f ;  /* 0x0c801f0024117f89 */ /* 0x000f2200000e0000 */
[----:B------:R-:W-:Y:S01]  /*12170*/  FFMA R23, R34, R26, R23 ;  /* 0x0000001a22177223 */ /* 0x000fe20000000017 */
[----:B------:R-:W-:Y:S02]  /*12180*/  @P5 FMUL R19, R19, 0.25 ;  /* 0x3e80000013135820 */ /* 0x000fe40000400000 */
[----:B------:R-:W4:Y:S03]  /*12190*/  SHFL.BFLY PT, R22, R27, 0x4, 0x1f ;  /* 0x0c801f001b167f89 */ /* 0x000f2600000e0000 */
[----:B------:R-:W3:Y:S01]  /*121a0*/  MUFU.RCP R100, R100 ;  /* 0x0000006400647308 */ /* 0x000ee20000001000 */
[----:B------:R-:W4:Y:S01]  /*121b0*/  SHFL.BFLY PT, R26, R31, 0x4, 0x1f ;  /* 0x0c801f001f1a7f89 */ /* 0x000f2200000e0000 */
[----:B------:R-:W-:Y:S01]  /*121c0*/  FSETP.GEU.AND P5, PT, |R32|, 1.175494350822287508e-38, PT ;  /* 0x008000002000780b */ /* 0x000fe20003fae200 */
[----:B-1----:R-:W-:Y:S01]  /*121d0*/  FADD R10, -R5, R10 ;  /* 0x0000000a050a7221 */ /* 0x002fe20000000100 */
[----:B------:R-:W-:Y:S01]  /*121e0*/  FMUL R44, R97, R102 ;  /* 0x00000066612c7220 */ /* 0x000fe20000400000 */
[----:B------:R-:W-:-:S02]  /*121f0*/  FSETP.NEU.AND P6, PT, R66, RZ, PT ;  /* 0x000000ff4200720b */ /* 0x000fc40003fcd000 */
[----:B0-----:R-:W-:Y:S01]  /*12200*/  FMUL R9, R10, R10 ;  /* 0x0000000a0a097220 */ /* 0x001fe20000400000 */
[----:B--2---:R-:W-:Y:S01]  /*12210*/  FMUL R13, R13, R24 ;  /* 0x000000180d0d7220 */ /* 0x004fe20000400000 */
[----:B------:R-:W0:Y:S01]  /*12220*/  SHFL.BFLY PT, R28, R23, 0x4, 0x1f ;  /* 0x0c801f00171c7f89 */ /* 0x000e2200000e0000 */
[----:B------:R-:W-:Y:S01]  /*12230*/  FADD R7, R7, R16 ;  /* 0x0000001007077221 */ /* 0x000fe20000000000 */
[----:B------:R-:W-:Y:S02]  /*12240*/  FMUL R9, R68, R9 ;  /* 0x0000000944097220 */ /* 0x000fe40000400000 */
[----:B------:R-:W1:Y:S01]  /*12250*/  SHFL.BFLY PT, R24, R41, 0x1, 0x1f ;  /* 0x0c201f0029187f89 */ /* 0x000e6200000e0000 */
[----:B---3--:R-:W-:Y:S01]  /*12260*/  FADD R15, -R30, R15 ;  /* 0x0000000f1e0f7221 */ /* 0x008fe20000000100 */
[----:B------:R-:W-:Y:S01]  /*12270*/  FSEL R44, R44, RZ, P6 ;  /* 0x000000ff2c2c7208 */ /* 0x000fe20003000000 */
[----:B------:R-:W-:Y:S01]  /*12280*/  FMUL R64, R100, R99 ;  /* 0x0000006364407220 */ /* 0x000fe20000400000 */
[----:B------:R-:W-:Y:S01]  /*12290*/  FSETP.NEU.AND P6, PT, R41, RZ, PT ;  /* 0x000000ff2900720b */ /* 0x000fe20003fcd000 */
[----:B----4-:R-:W-:Y:S01]  /*122a0*/  FADD R20, -R21, R20 ;  /* 0x0000001415147221 */ /* 0x010fe20000000100 */
[----:B------:R-:W-:Y:S01]  /*122b0*/  @!P5 FMUL R18, R18, 16777216 ;  /* 0x4b8000001212d820 */ /* 0x000fe20000400000 */
[----:B------:R-:W-:Y:S01]  /*122c0*/  FFMA R5, R10, R48, R5 ;  /* 0x000000300a057223 */ /* 0x000fe20000000005 */
[----:B------:R-:W-:Y:S01]  /*122d0*/  FFMA R7, R48, R9, R7 ;  /* 0x0000000930077223 */ /* 0x000fe20000000007 */
[C---:B------:R-:W-:Y:S01]  /*122e0*/  FFMA R30, R15.reuse, R59, R30 ;  /* 0x0000003b0f1e7223 */ /* 0x040fe2000000001e */
[----:B------:R-:W-:Y:S01]  /*122f0*/  FMUL R15, R15, R15 ;  /* 0x0000000f0f0f7220 */ /* 0x000fe20000400000 */
[----:B------:R-:W-:Y:S01]  /*12300*/  FSEL R64, R64, RZ, P6 ;  /* 0x000000ff40407208 */ /* 0x000fe20003000000 */
[----:B------:R-:W-:Y:S01]  /*12310*/  FFMA R21, R20, R37, R21 ;  /* 0x0000002514157223 */ /* 0x000fe20000000015 */
[----:B------:R-:W-:Y:S01]  /*12320*/  LOP3.LUT P6, RZ, R252, 0x1f, RZ, 0xc0, !PT ;  /* 0x0000001ffcff7812 */ /* 0x000fe200078cc0ff */
[----:B------:R-:W2:Y:S01]  /*12330*/  MUFU.RCP R18, R18 ;  /* 0x0000001200127308 */ /* 0x000ea20000001000 */
[----:B------:R-:W3:Y:S01]  /*12340*/  SHFL.BFLY PT, R4, R5, 0x2, 0x1f ;  /* 0x0c401f0005047f89 */ /* 0x000ee200000e0000 */
[----:B------:R-:W-:Y:S01]  /*12350*/  FADD R36, R36, R17 ;  /* 0x0000001124247221 */ /* 0x000fe20000000000 */
[----:B------:R-:W-:Y:S01]  /*12360*/  FMUL R15, R38, R15 ;  /* 0x0000000f260f7220 */ /* 0x000fe20000400000 */
[----:B------:R-:W-:Y:S01]  /*12370*/  FMUL R9, R20, R20 ;  /* 0x0000001414097220 */ /* 0x000fe20000400000 */
[----:B------:R-:W4:Y:S01]  /*12380*/  SHFL.BFLY PT, R10, R7, 0x2, 0x1f ;  /* 0x0c401f00070a7f89 */ /* 0x000f2200000e0000 */
[----:B------:R-:W-:-:S03]  /*12390*/  FADD R22, R27, R22 ;  /* 0x000000161b167221 */ /* 0x000fc60000000000 */
[----:B------:R-:W1:Y:S01]  /*123a0*/  SHFL.BFLY PT, R17, R30, 0x2, 0x1f ;  /* 0x0c401f001e117f89 */ /* 0x000e6200000e0000 */
[----:B------:R-:W-:Y:S01]  /*123b0*/  FFMA R15, R59, R15, R36 ;  /* 0x0000000f3b0f7223 */ /* 0x000fe20000000024 */
[----:B------:R-:W-:Y:S02]  /*123c0*/  FADD R26, -R31, R26 ;  /* 0x0000001a1f1a7221 */ /* 0x000fe40000000100 */
[----:B------:R-:W1:Y:S04]  /*123d0*/  SHFL.BFLY PT, R20, R21, 0x2, 0x1f ;  /* 0x0c401f0015147f89 */ /* 0x000e6800000e0000 */
[----:B------:R-:W3:Y:S01]  /*123e0*/  SHFL.BFLY PT, R27, R72, 0x1, 0x1f ;  /* 0x0c201f00481b7f89 */ /* 0x000ee200000e0000 */
[----:B------:R-:W-:Y:S01]  /*123f0*/  FMUL R9, R8, R9 ;  /* 0x0000000908097220 */ /* 0x000fe20000400000 */
[C---:B------:R-:W-:Y:S01]  /*12400*/  FMUL R16, R26.reuse, R26 ;  /* 0x0000001a1a107220 */ /* 0x040fe20000400000 */
[----:B------:R-:W-:Y:S01]  /*12410*/  FFMA R26, R26, R33, R31 ;  /* 0x000000211a1a7223 */ /* 0x000fe2000000001f */
[----:B------:R-:W3:Y:S01]  /*12420*/  SHFL.BFLY PT, R8, R15, 0x2, 0x1f ;  /* 0x0c401f000f087f89 */ /* 0x000ee200000e0000 */
[----:B------:R-:W-:Y:S01]  /*12430*/  @!P5 FMUL R19, R19, 16777216 ;  /* 0x4b8000001313d820 */ /* 0x000fe20000400000 */
[----:B------:R-:W-:-:S02]  /*12440*/  FSETP.NEU.AND P5, PT, R32, RZ, PT ;  /* 0x000000ff2000720b */ /* 0x000fc40003fad000 */
[----:B------:R-:W-:Y:S01]  /*12450*/  @!P6 STS [R45+0x80], R42 ;  /* 0x0000802a2d00e388 */ /* 0x000fe20000000800 */
[----:B------:R-:W-:Y:S01]  /*12460*/  FSETP.NEU.AND P4, PT, R42, RZ, PT ;  /* 0x000000ff2a00720b */ /* 0x000fe20003f8d000 */
[----:B0-----:R-:W-:Y:S01]  /*12470*/  FADD R28, R23, R28 ;  /* 0x0000001c171c7221 */ /* 0x001fe20000000000 */
[----:B------:R-:W-:Y:S01]  /*12480*/  FMUL R16, R39, R16 ;  /* 0x0000001027107220 */ /* 0x000fe20000400000 */
[----:B------:R1:W-:Y:S01]  /*12490*/  @!P6 STS [R45+0x90], R32 ;  /* 0x000090202d00e388 */ /* 0x0003e20000000800 */
[----:B--2---:R-:W-:-:S03]  /*124a0*/  FMUL R18, R18, R19 ;  /* 0x0000001312127220 */ /* 0x004fc60000400000 */
[----:B------:R-:W0:Y:S01]  /*124b0*/  SHFL.BFLY PT, R23, R26, 0x2, 0x1f ;  /* 0x0c401f001a177f89 */ /* 0x000e2200000e0000 */
[----:B------:R-:W-:Y:S01]  /*124c0*/  FFMA R22, R37, R9, R22 ;  /* 0x0000000925167223 */ /* 0x000fe20000000016 */
[----:B------:R-:W-:Y:S01]  /*124d0*/  FFMA R28, R33, R16, R28 ;  /* 0x00000010211c7223 */ /* 0x000fe2000000001c */
[----:B-1----:R-:W-:Y:S01]  /*124e0*/  FADD R32, R41, R24 ;  /* 0x0000001829207221 */ /* 0x002fe20000000000 */
[----:B------:R-:W-:-:S04]  /*124f0*/  FSEL R13, R13, RZ, P4 ;  /* 0x000000ff0d0d7208 */ /* 0x000fc80002000000 */
[----:B------:R-:W-:Y:S01]  /*12500*/  FSETP.GT.AND P4, PT, |R32|, 8.50705917302346158658e+37, PT ;  /* 0x7e8000002000780b */ /* 0x000fe20003f84200 */
[----:B------:R-:W1:Y:S01]  /*12510*/  SHFL.BFLY PT, R19, R22, 0x2, 0x1f ;  /* 0x0c401f0016137f89 */ /* 0x000e6200000e0000 */
[----:B------:R-:W-:Y:S02]  /*12520*/  FSEL R18, R18, RZ, P5 ;  /* 0x000000ff12127208 */ /* 0x000fe40002800000 */
[----:B------:R-:W-:Y:S01]  /*12530*/  FSETP.GEU.AND P5, PT, |R32|, 1.175494350822287508e-38, PT ;  /* 0x008000002000780b */ /* 0x000fe20003fae200 */
[----:B------:R-:W2:Y:S01]  /*12540*/  SHFL.BFLY PT, R25, R28, 0x2, 0x1f ;  /* 0x0c401f001c197f89 */ /* 0x000ea200000e0000 */
[----:B---3--:R-:W-:Y:S01]  /*12550*/  FADD R4, -R5, R4 ;  /* 0x0000000405047221 */ /* 0x008fe20000000100 */
[----:B----4-:R-:W-:Y:S01]  /*12560*/  FADD R10, R7, R10 ;  /* 0x0000000a070a7221 */ /* 0x010fe20000000000 */
[----:B------:R-:W-:Y:S01]  /*12570*/  FADD R17, -R30, R17 ;  /* 0x000000111e117221 */ /* 0x000fe20000000100 */
[----:B------:R-:W-:Y:S01]  /*12580*/  FMUL R7, R32, 0.25 ;  /* 0x3e80000020077820 */ /* 0x000fe20000400000 */
[----:B------:R-:W-:Y:S01]  /*12590*/  FADD R20, -R21, R20 ;  /* 0x0000001415147221 */ /* 0x000fe20000000100 */
[----:B------:R-:W-:Y:S01]  /*125a0*/  FADD R29, R72, R27 ;  /* 0x0000001b481d7221 */ /* 0x000fe20000000000 */
[C---:B------:R-:W-:Y:S01]  /*125b0*/  FMUL R9, R4.reuse, R4 ;  /* 0x0000000404097220 */ /* 0x040fe20000400000 */
[----:B------:R-:W-:Y:S01]  /*125c0*/  FFMA R4, R4, R55, R5 ;  /* 0x0000003704047223 */ /* 0x000fe20000000005 */
[C---:B------:R-:W-:Y:S01]  /*125d0*/  FFMA R30, R17.reuse, R44, R30 ;  /* 0x0000002c111e7223 */ /* 0x040fe2000000001e */
[----:B------:R-:W-:Y:S01]  /*125e0*/  FMUL R16, R17, R17 ;  /* 0x0000001111107220 */ /* 0x000fe20000400000 */
[----:B------:R-:W-:Y:S01]  /*125f0*/  FMUL R5, R20, R20 ;  /* 0x0000001414057220 */ /* 0x000fe20000400000 */
[----:B------:R-:W-:Y:S01]  /*12600*/  FSEL R17, R7, R32, P4 ;  /* 0x0000002007117208 */ /* 0x000fe20002000000 */
[----:B------:R-:W-:Y:S01]  /*12610*/  @P4 FMUL R24, R24, 0.25 ;  /* 0x3e80000018184820 */ /* 0x000fe20000400000 */
[----:B------:R-:W-:Y:S01]  /*12620*/  FSETP.GEU.AND P4, PT, |R29|, 1.175494350822287508e-38, PT ;  /* 0x008000001d00780b */ /* 0x000fe20003f8e200 */
[----:B------:R-:W-:Y:S01]  /*12630*/  FADD R15, R15, R8 ;  /* 0x000000080f0f7221 */ /* 0x000fe20000000000 */
[----:B------:R-:W-:Y:S01]  /*12640*/  FMUL R8, R6, R5 ;  /* 0x0000000506087220 */ /* 0x000fe20000400000 */
[----:B------:R-:W-:Y:S01]  /*12650*/  @!P5 FMUL R17, R17, 16777216 ;  /* 0x4b8000001111d820 */ /* 0x000fe20000400000 */
[----:B------:R-:W-:Y:S01]  /*12660*/  @!P5 FMUL R24, R24, 16777216 ;  /* 0x4b8000001818d820 */ /* 0x000fe20000400000 */
[C---:B------:R-:W-:Y:S01]  /*12670*/  FMUL R6, R29.reuse, 0.25 ;  /* 0x3e8000001d067820 */ /* 0x040fe20000400000 */
[----:B------:R-:W-:Y:S01]  /*12680*/  FSETP.GT.AND P5, PT, |R29|, 8.50705917302346158658e+37, PT ;  /* 0x7e8000001d00780b */ /* 0x000fe20003fa4200 */
[----:B0-----:R-:W-:Y:S01]  /*12690*/  FADD R23, -R26, R23 ;  /* 0x000000171a177221 */ /* 0x001fe20000000100 */
[----:B------:R-:W-:Y:S01]  /*126a0*/  FFMA R21, R20, R64, R21 ;  /* 0x0000004014157223 */ /* 0x000fe20000000015 */
[----:B------:R-:W-:Y:S01]  /*126b0*/  FMUL R9, R58, R9 ;  /* 0x000000093a097220 */ /* 0x000fe20000400000 */
[----:B------:R-:W-:Y:S01]  /*126c0*/  FSEL R20, R6, R29, P5 ;  /* 0x0000001d06147208 */ /* 0x000fe20002800000 */
[C---:B------:R-:W-:Y:S01]  /*126d0*/  FFMA R26, R23.reuse, R35, R26 ;  /* 0x00000023171a7223 */ /* 0x040fe2000000001a */
[----:B------:R-:W-:Y:S01]  /*126e0*/  FMUL R23, R23, R23 ;  /* 0x0000001717177220 */ /* 0x000fe20000400000 */
[----:B------:R-:W0:Y:S01]  /*126f0*/  SHFL.BFLY PT, R5, R4, 0x1, 0x1f ;  /* 0x0c201f0004057f89 */ /* 0x000e2200000e0000 */
[----:B------:R-:W-:Y:S01]  /*12700*/  FMUL R16, R43, R16 ;  /* 0x000000102b107220 */ /* 0x000fe20000400000 */
[----:B------:R-:W-:Y:S01]  /*12710*/  FFMA R9, R55, R9, R10 ;  /* 0x0000000937097223 */ /* 0x000fe2000000000a */
[----:B------:R-:W-:Y:S01]  /*12720*/  @!P4 FMUL R20, R20, 16777216 ;  /* 0x4b8000001414c820 */ /* 0x000fe20000400000 */
[----:B------:R-:W3:Y:S01]  /*12730*/  SHFL.BFLY PT, R7, R30, 0x1, 0x1f ;  /* 0x0c201f001e077f89 */ /* 0x000ee200000e0000 */
[----:B-1----:R-:W-:Y:S01]  /*12740*/  FADD R19, R22, R19 ;  /* 0x0000001316137221 */ /* 0x002fe20000000000 */
[----:B--2---:R-:W-:Y:S01]  /*12750*/  FADD R28, R28, R25 ;  /* 0x000000191c1c7221 */ /* 0x004fe20000000000 */
[----:B------:R-:W-:Y:S01]  /*12760*/  FMUL R23, R52, R23 ;  /* 0x0000001734177220 */ /* 0x000fe20000400000 */
[----:B------:R-:W1:Y:S01]  /*12770*/  SHFL.BFLY PT, R10, R21, 0x1, 0x1f ;  /* 0x0c201f00150a7f89 */ /* 0x000e6200000e0000 */
[----:B------:R-:W2:Y:S01]  /*12780*/  MUFU.RCP R17, R17 ;  /* 0x0000001100117308 */ /* 0x000ea20000001000 */
[----:B------:R-:W-:-:S02]  /*12790*/  FFMA R15, R44, R16, R15 ;  /* 0x000000102c0f7223 */ /* 0x000fc4000000000f */
[----:B------:R-:W4:Y:S01]  /*127a0*/  SHFL.BFLY PT, R25, R26, 0x1, 0x1f ;  /* 0x0c201f001a197f89 */ /* 0x000f2200000e0000 */
[----:B------:R-:W-:Y:S01]  /*127b0*/  FFMA R19, R64, R8, R19 ;  /* 0x0000000840137223 */ /* 0x000fe20000000013 */
[----:B------:R-:W-:-:S03]  /*127c0*/  FFMA R23, R35, R23, R28 ;  /* 0x0000001723177223 */ /* 0x000fc6000000001c */
[----:B------:R0:W1:Y:S01]  /*127d0*/  MUFU.RCP R22, R20 ;  /* 0x0000001400167308 */ /* 0x0000620000001000 */
[----:B------:R-:W4:Y:S01]  /*127e0*/  SHFL.BFLY PT, R6, R9, 0x1, 0x1f ;  /* 0x0c201f0009067f89 */ /* 0x000f2200000e0000 */
[----:B------:R-:W-:-:S03]  /*127f0*/  @P5 FMUL R27, R27, 0.25 ;  /* 0x3e8000001b1b5820 */ /* 0x000fc60000400000 */
[----:B------:R-:W4:Y:S04]  /*12800*/  SHFL.BFLY PT, R8, R15, 0x1, 0x1f ;  /* 0x0c201f000f087f89 */ /* 0x000f2800000e0000 */
[----:B------:R-:W4:Y:S04]  /*12810*/  SHFL.BFLY PT, R16, R19, 0x1, 0x1f ;  /* 0x0c201f0013107f89 */ /* 0x000f2800000e0000 */
[----:B0-----:R-:W0:Y:S01]  /*12820*/  SHFL.BFLY PT, R20, R23, 0x1, 0x1f ;  /* 0x0c201f0017147f89 */ /* 0x001e2200000e0000 */
[----:B------:R-:W-:Y:S01]  /*12830*/  @!P4 FMUL R27, R27, 16777216 ;  /* 0x4b8000001b1bc820 */ /* 0x000fe20000400000 */
[----:B--2---:R-:W-:Y:S01]  /*12840*/  FMUL R17, R17, R24 ;  /* 0x0000001811117220 */ /* 0x004fe20000400000 */
[----:B------:R-:W-:-:S02]  /*12850*/  FSETP.NEU.AND P5, PT, R32, RZ, PT ;  /* 0x000000ff2000720b */ /* 0x000fc40003fad000 */
[----:B-1----:R-:W-:Y:S01]  /*12860*/  FMUL R22, R22, R27 ;  /* 0x0000001b16167220 */ /* 0x002fe20000400000 */
[----:B------:R-:W-:Y:S01]  /*12870*/  FSETP.NEU.AND P4, PT, R29, RZ, PT ;  /* 0x000000ff1d00720b */ /* 0x000fe20003f8d000 */
[----:B------:R-:W-:Y:S01]  /*12880*/  FADD R5, -R4, R5 ;  /* 0x0000000504057221 */ /* 0x000fe20000000100 */
[----:B---3--:R-:W-:Y:S01]  /*12890*/  FADD R7, -R30, R7 ;  /* 0x000000071e077221 */ /* 0x008fe20000000100 */
[----:B------:R-:W-:Y:S01]  /*128a0*/  FSEL R17, R17, RZ, P5 ;  /* 0x000000ff11117208 */ /* 0x000fe20002800000 */
[----:B------:R-:W-:Y:S01]  /*128b0*/  FADD R10, -R21, R10 ;  /* 0x0000000a150a7221 */ /* 0x000fe20000000100 */
[----:B------:R-:W-:Y:S01]  /*128c0*/  FSEL R22, R22, RZ, P4 ;  /* 0x000000ff16167208 */ /* 0x000fe20002000000 */
[----:B----4-:R-:W-:Y:S01]  /*128d0*/  FADD R25, -R26, R25 ;  /* 0x000000191a197221 */ /* 0x010fe20000000100 */
[----:B------:R-:W-:Y:S01]  /*128e0*/  LOP3.LUT P5, RZ, R252, 0x1f, RZ, 0xc0, !PT ;  /* 0x0000001ffcff7812 */ /* 0x000fe200078ac0ff */
[C---:B------:R-:W-:Y:S01]  /*128f0*/  FFMA R24, R5.reuse, R13, R4 ;  /* 0x0000000d05187223 */ /* 0x040fe20000000004 */
[----:B------:R-:W-:Y:S01]  /*12900*/  FMUL R4, R5, R5 ;  /* 0x0000000505047220 */ /* 0x000fe20000400000 */
[C---:B------:R-:W-:Y:S01]  /*12910*/  FFMA R30, R7.reuse, R18, R30 ;  /* 0x00000012071e7223 */ /* 0x040fe2000000001e */
[----:B------:R-:W-:Y:S01]  /*12920*/  FMUL R7, R7, R7 ;  /* 0x0000000707077220 */ /* 0x000fe20000400000 */
[C---:B------:R-:W-:Y:S01]  /*12930*/  FFMA R21, R10.reuse, R17, R21 ;  /* 0x000000110a157223 */ /* 0x040fe20000000015 */
[----:B------:R-:W-:Y:S01]  /*12940*/  FMUL R10, R10, R10 ;  /* 0x0000000a0a0a7220 */ /* 0x000fe20000400000 */
[C---:B------:R-:W-:Y:S01]  /*12950*/  FFMA R26, R25.reuse, R22, R26 ;  /* 0x00000016191a7223 */ /* 0x040fe2000000001a */
[----:B------:R-:W-:Y:S01]  /*12960*/  FMUL R25, R25, R25 ;  /* 0x0000001919197220 */ /* 0x000fe20000400000 */
[----:B------:R-:W-:Y:S01]  /*12970*/  FADD R6, R9, R6 ;  /* 0x0000000609067221 */ /* 0x000fe20000000000 */
[----:B------:R-:W-:Y:S01]  /*12980*/  FMUL R4, R71, R4 ;  /* 0x0000000447047220 */ /* 0x000fe20000400000 */
[----:B------:R-:W-:Y:S01]  /*12990*/  FADD R15, R15, R8 ;  /* 0x000000080f0f7221 */ /* 0x000fe20000000000 */
[----:B------:R-:W-:Y:S01]  /*129a0*/  FMUL R7, R66, R7 ;  /* 0x0000000742077220 */ /* 0x000fe20000400000 */
[----:B------:R-:W-:Y:S01]  /*129b0*/  FADD R16, R19, R16 ;  /* 0x0000001013107221 */ /* 0x000fe20000000000 */
[----:B------:R-:W-:Y:S01]  /*129c0*/  FMUL R10, R41, R10 ;  /* 0x0000000a290a7220 */ /* 0x000fe20000400000 */
[----:B------:R-:W-:Y:S01]  /*129d0*/  @!P6 STS [R45+0xa0], R32 ;  /* 0x0000a0202d00e388 */ /* 0x000fe20000000800 */
[----:B0-----:R-:W-:Y:S01]  /*129e0*/  FADD R23, R23, R20 ;  /* 0x0000001417177221 */ /* 0x001fe20000000000 */
[----:B------:R-:W-:Y:S01]  /*129f0*/  FMUL R25, R72, R25 ;  /* 0x0000001948197220 */ /* 0x000fe20000400000 */
[----:B------:R-:W-:Y:S01]  /*12a00*/  FFMA R4, R13, R4, R6 ;  /* 0x000000040d047223 */ /* 0x000fe20000000006 */
[----:B------:R-:W-:Y:S01]  /*12a10*/  @!P6 STS [R45+0xb0], R29 ;  /* 0x0000b01d2d00e388 */ /* 0x000fe20000000800 */
[----:B------:R-:W-:Y:S01]  /*12a20*/  FFMA R15, R18, R7, R15 ;  /* 0x00000007120f7223 */ /* 0x000fe2000000000f */
[----:B------:R-:W-:-:S02]  /*12a30*/  FFMA R10, R17, R10, R16 ;  /* 0x0000000a110a7223 */ /* 0x000fc40000000010 */
[----:B------:R-:W-:Y:S01]  /*12a40*/  @!P6 STS [R45], R24 ;  /* 0x000000182d00e388 */ /* 0x000fe20000000800 */
[----:B------:R-:W-:-:S03]  /*12a50*/  FFMA R23, R22, R25, R23 ;  /* 0x0000001916177223 */ /* 0x000fc60000000017 */
[----:B------:R-:W-:Y:S04]  /*12a60*/  @!P5 STS [R45+0x10], R30 ;  /* 0x0000101e2d00d388 */ /* 0x000fe80000000800 */
[----:B------:R-:W-:Y:S04]  /*12a70*/  @!P5 STS [R45+0x20], R21 ;  /* 0x000020152d00d388 */ /* 0x000fe80000000800 */
[----:B------:R-:W-:Y:S04]  /*12a80*/  @!P5 STS [R45+0x30], R26 ;  /* 0x0000301a2d00d388 */ /* 0x000fe80000000800 */
[----:B------:R-:W-:Y:S04]  /*12a90*/  @!P5 STS [R45+0x40], R4 ;  /* 0x000040042d00d388 */ /* 0x000fe80000000800 */
[----:B------:R-:W-:Y:S04]  /*12aa0*/  @!P5 STS [R45+0x50], R15 ;  /* 0x0000500f2d00d388 */ /* 0x000fe80000000800 */
[----:B------:R-:W-:Y:S04]  /*12ab0*/  @!P5 STS [R45+0x60], R10 ;  /* 0x0000600a2d00d388 */ /* 0x000fe80000000800 */
[----:B------:R-:W-:Y:S01]  /*12ac0*/  @!P5 STS [R45+0x70], R23 ;  /* 0x000070172d00d388 */ /* 0x000fe20000000800 */
[----:B------:R-:W-:-:S02]  /*12ad0*/  @P6 LOP3.LUT R3, R3, 0x8, RZ, 0xfc, !PT ;  /* 0x0000000803036812 */ /* 0x000fc400078efcff */
[----:B------:R-:W-:Y:S01]  /*12ae0*/  ISETP.GE.AND P6, PT, R252, 0x10, PT ;  /* 0x00000010fc00780c */ /* 0x000fe20003fc6270 */
[----:B------:R-:W-:-:S12]  /*12af0*/  BAR.SYNC.DEFER_BLOCKING 0x0 ;  /* 0x0000000000007b1d */ /* 0x000fd80000010000 */
[----:B------:R-:W0:Y:S04]  /*12b00*/  @!P6 LDS R12, [R252.X4+0x80] ;  /* 0x00008000fc0ce984 */ /* 0x000e280000004800 */
[----:B------:R-:W-:Y:S04]  /*12b10*/  @!P6 LDS R11, [R252.X4] ;  /* 0x00000000fc0be984 */ /* 0x000fe80000004800 */
[----:B------:R-:W-:Y:S04]  /*12b20*/  @!P6 LDS R14, [R252.X4+0x40] ;  /* 0x00004000fc0ee984 */ /* 0x000fe80000004800 */
[----:B0-----:R-:W0:Y:S02]  /*12b30*/  SHFL.BFLY PT, R5, R12, 0x2, 0x1f ;  /* 0x0c401f000c057f89 */ /* 0x001e2400000e0000 */
[----:B0-----:R-:W-:-:S05]  /*12b40*/  FADD R6, R12, R5 ;  /* 0x000000050c067221 */ /* 0x001fca0000000000 */
[C---:B------:R-:W-:Y:S01]  /*12b50*/  FSETP.GT.AND P4, PT, |R6|.reuse, 8.50705917302346158658e+37, PT ;  /* 0x7e8000000600780b */ /* 0x040fe20003f84200 */
[----:B------:R-:W-:-:S05]  /*12b60*/  FMUL R7, R6, 0.25 ;  /* 0x3e80000006077820 */ /* 0x000fca0000400000 */
[----:B------:R-:W-:-:S07]  /*12b70*/  FSEL R7, R7, R6, P4 ;  /* 0x0000000607077208 */ /* 0x000fce0002000000 */
[----:B------:R-:W-:Y:S01]  /*12b80*/  @P4 FMUL R5, R5, 0.25 ;  /* 0x3e80000005054820 */ /* 0x000fe20000400000 */
[----:B------:R-:W-:Y:S01]  /*12b90*/  FSETP.GEU.AND P4, PT, |R6|, 1.175494350822287508e-38, PT ;  /* 0x008000000600780b */ /* 0x000fe20003f8e200 */
[----:B------:R-:W0:-:S12]  /*12ba0*/  SHFL.BFLY PT, R13, R6, 0x1, 0x1f ;  /* 0x0c201f00060d7f89 */ /* 0x000e1800000e0000 */
[----:B------:R-:W-:-:S04]  /*12bb0*/  @!P4 FMUL R7, R7, 16777216 ;  /* 0x4b8000000707c820 */ /* 0x000fc80000400000 */
[----:B------:R-:W1:Y:S01]  /*12bc0*/  MUFU.RCP R4, R7 ;  /* 0x0000000700047308 */ /* 0x000e620000001000 */
[----:B------:R-:W-:Y:S01]  /*12bd0*/  @!P4 FMUL R5, R5, 16777216 ;  /* 0x4b8000000505c820 */ /* 0x000fe20000400000 */
[C---:B------:R-:W-:Y:S01]  /*12be0*/  FSETP.NEU.AND P4, PT, R6.reuse, RZ, PT ;  /* 0x000000ff0600720b */ /* 0x040fe20003f8d000 */
[----:B0-----:R-:W-:Y:S02]  /*12bf0*/  FADD R10, R6, R13 ;  /* 0x0000000d060a7221 */ /* 0x001fe40000000000 */
[----:B-1----:R-:W-:Y:S02]  /*12c00*/  FMUL R5, R4, R5 ;  /* 0x0000000504057220 */ /* 0x002fe40000400000 */
[----:B------:R-:W0:Y:S03]  /*12c10*/  SHFL.BFLY PT, R4, R11, 0x2, 0x1f ;  /* 0x0c401f000b047f89 */ /* 0x000e2600000e0000 */
[----:B------:R-:W-:-:S02]  /*12c20*/  FSEL R8, R5, RZ, P4 ;  /* 0x000000ff05087208 */ /* 0x000fc40002000000 */
[C---:B------:R-:W-:Y:S01]  /*12c30*/  FSETP.GT.AND P4, PT, |R10|.reuse, 8.50705917302346158658e+37, PT ;  /* 0x7e8000000a00780b */ /* 0x040fe20003f84200 */
[----:B------:R-:W1:Y:S01]  /*12c40*/  SHFL.BFLY PT, R5, R14, 0x2, 0x1f ;  /* 0x0c401f000e057f89 */ /* 0x000e6200000e0000 */
[----:B------:R-:W-:-:S05]  /*12c50*/  FMUL R9, R10, 0.25 ;  /* 0x3e8000000a097820 */ /* 0x000fca0000400000 */
[----:B------:R-:W-:-:S06]  /*12c60*/  FSEL R15, R9, R10, P4 ;  /* 0x0000000a090f7208 */ /* 0x000fcc0002000000 */
[----:B------:R-:W-:Y:S01]  /*12c70*/  @P4 FMUL R13, R13, 0.25 ;  /* 0x3e8000000d0d4820 */ /* 0x000fe20000400000 */
[----:B------:R-:W-:Y:S01]  /*12c80*/  FSETP.GEU.AND P4, PT, |R10|, 1.175494350822287508e-38, PT ;  /* 0x008000000a00780b */ /* 0x000fe20003f8e200 */
[----:B0-----:R-:W-:-:S04]  /*12c90*/  FADD R4, -R11, R4 ;  /* 0x000000040b047221 */ /* 0x001fc80000000100 */
[C---:B------:R-:W-:Y:S01]  /*12ca0*/  FFMA R7, R4.reuse, R8, R11 ;  /* 0x0000000804077223 */ /* 0x040fe2000000000b */
[----:B------:R-:W-:-:S07]  /*12cb0*/  FMUL R9, R4, R4 ;  /* 0x0000000404097220 */ /* 0x000fce0000400000 */
[----:B------:R-:W-:Y:S01]  /*12cc0*/  @!P4 FMUL R15, R15, 16777216 ;  /* 0x4b8000000f0fc820 */ /* 0x000fe20000400000 */
[----:B-1----:R-:W-:Y:S01]  /*12cd0*/  FADD R5, R14, R5 ;  /* 0x000000050e057221 */ /* 0x002fe20000000000 */
[----:B------:R-:W-:Y:S01]  /*12ce0*/  FMUL R9, R12, R9 ;  /* 0x000000090c097220 */ /* 0x000fe20000400000 */
[----:B------:R-:W0:Y:S01]  /*12cf0*/  SHFL.BFLY PT, R4, R7, 0x1, 0x1f ;  /* 0x0c201f0007047f89 */ /* 0x000e2200000e0000 */
[----:B------:R-:W1:Y:S02]  /*12d00*/  MUFU.RCP R12, R15 ;  /* 0x0000000f000c7308 */ /* 0x000e640000001000 */
[----:B------:R-:W-:Y:S01]  /*12d10*/  FFMA R5, R8, R9, R5 ;  /* 0x0000000908057223 */ /* 0x000fe20000000005 */
[----:B------:R-:W-:-:S04]  /*12d20*/  @!P4 FMUL R13, R13, 16777216 ;  /* 0x4b8000000d0dc820 */ /* 0x000fc80000400000 */
[----:B------:R-:W2:Y:S01]  /*12d30*/  SHFL.BFLY PT, R8, R5, 0x1, 0x1f ;  /* 0x0c201f0005087f89 */ /* 0x000ea200000e0000 */
[----:B------:R-:W-:Y:S02]  /*12d40*/  FSETP.NEU.AND P4, PT, R10, RZ, PT ;  /* 0x000000ff0a00720b */ /* 0x000fe40003f8d000 */
[----:B------:R-:W-:Y:S01]  /*12d50*/  LOP3.LUT R16, R252, 0x3, RZ, 0xc0, !PT ;  /* 0x00000003fc107812 */ /* 0x000fe200078ec0ff */
[----:B-1----:R-:W-:-:S05]  /*12d60*/  FMUL R12, R12, R13 ;  /* 0x0000000d0c0c7220 */ /* 0x002fca0000400000 */
[----:B------:R-:W-:Y:S02]  /*12d70*/  FSEL R12, R12, RZ, P4 ;  /* 0x000000ff0c0c7208 */ /* 0x000fe40002000000 */
[----:B------:R-:W-:Y:S01]  /*12d80*/  ISETP.NE.AND P4, PT, R16, RZ, PT ;  /* 0x000000ff1000720c */ /* 0x000fe20003f85270 */
[----:B0-----:R-:W-:-:S03]  /*12d90*/  FADD R4, -R7, R4 ;  /* 0x0000000407047221 */ /* 0x001fc60000000100 */
[----:B------:R-:W-:Y:S01]  /*12da0*/  ISETP.LT.AND P5, PT, R252, 0x10, !P4 ;  /* 0x00000010fc00780c */ /* 0x000fe200067a1270 */
[----:B------:R-:W-:Y:S01]  /*12db0*/  FMUL R11, R4, R4 ;  /* 0x00000004040b7220 */ /* 0x000fe20000400000 */
[----:B--2---:R-:W-:-:S03]  /*12dc0*/  FADD R9, R5, R8 ;  /* 0x0000000805097221 */ /* 0x004fc60000000000 */
[----:B------:R-:W-:Y:S01]  /*12dd0*/  FMUL R11, R6, R11 ;  /* 0x0000000b060b7220 */ /* 0x000fe20000400000 */
[----:B------:R-:W-:-:S03]  /*12de0*/  FFMA R4, R4, R12, R7 ;  /* 0x0000000c04047223 */ /* 0x000fc60000000007 */
[----:B------:R-:W-:-:S04]  /*12df0*/  FFMA R9, R12, R11, R9 ;  /* 0x0000000b0c097223 */ /* 0x000fc80000000009 */
[----:B------:R-:W-:Y:S04]  /*12e00*/  @P5 STS [R252.X4+0x80], R10 ;  /* 0x0000800afc005388 */ /* 0x000fe80000004800 */
[----:B------:R-:W-:Y:S04]  /*12e10*/  @P5 STS [R252.X4], R4 ;  /* 0x00000004fc005388 */ /* 0x000fe80000004800 */
[----:B------:R-:W-:Y:S04]  /*12e20*/  @P5 STS [R252.X4+0x40], R9 ;  /* 0x00004009fc005388 */ /* 0x000fe80000004800 */
[----:B------:R-:W-:Y:S06]  /*12e30*/  BAR.SYNC.DEFER_BLOCKING 0x0 ;  /* 0x0000000000007b1d */ /* 0x000fec0000010000 */
[----:B------:R-:W0:Y:S04]  /*12e40*/  LDS R5, [0x40] ;  /* 0x00004000ff057984 */ /* 0x000e280000000800 */
[----:B------:R-:W1:Y:S04]  /*12e50*/  LDS R6, [0x50] ;  /* 0x00005000ff067984 */ /* 0x000e680000000800 */
[----:B------:R-:W2:Y:S04]  /*12e60*/  LDS R7, [0x60] ;  /* 0x00006000ff077984 */ /* 0x000ea80000000800 */
[----:B------:R-:W3:Y:S04]  /*12e70*/  LDS R8, [0x70] ;  /* 0x00007000ff087984 */ /* 0x000ee80000000800 */
[----:B------:R-:W4:Y:S04]  /*12e80*/  LDS R24, [RZ] ;  /* 0x00000000ff187984 */ /* 0x000f280000000800 */
[----:B------:R-:W4:Y:S04]  /*12e90*/  LDS R25, [0x10] ;  /* 0x00001000ff197984 */ /* 0x000f280000000800 */
[----:B------:R-:W4:Y:S04]  /*12ea0*/  LDS R26, [0x20] ;  /* 0x00002000ff1a7984 */ /* 0x000f280000000800 */
[----:B------:R-:W4:Y:S01]  /*12eb0*/  LDS R27, [0x30] ;  /* 0x00003000ff1b7984 */ /* 0x000f220000000800 */
[----:B------:R-:W-:Y:S01]  /*12ec0*/  IMAD.MOV.U32 R38, RZ, RZ, 0x39aaaaab ;  /* 0x39aaaaabff267424 */ /* 0x000fe200078e00ff */
[----:B------:R-:W-:-:S03]  /*12ed0*/  LOP3.LUT R3, R3, 0xffffffef, RZ, 0xc0, !PT ;  /* 0xffffffef03037812 */ /* 0x000fc600078ec0ff */
[-C--:B0-----:R-:W-:Y:S01]  /*12ee0*/  FFMA R28, R5, R38.reuse, 9.9999999747524270788e-07 ;  /* 0x358637bd051c7423 */ /* 0x081fe20000000026 */
[-C--:B-1----:R-:W-:Y:S01]  /*12ef0*/  FFMA R29, R6, R38.reuse, 9.9999999747524270788e-07 ;  /* 0x358637bd061d7423 */ /* 0x082fe20000000026 */
[-C--:B--2---:R-:W-:Y:S01]  /*12f00*/  FFMA R30, R7, R38.reuse, 9.9999999747524270788e-07 ;  /* 0x358637bd071e7423 */ /* 0x084fe20000000026 */
[----:B---3--:R-:W-:-:S03]  /*12f10*/  FFMA R38, R8, R38, 9.9999999747524270788e-07 ;  /* 0x358637bd08267423 */ /* 0x008fc60000000026 */
[----:B------:R-:W0:Y:S01]  /*12f20*/  MUFU.RSQ R28, R28 ;  /* 0x0000001c001c7308 */ /* 0x000e220000001400 */
[----:B------:R-:W-:-:S07]  /*12f30*/  @P6 LOP3.LUT R3, R3, 0x10, RZ, 0xfc, !PT ;  /* 0x0000001003036812 */ /* 0x000fce00078efcff */
[----:B------:R-:W1:Y:S08]  /*12f40*/  MUFU.RSQ R29, R29 ;  /* 0x0000001d001d7308 */ /* 0x000e700000001400 */
[----:B------:R-:W2:Y:S08]  /*12f50*/  MUFU.RSQ R30, R30 ;  /* 0x0000001e001e7308 */ /* 0x000eb00000001400 */
[----:B------:R-:W3:Y:S01]  /*12f60*/  MUFU.RSQ R38, R38 ;  /* 0x0000002600267308 */ /* 0x000ee20000001400 */
[----:B------:R-:W-:Y:S01]  /*12f70*/  LOP3.LUT R3, R3, 0xfffffffb, RZ, 0xc0, !PT ;  /* 0xfffffffb03037812 */ /* 0x000fe200078ec0ff */
[----:B------:R-:W-:Y:S01]  /*12f80*/  UIADD3 UR4, UP0, UR4, 0x9000, URZ ;  /* 0x0000900004047890 */ /* 0x000fe2000ff1e03f */
[----:B------:R-:W-:-:S02]  /*12f90*/  IMAD.MOV.U32 R223, RZ, RZ, 0x7f800000 ;  /* 0x7f800000ffdf7424 */ /* 0x000fc400078e00ff */
[----:B------:R-:W-:Y:S01]  /*12fa0*/  @P5 LOP3.LUT R3, R3, 0x4, RZ, 0xfc, !PT ;  /* 0x0000000403035812 */ /* 0x000fe200078efcff */
[----:B------:R-:W-:Y:S02]  /*12fb0*/  IMAD.MOV.U32 R4, RZ, RZ, -0x800000 ;  /* 0xff800000ff047424 */ /* 0x000fe400078e00ff */
[----:B------:R-:W-:Y:S02]  /*12fc0*/  IMAD.MOV.U32 R92, RZ, RZ, RZ ;  /* 0x000000ffff5c7224 */ /* 0x000fe400078e00ff */
[----:B------:R-:W-:Y:S02]  /*12fd0*/  IMAD.MOV.U32 R250, RZ, RZ, RZ ;  /* 0x000000fffffa7224 */ /* 0x000fe400078e00ff */
[----:B------:R-:W-:Y:S02]  /*12fe0*/  IMAD.MOV.U32 R222, RZ, RZ, 0x7f800000 ;  /* 0x7f800000ffde7424 */ /* 0x000fe400078e00ff */
[----:B------:R-:W-:Y:S02]  /*12ff0*/  IMAD.MOV.U32 R221, RZ, RZ, -0x800000 ;  /* 0xff800000ffdd7424 */ /* 0x000fe400078e00ff */
[----:B------:R-:W-:-:S02]  /*13000*/  IMAD.MOV.U32 R5, RZ, RZ, -0x800000 ;  /* 0xff800000ff057424 */ /* 0x000fc400078e00ff */
[----:B------:R-:W-:Y:S02]  /*13010*/  IMAD.MOV.U32 R6, RZ, RZ, -0x800000 ;  /* 0xff800000ff067424 */ /* 0x000fe400078e00ff */
[----:B------:R-:W-:Y:S02]  /*13020*/  IMAD.MOV.U32 R7, RZ, RZ, -0x800000 ;  /* 0xff800000ff077424 */ /* 0x000fe400078e00ff */
[----:B------:R-:W-:Y:S02]  /*13030*/  IMAD.MOV.U32 R220, RZ, RZ, 0x7f800000 ;  /* 0x7f800000ffdc7424 */ /* 0x000fe400078e00ff */
[----:B------:R-:W-:Y:S02]  /*13040*/  IMAD.MOV.U32 R219, RZ, RZ, -0x800000 ;  /* 0xff800000ffdb7424 */ /* 0x000fe400078e00ff */
[----:B------:R-:W-:Y:S02]  /*13050*/  IMAD.MOV.U32 R218, RZ, RZ, -0x800000 ;  /* 0xff800000ffda7424 */ /* 0x000fe400078e00ff */
[----:B------:R-:W-:-:S02]  /*13060*/  IMAD.MOV.U32 R217, RZ, RZ, -0x800000 ;  /* 0xff800000ffd97424 */ /* 0x000fc400078e00ff */
[----:B------:R-:W-:Y:S02]  /*13070*/  IMAD.MOV.U32 R138, RZ, RZ, 0x7f800000 ;  /* 0x7f800000ff8a7424 */ /* 0x000fe400078e00ff */
[----:B------:R-:W-:Y:S02]  /*13080*/  IMAD.MOV.U32 R216, RZ, RZ, -0x800000 ;  /* 0xff800000ffd87424 */ /* 0x000fe400078e00ff */
[----:B------:R-:W-:Y:S02]  /*13090*/  IMAD.MOV.U32 R215, RZ, RZ, -0x800000 ;  /* 0xff800000ffd77424 */ /* 0x000fe400078e00ff */
[----:B------:R-:W-:Y:S02]  /*130a0*/  IMAD.MOV.U32 R214, RZ, RZ, -0x800000 ;  /* 0xff800000ffd67424 */ /* 0x000fe400078e00ff */
[----:B------:R-:W-:Y:S02]  /*130b0*/  IMAD.MOV.U32 R213, RZ, RZ, -0x800000 ;  /* 0xff800000ffd57424 */ /* 0x000fe400078e00ff */
[----:B------:R-:W-:-:S02]  /*130c0*/  IMAD.MOV.U32 R212, RZ, RZ, -0x800000 ;  /* 0xff800000ffd47424 */ /* 0x000fc400078e00ff */
[----:B------:R-:W-:Y:S02]  /*130d0*/  IMAD.MOV.U32 R211, RZ, RZ, -0x800000 ;  /* 0xff800000ffd37424 */ /* 0x000fe400078e00ff */
        /* <DEDUP_REMOVED lines=109> */
[----:B------:R-:W-:Y:S01]  /*137b0*/  IMAD.MOV.U32 R131, RZ, RZ, 0x7f800000 ;  /* 0x7f800000ff837424 */ /* 0x000fe200078e00ff */
[----:B------:R-:W-:Y:S02]  /*137c0*/  UIADD3.X UR5, URZ, UR5, URZ, UP0, !UPT ;  /* 0x000000053f057290 */ /* 0x000fe400087fe43f */
[----:B01234-:R-:W-:Y:S02]  /*137d0*/  UPLOP3.LUT UP0, UPT, UPT, UPT, UPT, 0x80, 0x0 ;  /* 0x000000000000789c */ /* 0x01ffe40003f0f070 */
.L_x_4:
[----:B------:R-:W0:Y:S01]  /*137e0*/  S2R R46, SR_TID.X ;  /* 0x00000000002e7919 */ /* 0x000e220000002100 */
[----:B------:R-:W-:-:S03]  /*137f0*/  LOP3.LUT R3, R3, 0xfffffdff, RZ, 0xc0, !PT ;  /* 0xfffffdff03037812 */ /* 0x000fc600078ec0ff */
[----:B------:R-:W1:Y:S04]  /*13800*/  S2R R58, SR_CTAID.X ;  /* 0x00000000003a7919 */ /* 0x000e680000002500 */
[----:B------:R-:W2:Y:S04]  /*13810*/  S2R R44, SR_CTAID.X ;  /* 0x00000000002c7919 */ /* 0x000ea80000002500 */
[----:B------:R-:W3:Y:S01]  /*13820*/  S2R R54, SR_CTAID.X ;  /* 0x0000000000367919 */ /* 0x000ee20000002500 */
        /* <DEDUP_REMOVED lines=9> */
[----:B------:R-:W-:Y:S01]  /*138c0*/  IMAD.MOV.U32 R107, RZ, RZ, 0x4 ;  /* 0x00000004ff6b7424 */ /* 0x000fe200078e00ff */
[----:B------:R-:W-:Y:S01]  /*138d0*/  @P3 LOP3.LUT R3, R3, 0x200, RZ, 0xfc, !PT ;  /* 0x0000020003033812 */ /* 0x000fe200078efcff */
[----:B0-----:R-:W-:-:S02]  /*138e0*/  IMAD.SHL.U32 R59, R46, 0x10, RZ ;  /* 0x000000102e3b7824 */ /* 0x001fc400078e00ff */
[----:B------:R-:W-:Y:S02]  /*138f0*/  IMAD.SHL.U32 R93, R46, 0x8, RZ ;  /* 0x000000082e5d7824 */ /* 0x000fe400078e00ff */
[----:B-1----:R-:W-:Y:S01]  /*13900*/  IMAD R58, R58, 0x3000, RZ ;  /* 0x000030003a3a7824 */ /* 0x002fe200078e02ff */
[----:B------:R-:W-:Y:S02]  /*13910*/  LOP3.LUT R59, R59, 0x7f0, RZ, 0xc0, !PT ;  /* 0x000007f03b3b7812 */ /* 0x000fe400078ec0ff */
[----:B------:R-:W-:Y:S01]  /*13920*/  LOP3.LUT R93, R93, 0x3f8, RZ, 0xc0, !PT ;  /* 0x000003f85d5d7812 */ /* 0x000fe200078ec0ff */
[----:B--2---:R-:W-:Y:S01]  /*13930*/  IMAD R44, R44, 0x3000, RZ ;  /* 0x000030002c2c7824 */ /* 0x004fe200078e02ff */
[----:B------:R-:W-:Y:S02]  /*13940*/  IADD3 R233, P4, R59, R58, RZ ;  /* 0x0000003a3be97210 */ /* 0x000fe40007f9e0ff */
[----:B------:R-:W-:Y:S02]  /*13950*/  LOP3.LUT R228, R92, R93, RZ, 0xfc, !PT ;  /* 0x0000005d5ce47212 */ /* 0x000fe400078efcff */
[----:B------:R-:W-:-:S02]  /*13960*/  SHF.R.S32.HI R50, RZ, 0x1f, R44 ;  /* 0x0000001fff327819 */ /* 0x000fc4000001142c */
[----:B------:R-:W-:Y:S02]  /*13970*/  IADD3 R81, R58, 0x2400, RZ ;  /* 0x000024003a517810 */ /* 0x000fe40007ffe0ff */
[C---:B------:R-:W-:Y:S01]  /*13980*/  LOP3.LUT R79, R92.reuse, R59, RZ, 0xfc, !PT ;  /* 0x0000003b5c4f7212 */ /* 0x040fe200078efcff */
[----:B------:R-:W-:Y:S01]  /*13990*/  IMAD.X R232, RZ, RZ, R50, P4 ;  /* 0x000000ffffe87224 */ /* 0x000fe200020e0632 */
[----:B------:R-:W-:-:S05]  /*139a0*/  IADD3 R44, P4, R92, R233, RZ ;  /* 0x000000e95c2c7210 */ /* 0x000fca0007f9e0ff */
[----:B------:R-:W-:Y:S01]  /*139b0*/  IMAD.X R45, R250, 0x1, R232, P4 ;  /* 0x00000001fa2d7824 */ /* 0x000fe200020e06e8 */
[----:B------:R-:W-:-:S04]  /*139c0*/  LEA R52, P4, R44, c[0x0][0x1a0], 0x1 ;  /* 0x000068002c347a11 */ /* 0x000fc800078808ff */
[----:B------:R-:W-:Y:S02]  /*139d0*/  LEA.HI.X R53, R44, c[0x0][0x1a4], R45, 0x1, P4 ;  /* 0x000069002c357a11 */ /* 0x000fe400020f0c2d */
[----:B------:R-:W-:-:S05]  /*139e0*/  IADD3 R46, P4, R93, R92, RZ ;  /* 0x0000005c5d2e7210 */ /* 0x000fca0007f9e0ff */
[----:B------:R-:W-:Y:S01]  /*139f0*/  IMAD.X R47, RZ, RZ, R250, P4 ;  /* 0x000000ffff2f7224 */ /* 0x000fe200020e06fa */
[----:B------:R-:W-:-:S05]  /*13a00*/  IADD3 R44, P4, R46, 0x3000, RZ ;  /* 0x000030002e2c7810 */ /* 0x000fca0007f9e0ff */
[----:B------:R-:W-:Y:S01]  /*13a10*/  IMAD.X R45, RZ, RZ, R47, P4 ;  /* 0x000000ffff2d7224 */ /* 0x000fe200020e062f */
[----:B------:R-:W-:-:S04]  /*13a20*/  LEA R118, P4, R44, c[0x0][0x168], 0x2 ;  /* 0x00005a002c767a11 */ /* 0x000fc800078810ff */
[C---:B------:R-:W-:Y:S02]  /*13a30*/  LEA.HI.X R119, R44.reuse, c[0x0][0x16c], R45, 0x2, P4 ;  /* 0x00005b002c777a11 */ /* 0x040fe400020f142d */
[----:B------:R-:W-:-:S04]  /*13a40*/  LEA R116, P4, R44, c[0x0][0x170], 0x1 ;  /* 0x00005c002c747a11 */ /* 0x000fc800078808ff */
[----:B------:R-:W-:Y:S02]  /*13a50*/  LEA.HI.X R117, R44, c[0x0][0x174], R45, 0x1, P4 ;  /* 0x00005d002c757a11 */ /* 0x000fe400020f0c2d */
[----:B------:R-:W-:Y:S02]  /*13a60*/  LOP3.LUT R44, R58, R92, R59, 0xfe, !PT ;  /* 0x0000005c3a2c7212 */ /* 0x000fe400078efe3b */
[----:B------:R-:W-:Y:S02]  /*13a70*/  LOP3.LUT R45, R250, R50, RZ, 0xfc, !PT ;  /* 0x00000032fa2d7212 */ /* 0x000fe400078efcff */
[----:B------:R-:W-:-:S04]  /*13a80*/  LEA R48, P4, R44, c[0x0][0x1a0], 0x1 ;  /* 0x000068002c307a11 */ /* 0x000fc800078808ff */
[----:B------:R-:W-:Y:S02]  /*13a90*/  LEA.HI.X R49, R44, c[0x0][0x1a4], R45, 0x1, P4 ;  /* 0x000069002c317a11 */ /* 0x000fe400020f0c2d */
[----:B------:R-:W-:-:S04]  /*13aa0*/  LOP3.LUT R44, R228, R58, RZ, 0xfc, !PT ;  /* 0x0000003ae42c7212 */ /* 0x000fc800078efcff */
[----:B------:R-:W-:-:S04]  /*13ab0*/  LEA R226, P4, R44, c[0x0][0x1a8], 0x1 ;  /* 0x00006a002ce27a11 */ /* 0x000fc800078808ff */
[----:B------:R-:W-:Y:S02]  /*13ac0*/  LEA.HI.X R227, R44, c[0x0][0x1ac], R45, 0x1, P4 ;  /* 0x00006b002ce37a11 */ /* 0x000fe400020f0c2d */
[----:B------:R-:W-:-:S04]  /*13ad0*/  LEA R104, P4, R46, UR4, 0x2 ;  /* 0x000000042e687c11 */ /* 0x000fc8000f8810ff */
[----:B------:R-:W-:Y:S02]  /*13ae0*/  LEA.HI.X R105, R46, UR5, R47, 0x2, P4 ;  /* 0x000000052e697c11 */ /* 0x000fe4000a0f142f */
[----:B------:R-:W-:-:S05]  /*13af0*/  IADD3 R44, P4, R58, R46, RZ ;  /* 0x0000002e3a2c7210 */ /* 0x000fca0007f9e0ff */
[----:B------:R-:W-:Y:S01]  /*13b00*/  IMAD.X R45, R50, 0x1, R47, P4 ;  /* 0x00000001322d7824 */ /* 0x000fe200020e062f */
[----:B------:R-:W-:Y:S01]  /*13b10*/  LEA R224, P4, R44, c[0x0][0x1a8], 0x1 ;  /* 0x00006a002ce07a11 */ /* 0x000fe200078808ff */
[----:B------:R-:W-:-:S03]  /*13b20*/  CS2R R46, SRZ ;  /* 0x00000000002e7805 */ /* 0x000fc6000001ff00 */
[----:B------:R-:W-:Y:S02]  /*13b30*/  LEA.HI.X R225, R44, c[0x0][0x1ac], R45, 0x1, P4 ;  /* 0x00006b002ce17a11 */ /* 0x000fe400020f0c2d */
[----:B------:R-:W-:Y:S02]  /*13b40*/  LOP3.LUT R45, R228, R81, RZ, 0xfc, !PT ;  /* 0x00000051e42d7212 */ /* 0x000fe400078efcff */
[----:B------:R-:W-:Y:S02]  /*13b50*/  LOP3.LUT R44, R250, R251, RZ, 0xfc, !PT ;  /* 0x000000fbfa2c7212 */ /* 0x000fe400078efcff */
[----:B------:R-:W-:-:S04]  /*13b60*/  LEA R230, P4, R45, c[0x0][0x1a8], 0x1 ;  /* 0x00006a002de67a11 */ /* 0x000fc800078808ff */
[----:B------:R-:W-:Y:S02]  /*13b70*/  LEA.HI.X R231, R45, c[0x0][0x1ac], R44, 0x1, P4 ;  /* 0x00006b002de77a11 */ /* 0x000fe400020f0c2c */
[----:B------:R-:W-:Y:S01]  /*13b80*/  ISETP.LT.U32.AND P4, PT, R79, 0xc00, PT ;  /* 0x00000c004f00780c */ /* 0x000fe20003f81070 */
[----:B------:R-:W-:-:S03]  /*13b90*/  CS2R R44, SRZ ;  /* 0x00000000002c7805 */ /* 0x000fc6000001ff00 */
[----:B------:R-:W-:-:S13]  /*13ba0*/  ISETP.LT.U32.AND.EX P4, PT, R250, RZ, !P0, P4 ;  /* 0x000000fffa00720c */ /* 0x000fda0004781140 */
[----:B------:R0:W2:Y:S01]  /*13bb0*/  @P4 LDG.E.EF.128 R44, [R48.64] ;  /* 0x00000020302c4981 */ /* 0x0000a2000c0e1d00 */
[----:B------:R-:W-:Y:S01]  /*13bc0*/  CS2R R50, SRZ ;  /* 0x0000000000327805 */ /* 0x000fe2000001ff00 */
[----:B---3--:R-:W-:-:S05]  /*13bd0*/  IMAD.SHL.U32 R54, R54, 0x4, RZ ;  /* 0x0000000436367824 */ /* 0x008fca00078e00ff */
[----:B------:R-:W-:Y:S01]  /*13be0*/  IADD3 R78, R54, 0x1, RZ ;  /* 0x00000001364e7810 */ /* 0x000fe20007ffe0ff */
[----:B0-----:R-:W-:-:S06]  /*13bf0*/  CS2R R48, SRZ ;  /* 0x0000000000307805 */ /* 0x001fcc000001ff00 */
[----:B------:R0:W3:Y:S01]  /*13c00*/  @P4 LDG.E.EF.128 R48, [R52.64+0x10] ;  /* 0x0000102034304981 */ /* 0x0000e2000c0e1d00 */
[----:B------:R-:W-:Y:S01]  /*13c10*/  IMAD R56, R78, 0xc00, R79 ;  /* 0x00000c004e387824 */ /* 0x000fe200078e024f */
[----:B------:R-:W-:Y:S01]  /*13c20*/  LOP3.LUT R77, R92, 0x8, R59, 0xfe, !PT ;  /* 0x000000085c4d7812 */ /* 0x000fe200078efe3b */
[----:B------:R-:W-:Y:S01]  /*13c30*/  CS2R R54, SRZ ;  /* 0x0000000000367805 */ /* 0x000fe2000001ff00 */
[----:B------:R-:W-:Y:S01]  /*13c40*/  IADD3 R252, R58, 0x1800, RZ ;  /* 0x000018003afc7810 */ /* 0x000fe20007ffe0ff */
[----:B------:R-:W-:Y:S01]  /*13c50*/  IMAD.WIDE R56, R56, R76, c[0x0][0x1a0] ;  /* 0x0000680038387625 */ /* 0x000fe200078e024c */
[----:B0-----:R-:W-:-:S03]  /*13c60*/  CS2R R52, SRZ ;  /* 0x0000000000347805 */ /* 0x001fc6000001ff00 */
[----:B------:R-:W-:Y:S02]  /*13c70*/  IMAD R84, R78, 0xc00, R77 ;  /* 0x00000c004e547824 */ /* 0x000fe400078e024d */
[C---:B------:R-:W-:Y:S02]  /*13c80*/  IMAD.IADD R82, R252.reuse, 0x1, R79 ;  /* 0x00000001fc527824 */ /* 0x040fe400078e024f */
[----:B------:R-:W-:Y:S01]  /*13c90*/  IMAD.IADD R80, R252, 0x1, R77 ;  /* 0x00000001fc507824 */ /* 0x000fe200078e024d */
[----:B------:R0:W4:Y:S01]  /*13ca0*/  @P4 LDG.E.EF.128 R52, [R56.64] ;  /* 0x0000002038344981 */ /* 0x000122000c0e1d00 */
[C---:B------:R-:W-:Y:S01]  /*13cb0*/  IMAD.IADD R78, R81.reuse, 0x1, R79 ;  /* 0x00000001514e7824 */ /* 0x040fe200078e024f */
[----:B------:R-:W-:Y:S01]  /*13cc0*/  CS2R R58, SRZ ;  /* 0x00000000003a7805 */ /* 0x000fe2000001ff00 */
[----:B------:R-:W-:Y:S02]  /*13cd0*/  IMAD.IADD R77, R81, 0x1, R77 ;  /* 0x00000001514d7824 */ /* 0x000fe400078e024d */
[----:B------:R-:W-:-:S04]  /*13ce0*/  IMAD.WIDE R84, R84, R76, c[0x0][0x1a0] ;  /* 0x0000680054547625 */ /* 0x000fc800078e024c */
[----:B------:R-:W-:Y:S01]  /*13cf0*/  IMAD.WIDE R82, R82, R76, c[0x0][0x1a0] ;  /* 0x0000680052527625 */ /* 0x000fe200078e024c */
[----:B0-----:R-:W-:-:S03]  /*13d00*/  CS2R R56, SRZ ;  /* 0x0000000000387805 */ /* 0x001fc6000001ff00 */
[-C--:B------:R-:W-:Y:S01]  /*13d10*/  IMAD.WIDE R80, R80, R76.reuse, c[0x0][0x1a0] ;  /* 0x0000680050507625 */ /* 0x080fe200078e024c */
[----:B------:R0:W5:Y:S03]  /*13d20*/  @P4 LDG.E.EF.128 R60, [R82.64] ;  /* 0x00000020523c4981 */ /* 0x000166000c0e1d00 */
[-C--:B------:R-:W-:Y:S01]  /*13d30*/  IMAD.WIDE R78, R78, R76.reuse, c[0x0][0x1a0] ;  /* 0x000068004e4e7625 */ /* 0x080fe200078e024c */
[----:B------:R1:W4:Y:S03]  /*13d40*/  @P4 LDG.E.EF.128 R56, [R84.64] ;  /* 0x0000002054384981 */ /* 0x000326000c0e1d00 */
[----:B------:R-:W-:Y:S01]  /*13d50*/  IMAD.WIDE R76, R77, R76, c[0x0][0x1a0] ;  /* 0x000068004d4c7625 */ /* 0x000fe200078e024c */
[----:B------:R0:W4:Y:S04]  /*13d60*/  @P4 LDG.E.EF.128 R64, [R80.64] ;  /* 0x0000002050404981 */ /* 0x000128000c0e1d00 */
[----:B------:R1:W4:Y:S04]  /*13d70*/  @P4 LDG.E.EF.128 R68, [R78.64] ;  /* 0x000000204e444981 */ /* 0x000328000c0e1d00 */
[----:B------:R1:W4:Y:S01]  /*13d80*/  @P4 LDG.E.EF.128 R72, [R76.64] ;  /* 0x000000204c484981 */ /* 0x000322000c0e1d00 */
[----:B0-----:R-:W-:-:S04]  /*13d90*/  LEA R80, P4, R228, c[0x0][0x170], 0x1 ;  /* 0x00005c00e4507a11 */ /* 0x001fc800078808ff */
[----:B------:R-:W-:Y:S02]  /*13da0*/  LEA.HI.X R81, R228, c[0x0][0x174], R250, 0x1, P4 ;  /* 0x00005d00e4517a11 */ /* 0x000fe400020f0cfa */
[----:B------:R-:W-:-:S03]  /*13db0*/  LOP3.LUT R86, R92, 0x3004, R93, 0xfe, !PT ;  /* 0x000030045c567812 */ /* 0x000fc600078efe5d */
[----:B-1----:R0:W4:Y:S01]  /*13dc0*/  LDG.E.EL.128 R76, [R80.64+0x6000] ;  /* 0x00600020504c7981 */ /* 0x002122000c2e1d00 */
[----:B------:R-:W-:Y:S01]  /*13dd0*/  LOP3.LUT R88, R92, 0x2404, R93, 0xfe, !PT ;  /* 0x000024045c587812 */ /* 0x000fe200078efe5d */
[----:B------:R-:W-:-:S04]  /*13de0*/  IMAD.WIDE.U32 R84, R86, R107, c[0x0][0x168] ;  /* 0x00005a0056547625 */ /* 0x000fc800078e006b */
[----:B------:R-:W-:Y:S02]  /*13df0*/  IMAD.WIDE.U32 R88, R88, R107, c[0x0][0x168] ;  /* 0x00005a0058587625 */ /* 0x000fe400078e006b */
[----:B------:R-:W4:Y:S04]  /*13e00*/  LDG.E.EL.128 R84, [R84.64] ;  /* 0x0000002054547981 */ /* 0x000f28000c2e1d00 */
[----:B0-----:R-:W4:Y:S04]  /*13e10*/  LDG.E.EL.128 R80, [R80.64+0x4800] ;  /* 0x0048002050507981 */ /* 0x001f28000c2e1d00 */
[----:B------:R-:W4:Y:S01]  /*13e20*/  LDG.E.EL.128 R88, [R88.64] ;  /* 0x0000002058587981 */ /* 0x000f22000c2e1d00 */
[----:B------:R-:W-:-:S02]  /*13e30*/  LEA R120, P4, R228, c[0x0][0x168], 0x2 ;  /* 0x00005a00e4787a11 */ /* 0x000fc400078810ff */
[----:B------:R-:W-:Y:S02]  /*13e40*/  LOP3.LUT R229, R92, 0x400, R93, 0xfe, !PT ;  /* 0x000004005ce57812 */ /* 0x000fe400078efe5d */
[----:B------:R-:W-:Y:S02]  /*13e50*/  LEA.HI.X R121, R228, c[0x0][0x16c], R250, 0x2, P4 ;  /* 0x00005b00e4797a11 */ /* 0x000fe400020f14fa */
[----:B------:R-:W-:-:S04]  /*13e60*/  ISETP.GE.U32.AND P4, PT, R229, 0xc00, PT ;  /* 0x00000c00e500780c */ /* 0x000fc80003f86070 */
[----:B------:R-:W-:Y:S02]  /*13e70*/  ISETP.GE.U32.AND.EX P3, PT, R250, RZ, PT, P4 ;  /* 0x000000fffa00720c */ /* 0x000fe40003f66140 */
[----:B------:R-:W-:Y:S01]  /*13e80*/  LOP3.LUT R106, R92, 0x3404, R93, 0xfe, !PT ;  /* 0x000034045c6a7812 */ /* 0x000fe200078efe5d */
[----:B------:R-:W-:Y:S01]  /*13e90*/  CS2R R94, SRZ ;  /* 0x00000000005e7805 */ /* 0x000fe2000001ff00 */
[----:B------:R-:W-:Y:S01]  /*13ea0*/  CS2R R92, SRZ ;  /* 0x00000000005c7805 */ /* 0x000fe2000001ff00 */
[----:B------:R-:W-:Y:S01]  /*13eb0*/  CS2R R96, SRZ ;  /* 0x0000000000607805 */ /* 0x000fe2000001ff00 */
[----:B------:R-:W-:Y:S01]  /*13ec0*/  CS2R R98, SRZ ;  /* 0x0000000000627805 */ /* 0x000fe2000001ff00 */
[----:B------:R-:W-:Y:S01]  /*13ed0*/  CS2R R100, SRZ ;  /* 0x0000000000647805 */ /* 0x000fe2000001ff00 */
[----:B------:R-:W-:Y:S01]  /*13ee0*/  CS2R R102, SRZ ;  /* 0x0000000000667805 */ /* 0x000fe2000001ff00 */
[----:B------:R-:W-:Y:S01]  /*13ef0*/  IMAD.WIDE.U32 R106, R106, R107, c[0x0][0x168] ;  /* 0x00005a006a6a7625 */ /* 0x000fe200078e006b */
[----:B------:R-:W-:Y:S01]  /*13f00*/  CS2R R108, SRZ ;  /* 0x00000000006c7805 */ /* 0x000fe2000001ff00 */
[----:B------:R-:W-:Y:S01]  /*13f10*/  CS2R R110, SRZ ;  /* 0x00000000006e7805 */ /* 0x000fe2000001ff00 */
[----:B------:R-:W-:Y:S01]  /*13f20*/  CS2R R112, SRZ ;  /* 0x0000000000707805 */ /* 0x000fe2000001ff00 */
[----:B------:R0:W5:Y:S01]  /*13f30*/  @!P3 LDG.E.EL.128 R96, [R104.64+0x1000] ;  /* 0x001000206860b981 */ /* 0x000162000c2e1d00 */
[----:B------:R-:W-:-:S03]  /*13f40*/  CS2R R114, SRZ ;  /* 0x0000000000727805 */ /* 0x000fc6000001ff00 */
[----:B------:R1:W5:Y:S04]  /*13f50*/  @!P3 LDG.E.EL.128 R92, [R106.64] ;  /* 0x000000206a5cb981 */ /* 0x000368000c2e1d00 */
[----:B------:R0:W5:Y:S04]  /*13f60*/  @!P3 LDG.E.EL.128 R100, [R104.64+0x1010] ;  /* 0x001010206864b981 */ /* 0x000168000c2e1d00 */
[----:B------:R0:W5:Y:S01]  /*13f70*/  @!P3 LDG.E.EL.128 R108, [R116.64+0x800] ;  /* 0x00080020746cb981 */ /* 0x000162000c2e1d00 */
[----:B-1----:R-:W-:-:S03]  /*13f80*/  CS2R R106, SRZ ;  /* 0x00000000006a7805 */ /* 0x002fc6000001ff00 */
[----:B------:R1:W5:Y:S01]  /*13f90*/  @!P3 LDG.E.EL.128 R112, [R116.64+-0x1000] ;  /* 0xfff000207470b981 */ /* 0x000362000c2e1d00 */
[----:B0-----:R-:W-:-:S06]  /*13fa0*/  CS2R R104, SRZ ;  /* 0x0000000000687805 */ /* 0x001fcc000001ff00 */
[----:B------:R1:W5:Y:S04]  /*13fb0*/  @!P3 LDG.E.EL.128 R104, [R118.64+0x1000] ;  /* 0x001000207668b981 */ /* 0x000368000c2e1d00 */
[----:B-1----:R0:W5:Y:S01]  /*13fc0*/  LDG.E.EL.128 R116, [R120.64+0xc000] ;  /* 0x00c0002078747981 */ /* 0x002162000c2e1d00 */
[C---:B--2---:R-:W-:Y:S01]  /*13fd0*/  PRMT R122, R44.reuse, 0x7632, R122 ;  /* 0x000076322c7a7816 */ /* 0x044fe2000000007a */
[----:B------:R-:W-:Y:S01]  /*13fe0*/  IMAD.U32 R123, R44, 0x10000, RZ ;  /* 0x000100002c7b7824 */ /* 0x000fe200078e00ff */
[C---:B------:R-:W-:Y:S01]  /*13ff0*/  PRMT R44, R45.reuse, 0x7632, R44 ;  /* 0x000076322d2c7816 */ /* 0x040fe2000000002c */
[----:B------:R-:W-:Y:S02]  /*14000*/  IMAD.U32 R127, R45, 0x10000, RZ ;  /* 0x000100002d7f7824 */ /* 0x000fe400078e00ff */
[----:B------:R-:W-:Y:S01]  /*14010*/  IMAD.U32 R125, R122, 0x10000, RZ ;  /* 0x000100007a7d7824 */ /* 0x000fe200078e00ff */
[----:B------:R-:W-:-:S02]  /*14020*/  FADD R45, -R24, R123 ;  /* 0x0000007b182d7221 */ /* 0x000fc40000000100 */
[----:B0-----:R-:W2:Y:S01]  /*14030*/  LDG.E.EL.128 R120, [R120.64+0x9000] ;  /* 0x0090002078787981 */ /* 0x001ea2000c2e1d00 */
[----:B------:R-:W-:Y:S01]  /*14040*/  IMAD.U32 R235, R44, 0x10000, RZ ;  /* 0x000100002ceb7824 */ /* 0x000fe200078e00ff */
[----:B------:R-:W-:Y:S01]  /*14050*/  FADD R127, -R24, R127 ;  /* 0x0000007f187f7221 */ /* 0x000fe20000000100 */
[----:B------:R-:W-:Y:S01]  /*14060*/  FMUL R124, R28, R45 ;  /* 0x0000002d1c7c7220 */ /* 0x000fe20000400000 */
[----:B------:R-:W-:Y:S01]  /*14070*/  PRMT R44, R46, 0x7632, R44 ;  /* 0x000076322e2c7816 */ /* 0x000fe2000000002c */
[----:B------:R-:W-:Y:S01]  /*14080*/  FADD R235, -R24, R235 ;  /* 0x000000eb18eb7221 */ /* 0x000fe20000000100 */
[----:B------:R-:W-:Y:S01]  /*14090*/  PRMT R45, R47, 0x7632, R45 ;  /* 0x000076322f2d7816 */ /* 0x000fe2000000002d */
[----:B------:R-:W-:Y:S01]  /*140a0*/  FMUL R126, R28, R127 ;  /* 0x0000007f1c7e7220 */ /* 0x000fe20000400000 */
[----:B------:R-:W-:Y:S01]  /*140b0*/  FADD R125, -R24, R125 ;  /* 0x0000007d187d7221 */ /* 0x000fe20000000100 */
[----:B------:R-:W-:Y:S01]  /*140c0*/  FMUL R127, R28, R235 ;  /* 0x000000eb1c7f7220 */ /* 0x000fe20000400000 */
[----:B------:R-:W-:-:S02]  /*140d0*/  IMAD.U32 R235, R46, 0x10000, RZ ;  /* 0x000100002eeb7824 */ /* 0x000fc400078e00ff */
[----:B------:R-:W-:Y:S02]  /*140e0*/  IMAD.U32 R237, R47, 0x10000, RZ ;  /* 0x000100002fed7824 */ /* 0x000fe400078e00ff */
[----:B------:R-:W-:Y:S02]  /*140f0*/  IMAD.U32 R47, R44, 0x10000, RZ ;  /* 0x000100002c2f7824 */ /* 0x000fe400078e00ff */
[----:B------:R-:W-:Y:S01]  /*14100*/  IMAD.U32 R239, R45, 0x10000, RZ ;  /* 0x000100002def7824 */ /* 0x000fe200078e00ff */
[----:B------:R-:W-:Y:S01]  /*14110*/  FMUL R125, R28, R125 ;  /* 0x0000007d1c7d7220 */ /* 0x000fe20000400000 */
[----:B------:R-:W-:Y:S01]  /*14120*/  BAR.SYNC.DEFER_BLOCKING 0x0 ;  /* 0x0000000000007b1d */ /* 0x000fe20000010000 */
[C---:B------:R-:W-:Y:S01]  /*14130*/  FADD R45, -R24.reuse, R235 ;  /* 0x000000eb182d7221 */ /* 0x040fe20000000100 */
[C---:B------:R-:W-:Y:S01]  /*14140*/  FADD R235, -R24.reuse, R237 ;  /* 0x000000ed18eb7221 */ /* 0x040fe20000000100 */
[C---:B------:R-:W-:Y:S01]  /*14150*/  FADD R47, -R24.reuse, R47 ;  /* 0x0000002f182f7221 */ /* 0x040fe20000000100 */
[----:B------:R-:W-:Y:S01]  /*14160*/  FADD R237, -R24, R239 ;  /* 0x000000ef18ed7221 */ /* 0x000fe20000000100 */
[----:B------:R-:W-:-:S02]  /*14170*/  FMUL R44, R28, R45 ;  /* 0x0000002d1c2c7220 */ /* 0x000fc40000400000 */
[C---:B------:R-:W-:Y:S01]  /*14180*/  FMUL R45, R28.reuse, R47 ;  /* 0x0000002f1c2d7220 */ /* 0x040fe20000400000 */
[----:B------:R-:W-:Y:S01]  /*14190*/  FMUL R47, R28, R237 ;  /* 0x000000ed1c2f7220 */ /* 0x000fe20000400000 */
[----:B---3--:R-:W-:Y:S01]  /*141a0*/  IMAD.U32 R237, R50, 0x10000, RZ ;  /* 0x0001000032ed7824 */ /* 0x008fe200078e00ff */
[----:B------:R-:W-:Y:S01]  /*141b0*/  FMUL R46, R28, R235 ;  /* 0x000000eb1c2e7220 */ /* 0x000fe20000400000 */
[----:B------:R-:W-:Y:S02]  /*141c0*/  IMAD.U32 R235, R49, 0x10000, RZ ;  /* 0x0001000031eb7824 */ /* 0x000fe400078e00ff */
[----:B------:R-:W-:Y:S01]  /*141d0*/  IMAD.U32 R241, R51, 0x10000, RZ ;  /* 0x0001000033f17824 */ /* 0x000fe200078e00ff */
[----:B------:R0:W-:Y:S04]  /*141e0*/  STS.128 [R2], R124 ;  /* 0x0000007c02007388 */ /* 0x0001e80000000c00 */
[----:B------:R1:W-:Y:S01]  /*141f0*/  STS.128 [R2+0x10], R44 ;  /* 0x0000102c02007388 */ /* 0x0003e20000000c00 */
[C---:B0-----:R-:W-:Y:S01]  /*14200*/  PRMT R124, R48.reuse, 0x7632, R124 ;  /* 0x00007632307c7816 */ /* 0x041fe2000000007c */
[----:B------:R-:W-:Y:S01]  /*14210*/  IMAD.U32 R127, R48, 0x10000, RZ ;  /* 0x00010000307f7824 */ /* 0x000fe200078e00ff */
[----:B------:R-:W-:-:S02]  /*14220*/  PRMT R125, R50, 0x7632, R125 ;  /* 0x00007632327d7816 */ /* 0x000fc4000000007d */
[----:B------:R-:W-:Y:S02]  /*14230*/  PRMT R48, R49, 0x7632, R48 ;  /* 0x0000763231307816 */ /* 0x000fe40000000030 */
[----:B------:R-:W-:Y:S01]  /*14240*/  PRMT R50, R51, 0x7632, R50 ;  /* 0x0000763233327816 */ /* 0x000fe20000000032 */
[----:B------:R-:W-:Y:S01]  /*14250*/  IMAD.U32 R51, R124, 0x10000, RZ ;  /* 0x000100007c337824 */ /* 0x000fe200078e00ff */
[C---:B------:R-:W-:Y:S01]  /*14260*/  FADD R49, -R24.reuse, R127 ;  /* 0x0000007f18317221 */ /* 0x040fe20000000100 */
[----:B------:R-:W-:Y:S01]  /*14270*/  IMAD.U32 R239, R125, 0x10000, RZ ;  /* 0x000100007def7824 */ /* 0x000fe200078e00ff */
[----:B------:R-:W-:Y:S01]  /*14280*/  FADD R125, -R24, R237 ;  /* 0x000000ed187d7221 */ /* 0x000fe20000000100 */
[----:B------:R-:W-:Y:S02]  /*14290*/  IMAD.U32 R127, R48, 0x10000, RZ ;  /* 0x00010000307f7824 */ /* 0x000fe400078e00ff */
[----:B------:R-:W-:Y:S01]  /*142a0*/  IMAD.U32 R237, R50, 0x10000, RZ ;  /* 0x0001000032ed7824 */ /* 0x000fe200078e00ff */
[C---:B-1----:R-:W-:Y:S01]  /*142b0*/  FADD R47, -R24.reuse, R235 ;  /* 0x000000eb182f7221 */ /* 0x042fe20000000100 */
[C---:B------:R-:W-:Y:S01]  /*142c0*/  FADD R45, -R24.reuse, R51 ;  /* 0x00000033182d7221 */ /* 0x040fe20000000100 */
[C---:B------:R-:W-:Y:S01]  /*142d0*/  FADD R51, -R24.reuse, R127 ;  /* 0x0000007f18337221 */ /* 0x040fe20000000100 */
[C---:B------:R-:W-:Y:S01]  /*142e0*/  FADD R235, -R24.reuse, R241 ;  /* 0x000000f118eb7221 */ /* 0x040fe20000000100 */
[C---:B------:R-:W-:Y:S01]  /*142f0*/  FADD R127, -R24.reuse, R239 ;  /* 0x000000ef187f7221 */ /* 0x040fe20000000100 */
[----:B------:R-:W-:Y:S01]  /*14300*/  FADD R237, -R24, R237 ;  /* 0x000000ed18ed7221 */ /* 0x000fe20000000100 */
[C---:B------:R-:W-:Y:S01]  /*14310*/  FMUL R46, R28.reuse, R47 ;  /* 0x0000002f1c2e7220 */ /* 0x040fe20000400000 */
[C---:B------:R-:W-:Y:S01]  /*14320*/  FMUL R44, R28.reuse, R49 ;  /* 0x000000311c2c7220 */ /* 0x040fe20000400000 */
[C---:B------:R-:W-:Y:S01]  /*14330*/  FMUL R47, R28.reuse, R51 ;  /* 0x000000331c2f7220 */ /* 0x040fe20000400000 */
[C---:B------:R-:W-:Y:S01]  /*14340*/  FMUL R48, R28.reuse, R125 ;  /* 0x0000007d1c307220 */ /* 0x040fe20000400000 */
[C---:B------:R-:W-:Y:S01]  /*14350*/  FMUL R50, R28.reuse, R235 ;  /* 0x000000eb1c327220 */ /* 0x040fe20000400000 */
[C---:B------:R-:W-:Y:S01]  /*14360*/  FMUL R45, R28.reuse, R45 ;  /* 0x0000002d1c2d7220 */ /* 0x040fe20000400000 */
[C---:B------:R-:W-:Y:S01]  /*14370*/  FMUL R49, R28.reuse, R127 ;  /* 0x0000007f1c317220 */ /* 0x040fe20000400000 */
[----:B------:R-:W-:-:S03]  /*14380*/  FMUL R51, R28, R237 ;  /* 0x000000ed1c337220 */ /* 0x000fc60000400000 */
[----:B------:R-:W-:Y:S04]  /*14390*/  STS.128 [R2+0x20], R44 ;  /* 0x0000202c02007388 */ /* 0x000fe80000000c00 */
[----:B------:R-:W-:Y:S04]  /*143a0*/  STS.128 [R2+0x30], R48 ;  /* 0x0000303002007388 */ /* 0x000fe80000000c00 */
[----:B------:R-:W-:Y:S01]  /*143b0*/  BAR.SYNC.DEFER_BLOCKING 0x0 ;  /* 0x0000000000007b1d */ /* 0x000fe20000010000 */
[----:B----4-:R-:W-:-:S05]  /*143c0*/  PRMT R124, R79, 0x7632, R124 ;  /* 0x000076324f7c7816 */ /* 0x010fca000000007c */
[----:B------:R-:W0:Y:S01]  /*143d0*/  LDS.128 R44, [R0+0x10] ;  /* 0x00001000002c7984 */ /* 0x000e220000000c00 */
[----:B------:R-:W-:Y:S01]  /*143e0*/  PRMT R125, R83, 0x7632, R125 ;  /* 0x00007632537d7816 */ /* 0x000fe2000000007d */
[----:B------:R-:W-:-:S04]  /*143f0*/  IMAD.U32 R124, R124, 0x10000, RZ ;  /* 0x000100007c7c7824 */ /* 0x000fc800078e00ff */
[----:B------:R-:W-:Y:S01]  /*14400*/  IMAD.U32 R126, R125, 0x10000, RZ ;  /* 0x000100007d7e7824 */ /* 0x000fe200078e00ff */
[----:B------:R-:W-:Y:S01]  /*14410*/  FADD R87, R87, R124 ;  /* 0x0000007c57577221 */ /* 0x000fe20000000000 */
[----:B------:R-:W-:Y:S02]  /*14420*/  IMAD.U32 R79, R79, 0x10000, RZ ;  /* 0x000100004f4f7824 */ /* 0x000fe400078e00ff */
[----:B------:R-:W-:Y:S01]  /*14430*/  FADD R241, R91, R126 ;  /* 0x0000007e5bf17221 */ /* 0x000fe20000000000 */
[----:B------:R-:W-:Y:S01]  /*14440*/  FADD R127, R87, 1 ;  /* 0x3f800000577f7421 */ /* 0x000fe20000000000 */
[----:B------:R-:W-:Y:S01]  /*14450*/  IMAD.U32 R247, R83, 0x10000, RZ ;  /* 0x0001000053f77824 */ /* 0x000fe200078e00ff */
[----:B------:R-:W-:-:S03]  /*14460*/  FADD R79, R86, R79 ;  /* 0x0000004f564f7221 */ /* 0x000fc60000000000 */
[----:B------:R-:W-:Y:S01]  /*14470*/  FADD R247, R90, R247 ;  /* 0x000000f75af77221 */ /* 0x000fe20000000000 */
[----:B------:R-:W-:Y:S01]  /*14480*/  FADD R240, R79, 1 ;  /* 0x3f8000004ff07421 */ /* 0x000fe20000000000 */
[----:B0-----:R-:W-:-:S05]  /*14490*/  FFMA R87, R47, R127, R241 ;  /* 0x0000007f2f577223 */ /* 0x001fca00000000f1 */
[----:B------:R-:W-:Y:S01]  /*144a0*/  FSETP.GT.AND P4, PT, R211, R87, PT ;  /* 0x00000057d300720b */ /* 0x000fe20003f84000 */
[----:B------:R-:W-:-:S03]  /*144b0*/  FFMA R79, R46, R240, R247 ;  /* 0x000000f02e4f7223 */ /* 0x000fc600000000f7 */
[C---:B------:R-:W-:Y:S02]  /*144c0*/  FSEL R48, R211.reuse, R87, P4 ;  /* 0x00000057d3307208 */ /* 0x040fe40002000000 */
[----:B------:R-:W-:-:S04]  /*144d0*/  FSETP.NAN.AND P4, PT, R211, R211, PT ;  /* 0x000000d3d300720b */ /* 0x000fc80003f88000 */
[----:B------:R-:W-:Y:S02]  /*144e0*/  @!P0 FSEL R211, R211, R48, P4 ;  /* 0x00000030d3d38208 */ /* 0x000fe40002000000 */
[-C--:B------:R-:W-:Y:S02]  /*144f0*/  FSETP.GT.AND P4, PT, R212, R79.reuse, PT ;  /* 0x0000004fd400720b */ /* 0x080fe40003f84000 */
[----:B------:R-:W-:Y:S02]  /*14500*/  PRMT R46, R78, 0x7632, R46 ;  /* 0x000076324e2e7816 */ /* 0x000fe4000000002e */
[C---:B------:R-:W-:Y:S02]  /*14510*/  FSEL R47, R212.reuse, R79, P4 ;  /* 0x0000004fd42f7208 */ /* 0x040fe40002000000 */
[----:B------:R-:W-:Y:S01]  /*14520*/  FSETP.NAN.AND P4, PT, R212, R212, PT ;  /* 0x000000d4d400720b */ /* 0x000fe20003f88000 */
[----:B------:R-:W-:-:S03]  /*14530*/  IMAD.U32 R46, R46, 0x10000, RZ ;  /* 0x000100002e2e7824 */ /* 0x000fc600078e00ff */
[----:B------:R-:W-:Y:S02]  /*14540*/  @!P0 FSEL R212, R212, R47, P4 ;  /* 0x0000002fd4d48208 */ /* 0x000fe40002000000 */
[----:B------:R-:W-:Y:S01]  /*14550*/  PRMT R47, R82, 0x7632, R47 ;  /* 0x00007632522f7816 */ /* 0x000fe2000000002f */
[----:B------:R-:W-:-:S04]  /*14560*/  FADD R46, R85, R46 ;  /* 0x0000002e552e7221 */ /* 0x000fc80000000000 */
[----:B------:R-:W-:Y:S01]  /*14570*/  IMAD.U32 R48, R47, 0x10000, RZ ;  /* 0x000100002f307824 */ /* 0x000fe200078e00ff */
[----:B------:R-:W-:-:S03]  /*14580*/  FADD R126, R46, 1 ;  /* 0x3f8000002e7e7421 */ /* 0x000fc60000000000 */
[----:B------:R-:W-:-:S04]  /*14590*/  FADD R239, R89, R48 ;  /* 0x0000003059ef7221 */ /* 0x000fc80000000000 */
[----:B------:R-:W-:Y:S01]  /*145a0*/  FFMA R83, R45, R126, R239 ;  /* 0x0000007e2d537223 */ /* 0x000fe200000000ef */
[----:B------:R-:W-:Y:S02]  /*145b0*/  IMAD.U32 R45, R78, 0x10000, RZ ;  /* 0x000100004e2d7824 */ /* 0x000fe400078e00ff */
[----:B------:R-:W-:Y:S02]  /*145c0*/  IMAD.U32 R245, R82, 0x10000, RZ ;  /* 0x0001000052f57824 */ /* 0x000fe400078e00ff */
[----:B------:R-:W-:Y:S01]  /*145d0*/  FADD R45, R84, R45 ;  /* 0x0000002d542d7221 */ /* 0x000fe20000000000 */
[-C--:B------:R-:W-:Y:S01]  /*145e0*/  FSETP.GT.AND P4, PT, R213, R83.reuse, PT ;  /* 0x00000053d500720b */ /* 0x080fe20003f84000 */
[----:B------:R-:W-:Y:S02]  /*145f0*/  FADD R245, R88, R245 ;  /* 0x000000f558f57221 */ /* 0x000fe40000000000 */
[----:B------:R-:W-:Y:S01]  /*14600*/  FADD R237, R45, 1 ;  /* 0x3f8000002ded7421 */ /* 0x000fe20000000000 */
[----:B------:R-:W-:-:S02]  /*14610*/  FSEL R46, R213, R83, P4 ;  /* 0x00000053d52e7208 */ /* 0x000fc40002000000 */
[----:B------:R-:W-:Y:S01]  /*14620*/  FSETP.NAN.AND P4, PT, R213, R213, PT ;  /* 0x000000d5d500720b */ /* 0x000fe20003f88000 */
[----:B------:R-:W-:-:S03]  /*14630*/  FFMA R78, R44, R237, R245 ;  /* 0x000000ed2c4e7223 */ /* 0x000fc600000000f5 */
[----:B------:R-:W-:Y:S02]  /*14640*/  @!P0 FSEL R213, R213, R46, P4 ;  /* 0x0000002ed5d58208 */ /* 0x000fe40002000000 */
[----:B------:R-:W-:-:S04]  /*14650*/  FSETP.GT.AND P4, PT, R214, R78, PT ;  /* 0x0000004ed600720b */ /* 0x000fc80003f84000 */
[C---:B------:R-:W-:Y:S02]  /*14660*/  FSEL R45, R214.reuse, R78, P4 ;  /* 0x0000004ed62d7208 */ /* 0x040fe40002000000 */
[----:B------:R-:W-:-:S04]  /*14670*/  FSETP.NAN.AND P4, PT, R214, R214, PT ;  /* 0x000000d6d600720b */ /* 0x000fc80003f88000 */
[----:B------:R-:W-:Y:S02]  /*14680*/  @!P0 FSEL R214, R214, R45, P4 ;  /* 0x0000002dd6d68208 */ /* 0x000fe40002000000 */
[----:B------:R-:W-:-:S04]  /*14690*/  FSETP.GEU.AND P4, PT, R157, R78, PT ;  /* 0x0000004e9d00720b */ /* 0x000fc80003f8e000 */
[C---:B------:R-:W-:Y:S02]  /*146a0*/  FSEL R44, R157.reuse, R78, !P4 ;  /* 0x0000004e9d2c7208 */ /* 0x040fe40006000000 */
        /* <DEDUP_REMOVED lines=14> */
[----:B------:R-:W0:Y:S01]  /*14790*/  LDS.128 R44, [R0] ;  /* 0x00000000002c7984 */ /* 0x000e220000000c00 */
[C---:B------:R-:W-:Y:S01]  /*147a0*/  IMAD.U32 R49, R76.reuse, 0x10000, RZ ;  /* 0x000100004c317824 */ /* 0x040fe200078e00ff */
[----:B------:R-:W-:Y:S01]  /*147b0*/  PRMT R76, R76, 0x7632, R76 ;  /* 0x000076324c4c7816 */ /* 0x000fe2000000004c */
[----:B------:R-:W-:Y:S02]  /*147c0*/  IMAD.U32 R51, R80, 0x10000, RZ ;  /* 0x0001000050337824 */ /* 0x000fe400078e00ff */
[----:B-----5:R-:W-:Y:S01]  /*147d0*/  FADD R49, R116, R49 ;  /* 0x0000003174317221 */ /* 0x020fe20000000000 */
[----:B------:R-:W-:Y:S01]  /*147e0*/  PRMT R80, R80, 0x7632, R80 ;  /* 0x0000763250507816 */ /* 0x000fe20000000050 */
[----:B------:R-:W-:Y:S02]  /*147f0*/  IMAD.U32 R76, R76, 0x10000, RZ ;  /* 0x000100004c4c7824 */ /* 0x000fe400078e00ff */
[----:B------:R-:W-:-:S02]  /*14800*/  FADD R238, R49, 1 ;  /* 0x3f80000031ee7421 */ /* 0x000fc40000000000 */
[----:B------:R-:W-:Y:S01]  /*14810*/  IMAD.U32 R80, R80, 0x10000, RZ ;  /* 0x0001000050507824 */ /* 0x000fe200078e00ff */
[----:B------:R-:W-:Y:S01]  /*14820*/  FADD R76, R117, R76 ;  /* 0x0000004c754c7221 */ /* 0x000fe20000000000 */
[----:B--2---:R-:W-:Y:S02]  /*14830*/  FADD R246, R120, R51 ;  /* 0x0000003378f67221 */ /* 0x004fe40000000000 */
        /* <DEDUP_REMOVED lines=8> */
[----:B------:R-:W-:-:S04]  /*148c0*/  FSETP.GT.AND P4, PT, R217, R76, PT ;  /* 0x0000004cd900720b */ /* 0x000fc80003f84000 */
[C---:B------:R-:W-:Y:S02]  /*148d0*/  FSEL R44, R217.reuse, R76, P4 ;  /* 0x0000004cd92c7208 */ /* 0x040fe40002000000 */
[----:B------:R-:W-:-:S04]  /*148e0*/  FSETP.NAN.AND P4, PT, R217, R217, PT ;  /* 0x000000d9d900720b */ /* 0x000fc80003f88000 */
[----:B------:R-:W-:Y:S02]  /*148f0*/  @!P0 FSEL R217, R217, R44, P4 ;  /* 0x0000002cd9d98208 */ /* 0x000fe40002000000 */
[----:B------:R-:W-:Y:S02]  /*14900*/  PRMT R44, R77, 0x7632, R44 ;  /* 0x000076324d2c7816 */ /* 0x000fe4000000002c */
[----:B------:R-:W-:-:S03]  /*14910*/  PRMT R45, R81, 0x7632, R45 ;  /* 0x00007632512d7816 */ /* 0x000fc6000000002d */
[----:B------:R-:W-:Y:S02]  /*14920*/  IMAD.U32 R44, R44, 0x10000, RZ ;  /* 0x000100002c2c7824 */ /* 0x000fe400078e00ff */
[----:B------:R-:W-:Y:S02]  /*14930*/  IMAD.U32 R48, R45, 0x10000, RZ ;  /* 0x000100002d307824 */ /* 0x000fe400078e00ff */
[----:B------:R-:W-:Y:S02]  /*14940*/  FADD R44, R119, R44 ;  /* 0x0000002c772c7221 */ /* 0x000fe40000000000 */
[----:B------:R-:W-:Y:S02]  /*14950*/  FADD R235, R123, R48 ;  /* 0x000000307beb7221 */ /* 0x000fe40000000000 */
[----:B------:R-:W-:Y:S01]  /*14960*/  FADD R124, R44, 1 ;  /* 0x3f8000002c7c7421 */ /* 0x000fe20000000000 */
[----:B------:R-:W-:-:S03]  /*14970*/  IMAD.U32 R77, R77, 0x10000, RZ ;  /* 0x000100004d4d7824 */ /* 0x000fc600078e00ff */
[----:B------:R-:W-:Y:S01]  /*14980*/  FFMA R80, R47, R124, R235 ;  /* 0x0000007c2f507223 */ /* 0x000fe200000000eb */
[----:B------:R-:W-:Y:S01]  /*14990*/  IMAD.U32 R243, R81, 0x10000, RZ ;  /* 0x0001000051f37824 */ /* 0x000fe200078e00ff */
[----:B------:R-:W-:-:S03]  /*149a0*/  FADD R77, R118, R77 ;  /* 0x0000004d764d7221 */ /* 0x000fc60000000000 */
[-C--:B------:R-:W-:Y:S01]  /*149b0*/  FSETP.GT.AND P4, PT, R215, R80.reuse, PT ;  /* 0x00000050d700720b */ /* 0x080fe20003f84000 */
[----:B------:R-:W-:Y:S01]  /*149c0*/  FADD R243, R122, R243 ;  /* 0x000000f37af37221 */ /* 0x000fe20000000000 */
[----:B------:R-:W-:Y:S02]  /*149d0*/  FADD R234, R77, 1 ;  /* 0x3f8000004dea7421 */ /* 0x000fe40000000000 */
[C---:B------:R-:W-:Y:S02]  /*149e0*/  FSEL R44, R215.reuse, R80, P4 ;  /* 0x00000050d72c7208 */ /* 0x040fe40002000000 */
        /* <DEDUP_REMOVED lines=23> */
[----:B------:R-:W0:Y:S04]  /*14b60*/  LDS.128 R44, [R0+0x1000] ;  /* 0x00100000002c7984 */ /* 0x000e280000000c00 */
[----:B------:R-:W1:Y:S01]  /*14b70*/  S2R R121, SR_CTAID.X ;  /* 0x0000000000797919 */ /* 0x000e620000002500 */
[C---:B------:R-:W-:Y:S01]  /*14b80*/  IMAD.U32 R49, R108.reuse, 0x10000, RZ ;  /* 0x000100006c317824 */ /* 0x040fe200078e00ff */
[----:B------:R-:W-:Y:S01]  /*14b90*/  PRMT R108, R108, 0x7632, R108 ;  /* 0x000076326c6c7816 */ /* 0x000fe2000000006c */
[C---:B------:R-:W-:Y:S02]  /*14ba0*/  IMAD.U32 R119, R112.reuse, 0x10000, RZ ;  /* 0x0001000070777824 */ /* 0x040fe400078e00ff */
[----:B------:R-:W-:Y:S01]  /*14bb0*/  FADD R49, R49, R104 ;  /* 0x0000006831317221 */ /* 0x000fe20000000000 */
[----:B------:R-:W-:Y:S01]  /*14bc0*/  PRMT R112, R112, 0x7632, R112 ;  /* 0x0000763270707816 */ /* 0x000fe20000000070 */
[----:B------:R-:W-:-:S02]  /*14bd0*/  FADD R119, R119, R96 ;  /* 0x0000006077777221 */ /* 0x000fc40000000000 */
[----:B------:R-:W-:Y:S01]  /*14be0*/  FADD R120, R49, 1 ;  /* 0x3f80000031787421 */ /* 0x000fe20000000000 */
[----:B------:R-:W-:Y:S02]  /*14bf0*/  IMAD.U32 R108, R108, 0x10000, RZ ;  /* 0x000100006c6c7824 */ /* 0x000fe400078e00ff */
[----:B------:R-:W-:Y:S02]  /*14c00*/  IMAD.U32 R112, R112, 0x10000, RZ ;  /* 0x0001000070707824 */ /* 0x000fe400078e00ff */
[----:B------:R-:W-:Y:S01]  /*14c10*/  FADD R105, R108, R105 ;  /* 0x000000696c697221 */ /* 0x000fe20000000000 */
[----:B-1----:R-:W-:-:S05]  /*14c20*/  IMAD.SHL.U32 R121, R121, 0x4, RZ ;  /* 0x0000000479797824 */ /* 0x002fca00078e00ff */
[----:B------:R-:W-:Y:S01]  /*14c30*/  ISETP.LT.AND P5, PT, R121, 0xe10, !P3 ;  /* 0x00000e107900780c */ /* 0x000fe20005fa1270 */
[----:B------:R-:W-:Y:S01]  /*14c40*/  FADD R118, R112, R97 ;  /* 0x0000006170767221 */ /* 0x000fe20000000000 */
[----:B0-----:R-:W-:Y:S01]  /*14c50*/  FFMA R81, R44, R120, R119 ;  /* 0x000000782c517223 */ /* 0x001fe20000000077 */
[----:B------:R-:W-:-:S04]  /*14c60*/  FADD R242, R105, 1 ;  /* 0x3f80000069f27421 */ /* 0x000fc80000000000 */
[----:B------:R-:W-:Y:S01]  /*14c70*/  FSETP.GEU.AND P4, PT, R223, R81, PT ;  /* 0x00000051df00720b */ /* 0x000fe20003f8e000 */
[----:B------:R-:W-:-:S03]  /*14c80*/  FFMA R84, R45, R242, R118 ;  /* 0x000000f22d547223 */ /* 0x000fc60000000076 */
[C---:B------:R-:W-:Y:S02]  /*14c90*/  FSEL R44, R223.reuse, R81, !P4 ;  /* 0x00000051df2c7208 */ /* 0x040fe40006000000 */
[----:B------:R-:W-:-:S04]  /*14ca0*/  FSETP.NAN.AND P4, PT, R223, R223, PT ;  /* 0x000000dfdf00720b */ /* 0x000fc80003f88000 */
[----:B------:R-:W-:Y:S02]  /*14cb0*/  @P5 FSEL R223, R223, R44, P4 ;  /* 0x0000002cdfdf5208 */ /* 0x000fe40002000000 */
[CC--:B------:R-:W-:Y:S02]  /*14cc0*/  FSETP.GEU.AND P4, PT, R222.reuse, R84.reuse, PT ;  /* 0x00000054de00720b */ /* 0x0c0fe40003f8e000 */
[----:B------:R-:W-:Y:S02]  /*14cd0*/  PRMT R44, R109, 0x7632, R44 ;  /* 0x000076326d2c7816 */ /* 0x000fe4000000002c */
[C---:B------:R-:W-:Y:S02]  /*14ce0*/  FSEL R45, R222.reuse, R84, !P4 ;  /* 0x00000054de2d7208 */ /* 0x040fe40006000000 */
[----:B------:R-:W-:Y:S01]  /*14cf0*/  FSETP.NAN.AND P4, PT, R222, R222, PT ;  /* 0x000000dede00720b */ /* 0x000fe20003f88000 */
[----:B------:R-:W-:-:S03]  /*14d00*/  IMAD.U32 R44, R44, 0x10000, RZ ;  /* 0x000100002c2c7824 */ /* 0x000fc600078e00ff */
[----:B------:R-:W-:Y:S02]  /*14d10*/  @P5 FSEL R222, R222, R45, P4 ;  /* 0x0000002ddede5208 */ /* 0x000fe40002000000 */
[----:B------:R-:W-:Y:S01]  /*14d20*/  PRMT R45, R113, 0x7632, R45 ;  /* 0x00007632712d7816 */ /* 0x000fe2000000002d */
[----:B------:R-:W-:-:S04]  /*14d30*/  FADD R44, R44, R107 ;  /* 0x0000006b2c2c7221 */ /* 0x000fc80000000000 */
[----:B------:R-:W-:Y:S01]  /*14d40*/  IMAD.U32 R116, R45, 0x10000, RZ ;  /* 0x000100002d747824 */ /* 0x000fe200078e00ff */
[----:B------:R-:W-:Y:S01]  /*14d50*/  FADD R117, R44, 1 ;  /* 0x3f8000002c757421 */ /* 0x000fe20000000000 */
[----:B------:R-:W-:Y:S02]  /*14d60*/  IMAD.U32 R109, R109, 0x10000, RZ ;  /* 0x000100006d6d7824 */ /* 0x000fe400078e00ff */
[----:B------:R-:W-:Y:S01]  /*14d70*/  FADD R116, R116, R99 ;  /* 0x0000006374747221 */ /* 0x000fe20000000000 */
[----:B------:R-:W-:Y:S01]  /*14d80*/  IMAD.U32 R113, R113, 0x10000, RZ ;  /* 0x0001000071717824 */ /* 0x000fe200078e00ff */
[----:B------:R-:W-:Y:S02]  /*14d90*/  FADD R106, R109, R106 ;  /* 0x0000006a6d6a7221 */ /* 0x000fe40000000000 */
[----:B------:R-:W-:Y:S01]  /*14da0*/  FFMA R85, R117, R47, R116 ;  /* 0x0000002f75557223 */ /* 0x000fe20000000074 */
[----:B------:R-:W-:Y:S01]  /*14db0*/  FADD R112, R113, R98 ;  /* 0x0000006271707221 */ /* 0x000fe20000000000 */
[----:B------:R-:W-:-:S03]  /*14dc0*/  FADD R249, R106, 1 ;  /* 0x3f8000006af97421 */ /* 0x000fc60000000000 */
[----:B------:R-:W-:Y:S01]  /*14dd0*/  FSETP.GEU.AND P4, PT, R32, R85, PT ;  /* 0x000000552000720b */ /* 0x000fe20003f8e000 */
[----:B------:R-:W-:-:S03]  /*14de0*/  FFMA R86, R249, R46, R112 ;  /* 0x0000002ef9567223 */ /* 0x000fc60000000070 */
[C---:B------:R-:W-:Y:S02]  /*14df0*/  FSEL R45, R32.reuse, R85, !P4 ;  /* 0x00000055202d7208 */ /* 0x040fe40006000000 */
[----:B------:R-:W-:-:S04]  /*14e00*/  FSETP.NAN.AND P4, PT, R32, R32, PT ;  /* 0x000000202000720b */ /* 0x000fc80003f88000 */
[----:B------:R-:W-:Y:S02]  /*14e10*/  @P5 FSEL R32, R32, R45, P4 ;  /* 0x0000002d20205208 */ /* 0x000fe40002000000 */
[----:B------:R-:W-:-:S04]  /*14e20*/  FSETP.GEU.AND P4, PT, R31, R86, PT ;  /* 0x000000561f00720b */ /* 0x000fc80003f8e000 */
[C---:B------:R-:W-:Y:S02]  /*14e30*/  FSEL R44, R31.reuse, R86, !P4 ;  /* 0x000000561f2c7208 */ /* 0x040fe40006000000 */
[----:B------:R-:W-:-:S04]  /*14e40*/  FSETP.NAN.AND P4, PT, R31, R31, PT ;  /* 0x0000001f1f00720b */ /* 0x000fc80003f88000 */
[----:B------:R-:W-:Y:S02]  /*14e50*/  @P5 FSEL R31, R31, R44, P4 ;  /* 0x0000002c1f1f5208 */ /* 0x000fe40002000000 */
[----:B------:R-:W-:-:S04]  /*14e60*/  FSETP.GT.AND P4, PT, R207, R85, PT ;  /* 0x00000055cf00720b */ /* 0x000fc80003f84000 */
[C---:B------:R-:W-:Y:S02]  /*14e70*/  FSEL R44, R207.reuse, R85, P4 ;  /* 0x00000055cf2c7208 */ /* 0x040fe40002000000 */
        /* <DEDUP_REMOVED lines=14> */
[----:B------:R-:W0:Y:S01]  /*14f60*/  LDS.128 R44, [R0+0x1010] ;  /* 0x00101000002c7984 */ /* 0x000e220000000c00 */
[----:B------:R-:W-:Y:S02]  /*14f70*/  PRMT R48, R111, 0x7632, R48 ;  /* 0x000076326f307816 */ /* 0x000fe40000000030 */
[----:B------:R-:W-:-:S03]  /*14f80*/  PRMT R49, R115, 0x7632, R49 ;  /* 0x0000763273317816 */ /* 0x000fc60000000031 */
[----:B------:R-:W-:Y:S02]  /*14f90*/  IMAD.U32 R48, R48, 0x10000, RZ ;  /* 0x0001000030307824 */ /* 0x000fe400078e00ff */
[----:B------:R-:W-:Y:S02]  /*14fa0*/  IMAD.U32 R108, R49, 0x10000, RZ ;  /* 0x00010000316c7824 */ /* 0x000fe400078e00ff */
[----:B------:R-:W-:Y:S02]  /*14fb0*/  FADD R48, R48, R95 ;  /* 0x0000005f30307221 */ /* 0x000fe40000000000 */
[----:B------:R-:W-:Y:S02]  /*14fc0*/  FADD R108, R108, R103 ;  /* 0x000000676c6c7221 */ /* 0x000fe40000000000 */
[----:B------:R-:W-:Y:S01]  /*14fd0*/  FADD R109, R48, 1 ;  /* 0x3f800000306d7421 */ /* 0x000fe20000000000 */
[----:B------:R-:W-:Y:S02]  /*14fe0*/  IMAD.U32 R111, R111, 0x10000, RZ ;  /* 0x000100006f6f7824 */ /* 0x000fe400078e00ff */
[----:B------:R-:W-:-:S02]  /*14ff0*/  IMAD.U32 R107, R115, 0x10000, RZ ;  /* 0x00010000736b7824 */ /* 0x000fc400078e00ff */
[----:B------:R-:W-:Y:S02]  /*15000*/  FADD R94, R111, R94 ;  /* 0x0000005e6f5e7221 */ /* 0x000fe40000000000 */
[----:B------:R-:W-:Y:S02]  /*15010*/  FADD R107, R107, R102 ;  /* 0x000000666b6b7221 */ /* 0x000fe40000000000 */
[----:B------:R-:W-:Y:S01]  /*15020*/  FADD R248, R94, 1 ;  /* 0x3f8000005ef87421 */ /* 0x000fe20000000000 */
[----:B0-----:R-:W-:-:S05]  /*15030*/  FFMA R88, R109, R47, R108 ;  /* 0x0000002f6d587223 */ /* 0x001fca000000006c */
        /* <DEDUP_REMOVED lines=9> */
[----:B------:R-:W-:Y:S02]  /*150d0*/  PRMT R46, R110, 0x7632, R46 ;  /* 0x000076326e2e7816 */ /* 0x000fe4000000002e */
[----:B------:R-:W-:-:S03]  /*150e0*/  PRMT R47, R114, 0x7632, R47 ;  /* 0x00007632722f7816 */ /* 0x000fc6000000002f */
[----:B------:R-:W-:Y:S02]  /*150f0*/  IMAD.U32 R46, R46, 0x10000, RZ ;  /* 0x000100002e2e7824 */ /* 0x000fe400078e00ff */
[----:B------:R-:W-:Y:S02]  /*15100*/  IMAD.U32 R48, R47, 0x10000, RZ ;  /* 0x000100002f307824 */ /* 0x000fe400078e00ff */
[----:B------:R-:W-:Y:S02]  /*15110*/  FADD R93, R46, R93 ;  /* 0x0000005d2e5d7221 */ /* 0x000fe40000000000 */
[----:B------:R-:W-:Y:S02]  /*15120*/  FADD R101, R48, R101 ;  /* 0x0000006530657221 */ /* 0x000fe40000000000 */
[----:B------:R-:W-:-:S04]  /*15130*/  FADD R93, R93, 1 ;  /* 0x3f8000005d5d7421 */ /* 0x000fc80000000000 */
[----:B------:R-:W-:-:S05]  /*15140*/  FFMA R90, R45, R93, R101 ;  /* 0x0000005d2d5a7223 */ /* 0x000fca0000000065 */
[----:B------:R-:W-:-:S04]  /*15150*/  FSETP.GEU.AND P4, PT, R34, R90, PT ;  /* 0x0000005a2200720b */ /* 0x000fc80003f8e000 */
[C---:B------:R-:W-:Y:S02]  /*15160*/  FSEL R45, R34.reuse, R90, !P4 ;  /* 0x0000005a222d7208 */ /* 0x040fe40006000000 */
[----:B------:R-:W-:-:S04]  /*15170*/  FSETP.NAN.AND P4, PT, R34, R34, PT ;  /* 0x000000222200720b */ /* 0x000fc80003f88000 */
[----:B------:R-:W-:Y:S01]  /*15180*/  @P5 FSEL R34, R34, R45, P4 ;  /* 0x0000002d22225208 */ /* 0x000fe20002000000 */
        /* <DEDUP_REMOVED lines=24> */
[----:B------:R-:W-:Y:S02]  /*15310*/  FSETP.NAN.AND P4, PT, R206, R206, PT ;  /* 0x000000cece00720b */ /* 0x000fe40003f88000 */
[----:B------:R-:W-:Y:S02]  /*15320*/  PRMT R106, R52, 0x7632, R106 ;  /* 0x00007632346a7816 */ /* 0x000fe4000000006a */
[----:B------:R-:W-:Y:S02]  /*15330*/  @P5 FSEL R206, R206, R45, P4 ;  /* 0x0000002dcece5208 */ /* 0x000fe40002000000 */
[----:B------:R-:W-:Y:S02]  /*15340*/  PRMT R110, R53, 0x7632, R110 ;  /* 0x00007632356e7816 */ /* 0x000fe4000000006e */
[----:B------:R-:W-:-:S02]  /*15350*/  PRMT R104, R54, 0x7632, R104 ;  /* 0x0000763236687816 */ /* 0x000fc40000000068 */
[----:B------:R-:W-:Y:S02]  /*15360*/  PRMT R102, R55, 0x7632, R102 ;  /* 0x0000763237667816 */ /* 0x000fe40000000066 */
[----:B------:R-:W-:Y:S02]  /*15370*/  PRMT R51, R56, 0x7632, R51 ;  /* 0x0000763238337816 */ /* 0x000fe40000000033 */
[----:B------:R-:W-:Y:S02]  /*15380*/  PRMT R49, R57, 0x7632, R49 ;  /* 0x0000763239317816 */ /* 0x000fe40000000031 */
[----:B------:R-:W-:Y:S02]  /*15390*/  PRMT R45, R58, 0x7632, R45 ;  /* 0x000076323a2d7816 */ /* 0x000fe4000000002d */
        /* <DEDUP_REMOVED lines=17> */
[C---:B------:R-:W-:Y:S01]  /*154b0*/  FADD R44, -R25.reuse, R44 ;  /* 0x0000002c192c7221 */ /* 0x040fe20000000100 */
        /* <DEDUP_REMOVED lines=35> */
[----:B------:R-:W-:Y:S04]  /*156f0*/  STS.128 [R2+0x30], R56 ;  /* 0x0000303802007388 */ /* 0x000fe80000000c00 */
[----:B------:R-:W-:Y:S06]  /*15700*/  BAR.SYNC.DEFER_BLOCKING 0x0 ;  /* 0x0000000000007b1d */ /* 0x000fec0000010000 */
[----:B------:R-:W0:Y:S04]  /*15710*/  S2R R123, SR_CTAID.X ;  /* 0x00000000007b7919 */ /* 0x000e280000002500 */
[----:B------:R-:W1:Y:S01]  /*15720*/  LDS.128 R44, [R0+0x1000] ;  /* 0x00100000002c7984 */ /* 0x000e620000000c00 */
[----:B0-----:R-:W-:-:S05]  /*15730*/  IMAD.SHL.U32 R123, R123, 0x4, RZ ;  /* 0x000000047b7b7824 */ /* 0x001fca00078e00ff */
[----:B------:R-:W-:-:S04]  /*15740*/  IADD3 R123, R123, 0x1, RZ ;  /* 0x000000017b7b7810 */ /* 0x000fc80007ffe0ff */
[----:B------:R-:W-:Y:S01]  /*15750*/  ISETP.LT.AND P5, PT, R123, 0xe10, !P3 ;  /* 0x00000e107b00780c */ /* 0x000fe20005fa1270 */
[----:B-1----:R-:W-:-:S05]  /*15760*/  FFMA R57, R47, R117, R116 ;  /* 0x000000752f397223 */ /* 0x002fca0000000074 */
[----:B------:R-:W-:Y:S01]  /*15770*/  FSETP.GEU.AND P4, PT, R131, R57, PT ;  /* 0x000000398300720b */ /* 0x000fe20003f8e000 */
[----:B------:R-:W-:-:S03]  /*15780*/  FFMA R58, R46, R249, R112 ;  /* 0x000000f92e3a7223 */ /* 0x000fc60000000070 */
[C---:B------:R-:W-:Y:S02]  /*15790*/  FSEL R92, R131.reuse, R57, !P4 ;  /* 0x00000039835c7208 */ /* 0x040fe40006000000 */
[----:B------:R-:W-:-:S04]  /*157a0*/  FSETP.NAN.AND P4, PT, R131, R131, PT ;  /* 0x000000838300720b */ /* 0x000fc80003f88000 */
[----:B------:R-:W-:Y:S02]  /*157b0*/  @P5 FSEL R131, R131, R92, P4 ;  /* 0x0000005c83835208 */ /* 0x000fe40002000000 */
        /* <DEDUP_REMOVED lines=30> */
[----:B------:R-:W0:Y:S02]  /*159a0*/  LDS.128 R44, [R0] ;  /* 0x00000000002c7984 */ /* 0x000e240000000c00 */
[----:B0-----:R-:W-:-:S05]  /*159b0*/  FFMA R59, R47, R124, R235 ;  /* 0x0000007c2f3b7223 */ /* 0x001fca00000000eb */
[----:B------:R-:W-:Y:S01]  /*159c0*/  FSETP.GEU.AND P4, PT, R39, R59, PT ;  /* 0x0000003b2700720b */ /* 0x000fe20003f8e000 */
[----:B------:R-:W-:-:S03]  /*159d0*/  FFMA R92, R46, R234, R243 ;  /* 0x000000ea2e5c7223 */ /* 0x000fc600000000f3 */
[C---:B------:R-:W-:Y:S02]  /*159e0*/  FSEL R48, R39.reuse, R59, !P4 ;  /* 0x0000003b27307208 */ /* 0x040fe40006000000 */
[----:B------:R-:W-:-:S04]  /*159f0*/  FSETP.NAN.AND P4, PT, R39, R39, PT ;  /* 0x000000272700720b */ /* 0x000fc80003f88000 */
[----:B------:R-:W-:Y:S02]  /*15a00*/  @!P1 FSEL R39, R39, R48, P4 ;  /* 0x0000003027279208 */ /* 0x000fe40002000000 */
        /* <DEDUP_REMOVED lines=10> */
[----:B------:R-:W-:-:S04]  /*15ab0*/  FSETP.GEU.AND P4, PT, R152, R98, PT ;  /* 0x000000629800720b */ /* 0x000fc80003f8e000 */
[C---:B------:R-:W-:Y:S02]  /*15ac0*/  FSEL R45, R152.reuse, R98, !P4 ;  /* 0x00000062982d7208 */ /* 0x040fe40006000000 */
[----:B------:R-:W-:-:S04]  /*15ad0*/  FSETP.NAN.AND P4, PT, R152, R152, PT ;  /* 0x000000989800720b */ /* 0x000fc80003f88000 */
[----:B------:R-:W-:Y:S02]  /*15ae0*/  @!P1 FSEL R152, R152, R45, P4 ;  /* 0x0000002d98989208 */ /* 0x000fe40002000000 */
[----:B------:R-:W-:-:S04]  /*15af0*/  FSETP.GT.AND P4, PT, R6, R97, PT ;  /* 0x000000610600720b */ /* 0x000fc80003f84000 */
[C---:B------:R-:W-:Y:S02]  /*15b00*/  FSEL R45, R6.reuse, R97, P4 ;  /* 0x00000061062d7208 */ /* 0x040fe40002000000 */
        /* <DEDUP_REMOVED lines=14> */
[----:B------:R-:W0:Y:S02]  /*15bf0*/  LDS.128 R44, [R0+0x10] ;  /* 0x00001000002c7984 */ /* 0x000e240000000c00 */
        /* <DEDUP_REMOVED lines=74> */
[C---:B------:R-:W-:Y:S01]  /*160a0*/  PRMT R45, R61.reuse, 0x7632, R45 ;  /* 0x000076323d2d7816 */ /* 0x040fe2000000002d */
[----:B------:R-:W-:Y:S02]  /*160b0*/  IMAD.U32 R49, R61, 0x10000, RZ ;  /* 0x000100003d317824 */ /* 0x000fe400078e00ff */
[----:B------:R-:W-:-:S02]  /*160c0*/  IMAD.U32 R47, R60, 0x10000, RZ ;  /* 0x000100003c2f7824 */ /* 0x000fc400078e00ff */
[----:B------:R-:W-:Y:S01]  /*160d0*/  IMAD.U32 R51, R44, 0x10000, RZ ;  /* 0x000100002c337824 */ /* 0x000fe200078e00ff */
[C---:B------:R-:W-:Y:S01]  /*160e0*/  FADD R49, -R26.reuse, R49 ;  /* 0x000000311a317221 */ /* 0x040fe20000000100 */
[----:B------:R-:W-:Y:S01]  /*160f0*/  IMAD.U32 R53, R45, 0x10000, RZ ;  /* 0x000100002d357824 */ /* 0x000fe200078e00ff */
[C---:B------:R-:W-:Y:S01]  /*16100*/  FADD R45, -R26.reuse, R47 ;  /* 0x0000002f1a2d7221 */ /* 0x040fe20000000100 */
[----:B------:R-:W-:Y:S01]  /*16110*/  FADD R47, -R26, R51 ;  /* 0x000000331a2f7221 */ /* 0x000fe20000000100 */
[----:B------:R-:W-:Y:S01]  /*16120*/  FMUL R46, R30, R49 ;  /* 0x000000311e2e7220 */ /* 0x000fe20000400000 */
[----:B------:R-:W-:Y:S01]  /*16130*/  FADD R51, -R26, R53 ;  /* 0x000000351a337221 */ /* 0x000fe20000000100 */
[----:B------:R-:W-:Y:S01]  /*16140*/  PRMT R48, R62, 0x7632, R48 ;  /* 0x000076323e307816 */ /* 0x000fe20000000030 */
[C---:B------:R-:W-:Y:S01]  /*16150*/  FMUL R44, R30.reuse, R45 ;  /* 0x0000002d1e2c7220 */ /* 0x040fe20000400000 */
[----:B------:R-:W-:Y:S01]  /*16160*/  PRMT R49, R63, 0x7632, R49 ;  /* 0x000076323f317816 */ /* 0x000fe20000000031 */
[C---:B------:R-:W-:Y:S01]  /*16170*/  FMUL R45, R30.reuse, R47 ;  /* 0x0000002f1e2d7220 */ /* 0x040fe20000400000 */
[----:B------:R-:W-:Y:S01]  /*16180*/  FMUL R47, R30, R51 ;  /* 0x000000331e2f7220 */ /* 0x000fe20000400000 */
[----:B------:R-:W-:Y:S01]  /*16190*/  BAR.SYNC.DEFER_BLOCKING 0x0 ;  /* 0x0000000000007b1d */ /* 0x000fe20000010000 */
[----:B------:R-:W-:-:S02]  /*161a0*/  IMAD.U32 R51, R62, 0x10000, RZ ;  /* 0x000100003e337824 */ /* 0x000fc400078e00ff */
[----:B------:R-:W-:Y:S02]  /*161b0*/  IMAD.U32 R55, R48, 0x10000, RZ ;  /* 0x0001000030377824 */ /* 0x000fe400078e00ff */
[----:B------:R-:W-:Y:S02]  /*161c0*/  IMAD.U32 R53, R63, 0x10000, RZ ;  /* 0x000100003f357824 */ /* 0x000fe400078e00ff */
[----:B------:R-:W-:Y:S01]  /*161d0*/  IMAD.U32 R61, R49, 0x10000, RZ ;  /* 0x00010000313d7824 */ /* 0x000fe200078e00ff */
[C---:B------:R-:W-:Y:S01]  /*161e0*/  FADD R49, -R26.reuse, R51 ;  /* 0x000000331a317221 */ /* 0x040fe20000000100 */
[C---:B------:R-:W-:Y:S01]  /*161f0*/  FADD R51, -R26.reuse, R55 ;  /* 0x000000371a337221 */ /* 0x040fe20000000100 */
[C---:B------:R-:W-:Y:S01]  /*16200*/  FADD R53, -R26.reuse, R53 ;  /* 0x000000351a357221 */ /* 0x040fe20000000100 */
[----:B------:R-:W-:Y:S01]  /*16210*/  FADD R55, -R26, R61 ;  /* 0x0000003d1a377221 */ /* 0x000fe20000000100 */
[----:B------:R-:W-:Y:S02]  /*16220*/  PRMT R48, R64, 0x7632, R48 ;  /* 0x0000763240307816 */ /* 0x000fe40000000030 */
[C---:B------:R-:W-:Y:S01]  /*16230*/  PRMT R50, R65.reuse, 0x7632, R50 ;  /* 0x0000763241327816 */ /* 0x040fe20000000032 */
[----:B------:R-:W-:Y:S01]  /*16240*/  IMAD.U32 R65, R65, 0x10000, RZ ;  /* 0x0001000041417824 */ /* 0x000fe200078e00ff */
[C---:B------:R-:W-:Y:S01]  /*16250*/  PRMT R52, R67.reuse, 0x7632, R52 ;  /* 0x0000763243347816 */ /* 0x040fe20000000034 */
[----:B------:R-:W-:Y:S01]  /*16260*/  IMAD.U32 R61, R67, 0x10000, RZ ;  /* 0x00010000433d7824 */ /* 0x000fe200078e00ff */
[----:B------:R0:W-:Y:S01]  /*16270*/  STS.128 [R2], R44 ;  /* 0x0000002c02007388 */ /* 0x0001e20000000c00 */
[----:B------:R-:W-:-:S02]  /*16280*/  IMAD.U32 R63, R50, 0x10000, RZ ;  /* 0x00010000323f7824 */ /* 0x000fc400078e00ff */
[----:B------:R-:W-:Y:S01]  /*16290*/  IMAD.U32 R67, R52, 0x10000, RZ ;  /* 0x0001000034437824 */ /* 0x000fe200078e00ff */
[----:B------:R-:W-:Y:S01]  /*162a0*/  FADD R61, -R26, R61 ;  /* 0x0000003d1a3d7221 */ /* 0x000fe20000000100 */
[C---:B0-----:R-:W-:Y:S01]  /*162b0*/  FMUL R44, R30.reuse, R49 ;  /* 0x000000311e2c7220 */ /* 0x041fe20000400000 */
[C---:B------:R-:W-:Y:S01]  /*162c0*/  FMUL R46, R30.reuse, R53 ;  /* 0x000000351e2e7220 */ /* 0x040fe20000400000 */
[C---:B------:R-:W-:Y:S01]  /*162d0*/  FMUL R45, R30.reuse, R51 ;  /* 0x000000331e2d7220 */ /* 0x040fe20000400000 */
[----:B------:R-:W-:Y:S01]  /*162e0*/  FMUL R47, R30, R55 ;  /* 0x000000371e2f7220 */ /* 0x000fe20000400000 */
[----:B------:R-:W-:Y:S01]  /*162f0*/  PRMT R51, R66, 0x7632, R51 ;  /* 0x0000763242337816 */ /* 0x000fe20000000033 */
[----:B------:R-:W-:Y:S02]  /*16300*/  IMAD.U32 R49, R64, 0x10000, RZ ;  /* 0x0001000040317824 */ /* 0x000fe400078e00ff */
[----:B------:R-:W-:Y:S01]  /*16310*/  IMAD.U32 R55, R48, 0x10000, RZ ;  /* 0x0001000030377824 */ /* 0x000fe200078e00ff */
[----:B------:R0:W-:Y:S01]  /*16320*/  STS.128 [R2+0x10], R44 ;  /* 0x0000102c02007388 */ /* 0x0001e20000000c00 */
[----:B------:R-:W-:Y:S01]  /*16330*/  IMAD.U32 R53, R66, 0x10000, RZ ;  /* 0x0001000042357824 */ /* 0x000fe200078e00ff */
[----:B------:R-:W-:-:S03]  /*16340*/  FADD R49, -R26, R49 ;  /* 0x000000311a317221 */ /* 0x000fc60000000100 */
[----:B------:R-:W-:Y:S01]  /*16350*/  FADD R53, -R26, R53 ;  /* 0x000000351a357221 */ /* 0x000fe20000000100 */
[----:B------:R-:W-:Y:S01]  /*16360*/  FMUL R50, R30, R61 ;  /* 0x0000003d1e327220 */ /* 0x000fe20000400000 */
[C---:B0-----:R-:W-:Y:S01]  /*16370*/  FADD R47, -R26.reuse, R65 ;  /* 0x000000411a2f7221 */ /* 0x041fe20000000100 */
[----:B------:R-:W-:Y:S01]  /*16380*/  IMAD.U32 R65, R51, 0x10000, RZ ;  /* 0x0001000033417824 */ /* 0x000fe200078e00ff */
        /* <DEDUP_REMOVED lines=13> */
[----:B------:R-:W-:Y:S06]  /*16460*/  BAR.SYNC.DEFER_BLOCKING 0x0 ;  /* 0x0000000000007b1d */ /* 0x000fec0000010000 */
[----:B------:R-:W0:Y:S01]  /*16470*/  LDS.128 R44, [R0+0x1000] ;  /* 0x00100000002c7984 */ /* 0x000e220000000c00 */
[----:B------:R-:W-:-:S02]  /*16480*/  IADD3 R53, R121, 0x2, RZ ;  /* 0x0000000279357810 */ /* 0x000fc40007ffe0ff */
[----:B------:R-:W-:Y:S01]  /*16490*/  FSETP.NAN.AND P6, PT, R19, R19, PT ;  /* 0x000000131300720b */ /* 0x000fe20003fc8000 */
[----:B0-----:R-:W-:-:S05]  /*164a0*/  FFMA R60, R117, R47, R116 ;  /* 0x0000002f753c7223 */ /* 0x001fca0000000074 */
[----:B------:R-:W-:-:S04]  /*164b0*/  FSETP.GEU.AND P4, PT, R19, R60, PT ;  /* 0x0000003c1300720b */ /* 0x000fc80003f8e000 */
[----:B------:R-:W-:Y:S02]  /*164c0*/  FSEL R52, R19, R60, !P4 ;  /* 0x0000003c13347208 */ /* 0x000fe40006000000 */
[----:B------:R-:W-:Y:S01]  /*164d0*/  ISETP.LT.AND P4, PT, R53, 0xe10, !P3 ;  /* 0x00000e103500780c */ /* 0x000fe20005f81270 */
[----:B------:R-:W-:Y:S01]  /*164e0*/  FFMA R61, R249, R46, R112 ;  /* 0x0000002ef93d7223 */ /* 0x000fe20000000070 */
[----:B------:R-:W-:-:S11]  /*164f0*/  FFMA R64, R242, R45, R118 ;  /* 0x0000002df2407223 */ /* 0x000fd60000000076 */
[----:B------:R-:W-:Y:S02]  /*16500*/  @P4 FSEL R19, R19, R52, P6 ;  /* 0x0000003413134208 */ /* 0x000fe40003000000 */
[----:B------:R-:W-:-:S04]  /*16510*/  FSETP.GEU.AND P6, PT, R18, R61, PT ;  /* 0x0000003d1200720b */ /* 0x000fc80003fce000 */
        /* <DEDUP_REMOVED lines=106> */
[C---:B------:R-:W-:Y:S01]  /*16bc0*/  FSEL R48, R23.reuse, R113, !P6 ;  /* 0x0000007117307208 */ /* 0x040fe20007000000 */
[----:B------:R-:W-:Y:S01]  /*16bd0*/  BAR.SYNC.DEFER_BLOCKING 0x0 ;  /* 0x0000000000007b1d */ /* 0x000fe20000010000 */
        /* <DEDUP_REMOVED lines=30> */
[C---:B------:R-:W-:Y:S02]  /*16dc0*/  FSETP.NAN.AND P6, PT, R178.reuse, R178, PT ;  /* 0x000000b2b200720b */ /* 0x040fe40003fc8000 */
[C---:B------:R-:W-:Y:S02]  /*16dd0*/  PRMT R47, R69.reuse, 0x7632, R47 ;  /* 0x00007632452f7816 */ /* 0x040fe4000000002f */
[----:B------:R-:W-:Y:S02]  /*16de0*/  @P4 FSEL R178, R178, R45, P6 ;  /* 0x0000002db2b24208 */ /* 0x000fe40003000000 */
[C---:B------:R-:W-:Y:S01]  /*16df0*/  PRMT R45, R68.reuse, 0x7632, R45 ;  /* 0x00007632442d7816 */ /* 0x040fe2000000002d */
[----:B------:R-:W-:Y:S02]  /*16e00*/  IMAD.U32 R44, R68, 0x10000, RZ ;  /* 0x00010000442c7824 */ /* 0x000fe400078e00ff */
[----:B------:R-:W-:-:S02]  /*16e10*/  IMAD.U32 R46, R69, 0x10000, RZ ;  /* 0x00010000452e7824 */ /* 0x000fc400078e00ff */
[----:B------:R-:W-:Y:S02]  /*16e20*/  IMAD.U32 R45, R45, 0x10000, RZ ;  /* 0x000100002d2d7824 */ /* 0x000fe400078e00ff */
        /* <DEDUP_REMOVED lines=8> */
[----:B------:R-:W-:-:S05]  /*16eb0*/  FMUL R47, R38, R47 ;  /* 0x0000002f262f7220 */ /* 0x000fca0000400000 */
[----:B------:R0:W-:Y:S01]  /*16ec0*/  STS.128 [R2], R44 ;  /* 0x0000002c02007388 */ /* 0x0001e20000000c00 */
[----:B------:R-:W-:Y:S02]  /*16ed0*/  PRMT R49, R73, 0x7632, R49 ;  /* 0x0000763249317816 */ /* 0x000fe40000000031 */
[C---:B------:R-:W-:Y:S01]  /*16ee0*/  PRMT R48, R72.reuse, 0x7632, R48 ;  /* 0x0000763248307816 */ /* 0x040fe20000000030 */
[----:B------:R-:W-:Y:S01]  /*16ef0*/  IMAD.U32 R72, R72, 0x10000, RZ ;  /* 0x0001000048487824 */ /* 0x000fe200078e00ff */
[C---:B0-----:R-:W-:Y:S02]  /*16f00*/  PRMT R44, R70.reuse, 0x7632, R44 ;  /* 0x00007632462c7816 */ /* 0x041fe4000000002c */
        /* <DEDUP_REMOVED lines=12> */
[----:B------:R-:W-:Y:S01]  /*16fd0*/  FMUL R47, R38, R47 ;  /* 0x0000002f262f7220 */ /* 0x000fe20000400000 */
[----:B------:R-:W-:Y:S01]  /*16fe0*/  IMAD.U32 R52, R49, 0x10000, RZ ;  /* 0x0001000031347824 */ /* 0x000fe200078e00ff */
[----:B------:R-:W-:Y:S01]  /*16ff0*/  FADD R49, -R27, R72 ;  /* 0x000000481b317221 */ /* 0x000fe20000000100 */
[----:B------:R-:W-:-:S02]  /*17000*/  IMAD.U32 R48, R48, 0x10000, RZ ;  /* 0x0001000030307824 */ /* 0x000fc400078e00ff */
[----:B------:R0:W-:Y:S01]  /*17010*/  STS.128 [R2+0x10], R44 ;  /* 0x0000102c02007388 */ /* 0x0001e20000000c00 */
[----:B------:R-:W-:Y:S01]  /*17020*/  IMAD.U32 R50, R73, 0x10000, RZ ;  /* 0x0001000049327824 */ /* 0x000fe200078e00ff */
[C-C-:B------:R-:W-:Y:S01]  /*17030*/  FADD R51, -R27.reuse, R48.reuse ;  /* 0x000000301b337221 */ /* 0x140fe20000000100 */
[C---:B------:R-:W-:Y:S01]  /*17040*/  PRMT R48, R74.reuse, 0x7632, R48 ;  /* 0x000076324a307816 */ /* 0x040fe20000000030 */
[C---:B------:R-:W-:Y:S01]  /*17050*/  FADD R55, -R27.reuse, R52 ;  /* 0x000000341b377221 */ /* 0x040fe20000000100 */
[----:B------:R-:W-:Y:S01]  /*17060*/  FADD R53, -R27, R50 ;  /* 0x000000321b357221 */ /* 0x000fe20000000100 */
[----:B------:R-:W-:Y:S01]  /*17070*/  IMAD.U32 R74, R74, 0x10000, RZ ;  /* 0x000100004a4a7824 */ /* 0x000fe200078e00ff */
[----:B------:R-:W1:Y:S01]  /*17080*/  S2R R70, SR_CTAID.X ;  /* 0x0000000000467919 */ /* 0x000e620000002500 */
[C---:B------:R-:W-:Y:S02]  /*17090*/  IMAD.U32 R50, R75.reuse, 0x10000, RZ ;  /* 0x000100004b327824 */ /* 0x040fe400078e00ff */
[----:B------:R-:W-:Y:S01]  /*170a0*/  IMAD.U32 R48, R48, 0x10000, RZ ;  /* 0x0001000030307824 */ /* 0x000fe200078e00ff */
[C---:B0-----:R-:W-:Y:S01]  /*170b0*/  FMUL R44, R38.reuse, R49 ;  /* 0x00000031262c7220 */ /* 0x041fe20000400000 */
[----:B------:R-:W-:Y:S01]  /*170c0*/  PRMT R49, R75, 0x7632, R49 ;  /* 0x000076324b317816 */ /* 0x000fe20000000031 */
[----:B------:R-:W0:Y:S01]  /*170d0*/  S2R R68, SR_CTAID.X ;  /* 0x0000000000447919 */ /* 0x000e220000002500 */
[----:B------:R-:W-:-:S03]  /*170e0*/  FMUL R46, R38, R53 ;  /* 0x00000035262e7220 */ /* 0x000fc60000400000 */
[----:B------:R-:W-:Y:S01]  /*170f0*/  IMAD.U32 R52, R49, 0x10000, RZ ;  /* 0x0001000031347824 */ /* 0x000fe200078e00ff */
[C---:B------:R-:W-:Y:S01]  /*17100*/  FMUL R45, R38.reuse, R51 ;  /* 0x00000033262d7220 */ /* 0x040fe20000400000 */
[C---:B------:R-:W-:Y:S01]  /*17110*/  FMUL R47, R38.reuse, R55 ;  /* 0x00000037262f7220 */ /* 0x040fe20000400000 */
        /* <DEDUP_REMOVED lines=8> */
[----:B------:R2:W-:Y:S04]  /*171a0*/  STS.128 [R2+0x20], R44 ;  /* 0x0000202c02007388 */ /* 0x0005e80000000c00 */
[----:B------:R3:W-:Y:S01]  /*171b0*/  STS.128 [R2+0x30], R52 ;  /* 0x0000303402007388 */ /* 0x0007e20000000c00 */
[----:B-1----:R-:W-:-:S02]  /*171c0*/  IMAD.SHL.U32 R70, R70, 0x4, RZ ;  /* 0x0000000446467824 */ /* 0x002fc400078e00ff */
[----:B0-----:R-:W-:-:S03]  /*171d0*/  IMAD.SHL.U32 R68, R68, 0x4, RZ ;  /* 0x0000000444447824 */ /* 0x001fc600078e00ff */
[----:B------:R-:W-:Y:S02]  /*171e0*/  ISETP.LT.AND P6, PT, R70, 0xe10, !P3 ;  /* 0x00000e104600780c */ /* 0x000fe40005fc1270 */
[----:B------:R-:W-:Y:S02]  /*171f0*/  IADD3 R69, R68, 0x1, RZ ;  /* 0x0000000144457810 */ /* 0x000fe40007ffe0ff */
[----:B--2---:R-:W-:Y:S02]  /*17200*/  F2FP.BF16.PACK_AB R46, R83, R78 ;  /* 0x0000004e532e723e */ /* 0x004fe400000010ff */
[----:B------:R-:W-:Y:S02]  /*17210*/  F2FP.BF16.PACK_AB R47, R87, R79 ;  /* 0x0000004f572f723e */ /* 0x000fe400000010ff */
[----:B------:R-:W-:Y:S02]  /*17220*/  F2FP.BF16.PACK_AB R44, R76, R82 ;  /* 0x000000524c2c723e */ /* 0x000fe400000010ff */
[----:B------:R-:W-:Y:S01]  /*17230*/  F2FP.BF16.PACK_AB R45, R80, R77 ;  /* 0x0000004d502d723e */ /* 0x000fe200000010ff */
[----:B------:R-:W-:Y:S01]  /*17240*/  BAR.SYNC.DEFER_BLOCKING 0x0 ;  /* 0x0000000000007b1d */ /* 0x000fe20000010000 */
[----:B------:R-:W-:-:S02]  /*17250*/  IMAD R68, R69, 0xc00, R228 ;  /* 0x00000c0045447824 */ /* 0x000fc400078e02e4 */
[----:B------:R-:W-:Y:S02]  /*17260*/  IMAD.MOV.U32 R71, RZ, RZ, 0x2 ;  /* 0x00000002ff477424 */ /* 0x000fe400078e00ff */
[----:B------:R-:W-:Y:S01]  /*17270*/  IMAD R69, R69, 0xc00, R229 ;  /* 0x00000c0045457824 */ /* 0x000fe200078e02e5 */
[----:B------:R-:W-:Y:S02]  /*17280*/  F2FP.BF16.PACK_AB R48, R84, R81 ;  /* 0x000000515430723e */ /* 0x000fe400000010ff */
[----:B------:R-:W-:Y:S02]  /*17290*/  F2FP.BF16.PACK_AB R49, R85, R86 ;  /* 0x000000565531723e */ /* 0x000fe400000010ff */
[----:B------:R-:W-:Y:S02]  /*172a0*/  F2FP.BF16.PACK_AB R50, R90, R91 ;  /* 0x0000005b5a32723e */ /* 0x000fe400000010ff */
[----:B------:R-:W-:Y:S02]  /*172b0*/  F2FP.BF16.PACK_AB R51, R88, R89 ;  /* 0x000000595833723e */ /* 0x000fe400000010ff */
[----:B------:R-:W-:-:S02]  /*172c0*/  F2FP.BF16.PACK_AB R57, R57, R58 ;  /* 0x0000003a3939723e */ /* 0x000fc400000010ff */
[----:B---3--:R-:W-:Y:S02]  /*172d0*/  F2FP.BF16.PACK_AB R52, R98, R97 ;  /* 0x000000616234723e */ /* 0x008fe400000010ff */
[----:B------:R-:W-:Y:S02]  /*172e0*/  F2FP.BF16.PACK_AB R53, R59, R92 ;  /* 0x0000005c3b35723e */ /* 0x000fe400000010ff */
[----:B------:R-:W-:Y:S02]  /*172f0*/  F2FP.BF16.PACK_AB R54, R102, R104 ;  /* 0x000000686636723e */ /* 0x000fe400000010ff */
[----:B------:R-:W-:Y:S01]  /*17300*/  F2FP.BF16.PACK_AB R55, R94, R96 ;  /* 0x000000605e37723e */ /* 0x000fe200000010ff */
[----:B------:R0:W-:Y:S01]  /*17310*/  @!P0 STG.E.128 [R226.64], R44 ;  /* 0x0000002ce2008986 */ /* 0x0001e2000c101d20 */
[----:B------:R-:W-:Y:S02]  /*17320*/  F2FP.BF16.PACK_AB R56, R56, R95 ;  /* 0x0000005f3838723e */ /* 0x000fe400000010ff */
[----:B------:R-:W-:-:S02]  /*17330*/  F2FP.BF16.PACK_AB R58, R105, R106 ;  /* 0x0000006a693a723e */ /* 0x000fc400000010ff */
[----:B------:R-:W-:Y:S01]  /*17340*/  F2FP.BF16.PACK_AB R59, R99, R103 ;  /* 0x00000067633b723e */ /* 0x000fe200000010ff */
[----:B------:R-:W-:Y:S01]  /*17350*/  IMAD.IADD R228, R252, 0x1, R228 ;  /* 0x00000001fce47824 */ /* 0x000fe200078e02e4 */
[----:B------:R-:W-:Y:S01]  /*17360*/  @P6 STG.E.128 [R224.64+0x800], R48 ;  /* 0x00080030e0006986 */ /* 0x000fe2000c101d20 */
[----:B0-----:R-:W-:-:S04]  /*17370*/  IMAD.WIDE R46, R68, R71, c[0x0][0x1a8] ;  /* 0x00006a00442e7625 */ /* 0x001fc800078e0247 */
[----:B------:R-:W-:Y:S01]  /*17380*/  IMAD.WIDE R44, R69, R71, c[0x0][0x1a8] ;  /* 0x00006a00452c7625 */ /* 0x000fe200078e0247 */
[----:B------:R0:W-:Y:S04]  /*17390*/  @!P1 STG.E.128 [R46.64], R52 ;  /* 0x000000342e009986 */ /* 0x0001e8000c101d20 */
[----:B------:R1:W-:Y:S01]  /*173a0*/  @P5 STG.E.128 [R44.64], R56 ;  /* 0x000000382c005986 */ /* 0x0003e2000c101d20 */
[----:B0-----:R-:W-:Y:S01]  /*173b0*/  F2FP.BF16.PACK_AB R46, R114, R121 ;  /* 0x00000079722e723e */ /* 0x001fe200000010ff */
[----:B------:R-:W-:Y:S01]  /*173c0*/  IMAD.WIDE R54, R228, R71, c[0x0][0x1a8] ;  /* 0x00006a00e4367625 */ /* 0x000fe200078e0247 */
[----:B------:R-:W-:Y:S02]  /*173d0*/  F2FP.BF16.PACK_AB R47, R65, R110 ;  /* 0x0000006e412f723e */ /* 0x000fe400000010ff */
[----:B-1----:R-:W-:-:S02]  /*173e0*/  F2FP.BF16.PACK_AB R44, R67, R111 ;  /* 0x0000006f432c723e */ /* 0x002fc400000010ff */
[----:B------:R-:W-:-:S05]  /*173f0*/  F2FP.BF16.PACK_AB R45, R62, R63 ;  /* 0x0000003f3e2d723e */ /* 0x000fca00000010ff */
[----:B------:R-:W-:Y:S04]  /*17400*/  @!P2 STG.E.128 [R54.64], R44 ;  /* 0x0000002c3600a986 */ /* 0x000fe8000c101d20 */
[----:B------:R-:W0:Y:S01]  /*17410*/  LDS.128 R44, [R0+0x1010] ;  /* 0x00101000002c7984 */ /* 0x000e220000000c00 */
[----:B------:R-:W-:Y:S01]  /*17420*/  F2FP.BF16.PACK_AB R49, R60, R61 ;  /* 0x0000003d3c31723e */ /* 0x000fe200000010ff */
[----:B------:R-:W-:Y:S01]  /*17430*/  IMAD.IADD R60, R252, 0x1, R229 ;  /* 0x00000001fc3c7824 */ /* 0x000fe200078e02e5 */
[----:B------:R-:W-:Y:S02]  /*17440*/  F2FP.BF16.PACK_AB R48, R64, R66 ;  /* 0x000000424030723e */ /* 0x000fe400000010ff */
[----:B------:R-:W-:Y:S01]  /*17450*/  F2FP.BF16.PACK_AB R50, R122, R123 ;  /* 0x0000007b7a32723e */ /* 0x000fe200000010ff */
[----:B------:R-:W-:Y:S01]  /*17460*/  IMAD.WIDE R52, R60, R71, c[0x0][0x1a8] ;  /* 0x00006a003c347625 */ /* 0x000fe200078e0247 */
[----:B------:R-:W-:-:S02]  /*17470*/  F2FP.BF16.PACK_AB R51, R113, R115 ;  /* 0x000000737133723e */ /* 0x000fc400000010ff */
[----:B------:R-:W-:-:S03]  /*17480*/  IADD3 R57, R70, 0x3, RZ ;  /* 0x0000000346397810 */ /* 0x000fc60007ffe0ff */
[----:B------:R-:W-:Y:S01]  /*17490*/  @P4 STG.E.128 [R52.64], R48 ;  /* 0x0000003034004986 */ /* 0x000fe2000c101d20 */
[----:B------:R-:W-:Y:S01]  /*174a0*/  FSETP.NAN.AND P5, PT, R9, R9, PT ;  /* 0x000000090900720b */ /* 0x000fe20003fa8000 */
[----:B0-----:R-:W-:-:S05]  /*174b0*/  FFMA R58, R93, R45, R101 ;  /* 0x0000002d5d3a7223 */ /* 0x001fca0000000065 */
[----:B------:R-:W-:-:S04]  /*174c0*/  FSETP.GEU.AND P4, PT, R9, R58, PT ;  /* 0x0000003a0900720b */ /* 0x000fc80003f8e000 */
[----:B------:R-:W-:Y:S02]  /*174d0*/  FSEL R56, R9, R58, !P4 ;  /* 0x0000003a09387208 */ /* 0x000fe40006000000 */
[----:B------:R-:W-:Y:S01]  /*174e0*/  ISETP.LT.AND P4, PT, R57, 0xe10, !P3 ;  /* 0x00000e103900780c */ /* 0x000fe20005f81270 */
[----:B------:R-:W-:-:S12]  /*174f0*/  FFMA R55, R244, R44, R100 ;  /* 0x0000002cf4377223 */ /* 0x000fd80000000064 */
        /* <DEDUP_REMOVED lines=9> */
[----:B------:R-:W-:Y:S01]  /*17590*/  FSETP.GT.AND P5, PT, R164, R55, PT ;  /* 0x00000037a400720b */ /* 0x000fe20003fa4000 */
[----:B------:R-:W-:-:S03]  /*175a0*/  FFMA R108, R109, R47, R108 ;  /* 0x0000002f6d6c7223 */ /* 0x000fc6000000006c */
[C---:B------:R-:W-:Y:S02]  /*175b0*/  FSEL R45, R164.reuse, R55, P5 ;  /* 0x00000037a42d7208 */ /* 0x040fe40002800000 */
        /* <DEDUP_REMOVED lines=19> */
[----:B------:R-:W0:Y:S02]  /*176f0*/  LDS.128 R44, [R0+0x1000] ;  /* 0x00100000002c7984 */ /* 0x000e240000000c00 */
        /* <DEDUP_REMOVED lines=37> */
[----:B------:R-:W-:Y:S01]  /*17950*/  LOP3.LUT P3, RZ, R3, 0x200, RZ, 0xc0, !PT ;  /* 0x0000020003ff7812 */ /* 0x000fe2000786c0ff */
[----:B0-----:R-:W-:-:S05]  /*17960*/  FFMA R54, R127, R47, R241 ;  /* 0x0000002f7f367223 */ /* 0x001fca00000000f1 */
        /* <DEDUP_REMOVED lines=13> */
[----:B------:R-:W-:Y:S01]  /*17a40*/  FSETP.GT.AND P5, PT, R170, R51, PT ;  /* 0x00000033aa00720b */ /* 0x000fe20003fa4000 */
[----:B------:R-:W-:-:S03]  /*17a50*/  FFMA R126, R126, R45, R239 ;  /* 0x0000002d7e7e7223 */ /* 0x000fc600000000ef */
[C---:B------:R-:W-:Y:S02]  /*17a60*/  FSEL R47, R170.reuse, R51, P5 ;  /* 0x00000033aa2f7208 */ /* 0x040fe40002800000 */
        /* <DEDUP_REMOVED lines=19> */
[----:B------:R-:W0:Y:S02]  /*17ba0*/  LDS.128 R44, [R0] ;  /* 0x00000000002c7984 */ /* 0x000e240000000c00 */
        /* <DEDUP_REMOVED lines=12> */
[C---:B------:R-:W-:Y:S01]  /*17c70*/  FSETP.NAN.AND P5, PT, R221.reuse, R221, PT ;  /* 0x000000dddd00720b */ /* 0x040fe20003fa8000 */
[----:B------:R-:W0:Y:S03]  /*17c80*/  S2R R73, SR_CTAID.X ;  /* 0x0000000000497919 */ /* 0x000e260000002500 */
        /* <DEDUP_REMOVED lines=12> */
[----:B0-----:R-:W-:-:S03]  /*17d50*/  IMAD R73, R73, 0x3000, RZ ;  /* 0x0000300049497824 */ /* 0x001fc600078e02ff */
[C---:B------:R-:W-:Y:S02]  /*17d60*/  FSEL R45, R8.reuse, R243, !P5 ;  /* 0x000000f3082d7208 */ /* 0x040fe40006800000 */
[C---:B------:R-:W-:Y:S02]  /*17d70*/  FSETP.NAN.AND P5, PT, R8.reuse, R8, PT ;  /* 0x000000080800720b */ /* 0x040fe40003fa8000 */
[----:B------:R-:W-:Y:S02]  /*17d80*/  IADD3 R73, R73, 0x2400, RZ ;  /* 0x0000240049497810 */ /* 0x000fe40007ffe0ff */
[----:B------:R-:W-:Y:S02]  /*17d90*/  @!P3 FSEL R8, R8, R45, P5 ;  /* 0x0000002d0808b208 */ /* 0x000fe40002800000 */
[----:B------:R-:W-:Y:S01]  /*17da0*/  FSETP.GT.AND P5, PT, R173, R124, PT ;  /* 0x0000007cad00720b */ /* 0x000fe20003fa4000 */
[----:B------:R-:W-:-:S03]  /*17db0*/  IMAD.IADD R52, R73, 0x1, R229 ;  /* 0x0000000149347824 */ /* 0x000fc600078e02e5 */
[C---:B------:R-:W-:Y:S02]  /*17dc0*/  FSEL R44, R173.reuse, R124, P5 ;  /* 0x0000007cad2c7208 */ /* 0x040fe40002800000 */
[C---:B------:R-:W-:Y:S02]  /*17dd0*/  FSETP.NAN.AND P5, PT, R173.reuse, R173, PT ;  /* 0x000000adad00720b */ /* 0x040fe40003fa8000 */
[----:B------:R-:W-:Y:S01]  /*17de0*/  F2FP.BF16.PACK_AB R48, R48, R49 ;  /* 0x000000313030723e */ /* 0x000fe200000010ff */
[----:B------:R-:W-:Y:S01]  /*17df0*/  IMAD.WIDE R52, R52, R71, c[0x0][0x1a8] ;  /* 0x00006a0034347625 */ /* 0x000fe200078e0247 */
[----:B------:R-:W-:Y:S02]  /*17e00*/  @!P3 FSEL R173, R173, R44, P5 ;  /* 0x0000002cadadb208 */ /* 0x000fe40002800000 */
[----:B------:R-:W-:Y:S02]  /*17e10*/  F2FP.BF16.PACK_AB R51, R54, R51 ;  /* 0x000000333633723e */ /* 0x000fe400000010ff */
[----:B------:R-:W-:-:S02]  /*17e20*/  F2FP.BF16.PACK_AB R50, R126, R50 ;  /* 0x000000327e32723e */ /* 0x000fc400000010ff */
[----:B------:R-:W-:Y:S02]  /*17e30*/  F2FP.BF16.PACK_AB R49, R124, R243 ;  /* 0x000000f37c31723e */ /* 0x000fe400000010ff */
[----:B------:R-:W-:Y:S02]  /*17e40*/  F2FP.BF16.PACK_AB R46, R58, R55 ;  /* 0x000000373a2e723e */ /* 0x000fe400000010ff */
[----:B------:R-:W-:Y:S02]  /*17e50*/  F2FP.BF16.PACK_AB R47, R108, R107 ;  /* 0x0000006b6c2f723e */ /* 0x000fe400000010ff */
[----:B------:R-:W-:Y:S02]  /*17e60*/  F2FP.BF16.PACK_AB R45, R116, R249 ;  /* 0x000000f9742d723e */ /* 0x000fe400000010ff */
[----:B------:R-:W-:Y:S01]  /*17e70*/  F2FP.BF16.PACK_AB R44, R118, R119 ;  /* 0x00000077762c723e */ /* 0x000fe200000010ff */
[----:B------:R0:W-:Y:S04]  /*17e80*/  @!P3 STG.E.128 [R230.64], R48 ;  /* 0x00000030e600b986 */ /* 0x0001e8000c101d20 */
[----:B------:R0:W-:Y:S01]  /*17e90*/  @P4 STG.E.128 [R52.64], R44 ;  /* 0x0000002c34004986 */ /* 0x0001e2000c101d20 */
[----:B------:R-:W-:-:S04]  /*17ea0*/  FSETP.GT.AND P4, PT, R174, R243, PT ;  /* 0x000000f3ae00720b */ /* 0x000fc80003f84000 */
[C---:B------:R-:W-:Y:S02]  /*17eb0*/  FSEL R55, R174.reuse, R243, P4 ;  /* 0x000000f3ae377208 */ /* 0x040fe40002000000 */
[----:B------:R-:W-:-:S04]  /*17ec0*/  FSETP.NAN.AND P4, PT, R174, R174, PT ;  /* 0x000000aeae00720b */ /* 0x000fc80003f88000 */
[----:B------:R-:W-:Y:S02]  /*17ed0*/  @!P3 FSEL R174, R174, R55, P4 ;  /* 0x00000037aeaeb208 */ /* 0x000fe40002000000 */
[----:B------:R-:W-:Y:S01]  /*17ee0*/  PLOP3.LUT P4, PT, PT, PT, UP0, 0x80, 0x0 ;  /* 0x000000000000781c */ /* 0x000fe20003f8f008 */
[----:B------:R-:W-:Y:S01]  /*17ef0*/  UPLOP3.LUT UP0, UPT, UPT, UPT, UPT, 0x40, 0x0 ;  /* 0x000000000000789c */ /* 0x000fe20003f0e870 */
[----:B------:R-:W-:-:S11]  /*17f00*/  IMAD.MOV.U32 R92, RZ, RZ, 0x800 ;  /* 0x00000800ff5c7424 */ /* 0x000fd600078e00ff */
[----:B0-----:R-:W-:Y:S01]  /*17f10*/  @!P4 CALL.REL.NOINC `(.L_x_3) ;  /* 0x000000100000c944 */ /* 0x001fe20003c00000 */
[----:B------:R-:W-:Y:S05]  /*17f20*/  BRA `(.L_x_4) ;  /* 0xffffb8b000007947 */ /* 0x000fea000383ffff */
.L_x_3:
[C---:B------:R-:W-:Y:S01]  /*17f30*/  FSETP.NAN.AND P1, PT, R10.reuse, R10, PT ;  /* 0x0000000a0a00720b */ /* 0x040fe20003f28000 */
[----:B------:R-:W0:Y:S01]  /*17f40*/  S2R R73, SR_TID.X ;  /* 0x0000000000497919 */ /* 0x000e220000002100 */
[----:B------:R-:W-:Y:S01]  /*17f50*/  LOP3.LUT P6, RZ, R3, 0x4, RZ, 0xc0, !PT ;  /* 0x0000000403ff7812 */ /* 0x000fe200078cc0ff */
[----:B------:R-:W-:Y:S02]  /*17f60*/  IMAD.MOV.U32 R44, RZ, RZ, RZ ;  /* 0x000000ffff2c7224 */ /* 0x000fe400078e00ff */
[----:B------:R-:W-:Y:S01]  /*17f70*/  BAR.SYNC.DEFER_BLOCKING 0x0 ;  /* 0x0000000000007b1d */ /* 0x000fe20000010000 */
[CC--:B------:R-:W-:Y:S01]  /*17f80*/  FSETP.GEU.AND P2, PT, R10.reuse, R160.reuse, PT ;  /* 0x000000a00a00720b */ /* 0x0c0fe20003f4e000 */
[----:B------:R-:W-:Y:S01]  /*17f90*/  UPLOP3.LUT UP0, UPT, UPT, UPT, UPT, 0x80, 0x0 ;  /* 0x000000000000789c */ /* 0x000fe20003f0f070 */
[----:B------:R-:W-:Y:S02]  /*17fa0*/  FSEL R3, R10, R160, P1 ;  /* 0x000000a00a037208 */ /* 0x000fe40000800000 */
[----:B------:R-:W-:Y:S01]  /*17fb0*/  FSETP.NAN.AND P1, PT, R12, R12, PT ;  /* 0x0000000c0c00720b */ /* 0x000fe20003f28000 */
[----:B------:R-:W1:Y:S01]  /*17fc0*/  S2R R72, SR_TID.X ;  /* 0x0000000000487919 */ /* 0x000e620000002100 */
[----:B------:R-:W-:Y:S01]  /*17fd0*/  FSEL R3, R10, R3, !P2 ;  /* 0x000000030a037208 */ /* 0x000fe20005000000 */
[----:B------:R-:W-:Y:S01]  /*17fe0*/  UMOV UR4, URZ ;  /* 0x0000003f00047c82 */ /* 0x000fe20008000000 */
[----:B------:R-:W-:-:S02]  /*17ff0*/  FSEL R25, R12, R152, P1 ;  /* 0x000000980c197208 */ /* 0x000fc40000800000 */
[C---:B------:R-:W-:Y:S02]  /*18000*/  FSETP.GEU.AND P3, PT, R3.reuse, R159, PT ;  /* 0x0000009f0300720b */ /* 0x040fe40003f6e000 */
[----:B------:R-:W-:Y:S02]  /*18010*/  FSETP.NAN.AND P2, PT, R3, R3, PT ;  /* 0x000000030300720b */ /* 0x000fe40003f48000 */
[C---:B0-----:R-:W-:Y:S02]  /*18020*/  LOP3.LUT P4, RZ, R73.reuse, 0x1f, RZ, 0xc0, !PT ;  /* 0x0000001f49ff7812 */ /* 0x041fe4000788c0ff */
[----:B------:R-:W-:-:S07]  /*18030*/  ISETP.GE.AND P5, PT, R73, 0x10, PT ;  /* 0x000000104900780c */ /* 0x000fce0003fa6270 */
[----:B------:R-:W-:Y:S02]  /*18040*/  @P3 FSEL R3, R3, R159, P2 ;  /* 0x0000009f03033208 */ /* 0x000fe40001000000 */
[C---:B------:R-:W-:Y:S02]  /*18050*/  FSETP.GEU.AND P3, PT, R12.reuse, R152, PT ;  /* 0x000000980c00720b */ /* 0x040fe40003f6e000 */
[C---:B------:R-:W-:Y:S02]  /*18060*/  FSETP.GEU.AND P2, PT, R3.reuse, R158, PT ;  /* 0x0000009e0300720b */ /* 0x040fe40003f4e000 */
[----:B------:R-:W-:Y:S02]  /*18070*/  FSEL R12, R12, R25, !P3 ;  /* 0x000000190c0c7208 */ /* 0x000fe40005800000 */
[----:B------:R-:W-:Y:S02]  /*18080*/  FSETP.NAN.AND P3, PT, R3, R3, PT ;  /* 0x000000030300720b */ /* 0x000fe40003f68000 */
[----:B------:R-:W-:-:S02]  /*18090*/  FSETP.GEU.AND P1, PT, R12, R37, PT ;  /* 0x000000250c00720b */ /* 0x000fc40003f2e000 */
[----:B-1----:R-:W-:Y:S02]  /*180a0*/  SHF.R.U32.HI R57, RZ, 0x3, R72 ;  /* 0x00000003ff397819 */ /* 0x002fe40000011648 */
[----:B------:R-:W-:Y:S02]  /*180b0*/  LOP3.LUT R56, R72, 0x3, RZ, 0xc0, !PT ;  /* 0x0000000348387812 */ /* 0x000fe400078ec0ff */
[----:B------:R-:W-:Y:S02]  /*180c0*/  LOP3.LUT R57, R57, 0xc, RZ, 0xc0, !PT ;  /* 0x0000000c39397812 */ /* 0x000fe400078ec0ff */
[----:B------:R-:W-:Y:S02]  /*180d0*/  @P2 FSEL R3, R3, R158, P3 ;  /* 0x0000009e03032208 */ /* 0x000fe40001800000 */
[----:B------:R-:W-:Y:S02]  /*180e0*/  FSETP.NAN.AND P3, PT, R12, R12, PT ;  /* 0x0000000c0c00720b */ /* 0x000fe40003f68000 */
[----:B------:R-:W-:-:S02]  /*180f0*/  FSETP.GEU.AND P2, PT, R3, R157, PT ;  /* 0x0000009d0300720b */ /* 0x000fc40003f4e000 */
[----:B------:R-:W-:Y:S02]  /*18100*/  @P1 FSEL R12, R12, R37, P3 ;  /* 0x000000250c0c1208 */ /* 0x000fe40001800000 */
[----:B------:R-:W-:Y:S02]  /*18110*/  FSETP.NAN.AND P3, PT, R3, R3, PT ;  /* 0x000000030300720b */ /* 0x000fe40003f68000 */
[----:B------:R-:W-:-:S07]  /*18120*/  FSETP.GEU.AND P1, PT, R12, R39, PT ;  /* 0x000000270c00720b */ /* 0x000fce0003f2e000 */
[----:B------:R-:W-:Y:S02]  /*18130*/  @P2 FSEL R3, R3, R157, P3 ;  /* 0x0000009d03032208 */ /* 0x000fe40001800000 */
[C---:B------:R-:W-:Y:S02]  /*18140*/  FSETP.NAN.AND P3, PT, R12.reuse, R12, PT ;  /* 0x0000000c0c00720b */ /* 0x040fe40003f68000 */
[C---:B------:R-:W-:Y:S02]  /*18150*/  FSETP.GEU.AND P2, PT, R3.reuse, R156, PT ;  /* 0x0000009c0300720b */ /* 0x040fe40003f4e000 */
        /* <DEDUP_REMOVED lines=65> */
[C---:B------:R-:W-:Y:S01]  /*18570*/  FSETP.NAN.AND P2, PT, R11.reuse, R11, PT ;  /* 0x0000000b0b00720b */ /* 0x040fe20003f48000 */
[----:B------:R-:W0:Y:S01]  /*18580*/  SHFL.BFLY PT, R2, R3, 0x10, 0x1f ;  /* 0x0e001f0003027f89 */ /* 0x000e2200000e0000 */
[----:B------:R-:W-:Y:S02]  /*18590*/  @P1 FSEL R12, R12, R149, P3 ;  /* 0x000000950c0c1208 */ /* 0x000fe40001800000 */
[CC--:B------:R-:W-:Y:S02]  /*185a0*/  FSETP.GEU.AND P3, PT, R11.reuse, R153.reuse, PT ;  /* 0x000000990b00720b */ /* 0x0c0fe40003f6e000 */
[----:B------:R-:W-:-:S02]  /*185b0*/  FSEL R0, R11, R153, P2 ;  /* 0x000000990b007208 */ /* 0x000fc40001000000 */
[----:B------:R-:W-:Y:S02]  /*185c0*/  FSETP.NAN.AND P1, PT, R138, R138, PT ;  /* 0x0000008a8a00720b */ /* 0x000fe40003f28000 */
[----:B------:R-:W-:Y:S02]  /*185d0*/  FSETP.GEU.AND P2, PT, R12, R148, PT ;  /* 0x000000940c00720b */ /* 0x000fe40003f4e000 */
[----:B------:R-:W-:Y:S02]  /*185e0*/  FSEL R0, R11, R0, !P3 ;  /* 0x000000000b007208 */ /* 0x000fe40005800000 */
[----:B------:R-:W-:Y:S02]  /*185f0*/  FSETP.GT.AND P3, PT, R220, R138, PT ;  /* 0x0000008adc00720b */ /* 0x000fe40003f64000 */
[----:B------:R-:W-:Y:S02]  /*18600*/  FSEL R11, R138, R220, P1 ;  /* 0x000000dc8a0b7208 */ /* 0x000fe40000800000 */
[----:B------:R-:W-:-:S02]  /*18610*/  FSETP.GEU.AND P1, PT, R0, R147, PT ;  /* 0x000000930000720b */ /* 0x000fc40003f2e000 */
[----:B------:R-:W-:Y:S02]  /*18620*/  FSEL R11, R138, R11, P3 ;  /* 0x0000000b8a0b7208 */ /* 0x000fe40001800000 */
[----:B------:R-:W-:-:S04]  /*18630*/  FSETP.NAN.AND P3, PT, R12, R12, PT ;  /* 0x0000000c0c00720b */ /* 0x000fc80003f68000 */
[----:B------:R-:W-:Y:S02]  /*18640*/  @P2 FSEL R12, R12, R148, P3 ;  /* 0x000000940c0c2208 */ /* 0x000fe40001800000 */
[----:B------:R-:W-:Y:S02]  /*18650*/  FSETP.GEU.AND P2, PT, R11, R8, PT ;  /* 0x000000080b00720b */ /* 0x000fe40003f4e000 */
[----:B------:R-:W-:-:S04]  /*18660*/  FSETP.NAN.AND P3, PT, R0, R0, PT ;  /* 0x000000000000720b */ /* 0x000fc80003f68000 */
[----:B------:R-:W-:Y:S02]  /*18670*/  @P1 FSEL R0, R0, R147, P3 ;  /* 0x0000009300001208 */ /* 0x000fe40001800000 */
[----:B------:R-:W-:Y:S02]  /*18680*/  FSETP.NAN.AND P1, PT, R11, R11, PT ;  /* 0x0000000b0b00720b */ /* 0x000fe40003f28000 */
[----:B------:R-:W-:-:S03]  /*18690*/  FSETP.GEU.AND P3, PT, R0, R146, PT ;  /* 0x000000920000720b */ /* 0x000fc60003f6e000 */
[----:B------:R-:W-:Y:S02]  /*186a0*/  @P2 FSEL R11, R11, R8, P1 ;  /* 0x000000080b0b2208 */ /* 0x000fe40000800000 */
[----:B------:R-:W-:Y:S02]  /*186b0*/  FSETP.NAN.AND P2, PT, R0, R0, PT ;  /* 0x000000000000720b */ /* 0x000fe40003f48000 */
[----:B------:R-:W-:-:S06]  /*186c0*/  FSETP.GEU.AND P1, PT, R11, R135, PT ;  /* 0x000000870b00720b */ /* 0x000fcc0003f2e000 */
        /* <DEDUP_REMOVED lines=64> */
[----:B------:R-:W-:Y:S01]  /*18ad0*/  FSETP.NAN.AND P3, PT, R0, R0, PT ;  /* 0x000000000000720b */ /* 0x000fe20003f68000 */
[----:B------:R-:W1:Y:S01]  /*18ae0*/  SHFL.BFLY PT, R9, R12, 0x10, 0x1f ;  /* 0x0e001f000c097f89 */ /* 0x000e6200000e0000 */
        /* <DEDUP_REMOVED lines=9> */
[C---:B------:R-:W-:Y:S01]  /*18b80*/  FSETP.NAN.AND P3, PT, R11.reuse, R11, PT ;  /* 0x0000000b0b00720b */ /* 0x040fe20003f68000 */
[----:B------:R-:W2:Y:S03]  /*18b90*/  SHFL.BFLY PT, R13, R0, 0x10, 0x1f ;  /* 0x0e001f00000d7f89 */ /* 0x000ea600000e0000 */
[----:B------:R-:W-:Y:S02]  /*18ba0*/  @P1 FSEL R11, R11, R133, P3 ;  /* 0x000000850b0b1208 */ /* 0x000fe40001800000 */
[----:B0-----:R-:W-:-:S02]  /*18bb0*/  FSETP.GEU.AND P3, PT, R3, R2, PT ;  /* 0x000000020300720b */ /* 0x001fc40003f6e000 */
[C---:B------:R-:W-:Y:S01]  /*18bc0*/  FSETP.NAN.AND P1, PT, R12.reuse, R12, PT ;  /* 0x0000000c0c00720b */ /* 0x040fe20003f28000 */
[----:B------:R-:W0:Y:S02]  /*18bd0*/  SHFL.BFLY PT, R8, R11, 0x10, 0x1f ;  /* 0x0e001f000b087f89 */ /* 0x000e2400000e0000 */
[----:B------:R-:W-:Y:S02]  /*18be0*/  @!P2 FSEL R3, R3, R2, !P3 ;  /* 0x000000020303a208 */ /* 0x000fe40005800000 */
[-C--:B-1----:R-:W-:Y:S02]  /*18bf0*/  FSETP.GEU.AND P3, PT, R12, R9.reuse, PT ;  /* 0x000000090c00720b */ /* 0x082fe40003f6e000 */
[----:B------:R-:W-:Y:S01]  /*18c00*/  FSETP.NAN.AND P2, PT, R0, R0, PT ;  /* 0x000000000000720b */ /* 0x000fe20003f48000 */
[----:B------:R-:W1:Y:S05]  /*18c10*/  SHFL.BFLY PT, R2, R3, 0x8, 0x1f ;  /* 0x0d001f0003027f89 */ /* 0x000e6a00000e0000 */
[----:B------:R-:W-:-:S02]  /*18c20*/  @!P1 FSEL R12, R12, R9, !P3 ;  /* 0x000000090c0c9208 */ /* 0x000fc40005800000 */
[----:B--2---:R-:W-:-:S03]  /*18c30*/  FSETP.GEU.AND P1, PT, R0, R13, PT ;  /* 0x0000000d0000720b */ /* 0x004fc60003f2e000 */
[----:B------:R-:W2:Y:S02]  /*18c40*/  SHFL.BFLY PT, R9, R12, 0x8, 0x1f ;  /* 0x0d001f000c097f89 */ /* 0x000ea400000e0000 */
[----:B------:R-:W-:Y:S02]  /*18c50*/  @!P2 FSEL R0, R0, R13, !P1 ;  /* 0x0000000d0000a208 */ /* 0x000fe40004800000 */
[C---:B------:R-:W-:Y:S02]  /*18c60*/  FSETP.NAN.AND P1, PT, R11.reuse, R11, PT ;  /* 0x0000000b0b00720b */ /* 0x040fe40003f28000 */
[----:B0-----:R-:W-:Y:S01]  /*18c70*/  FSETP.GEU.AND P3, PT, R11, R8, PT ;  /* 0x000000080b00720b */ /* 0x001fe20003f6e000 */
[----:B------:R-:W0:Y:S01]  /*18c80*/  SHFL.BFLY PT, R13, R0, 0x8, 0x1f ;  /* 0x0d001f00000d7f89 */ /* 0x000e2200000e0000 */
[----:B-1----:R-:W-:-:S09]  /*18c90*/  FSETP.GEU.AND P2, PT, R3, R2, PT ;  /* 0x000000020300720b */ /* 0x002fd20003f4e000 */
[----:B------:R-:W-:Y:S02]  /*18ca0*/  @!P1 FSEL R11, R11, R8, !P3 ;  /* 0x000000080b0b9208 */ /* 0x000fe40005800000 */
[----:B------:R-:W-:-:S03]  /*18cb0*/  FSETP.NAN.AND P3, PT, R3, R3, PT ;  /* 0x000000030300720b */ /* 0x000fc60003f68000 */
[----:B------:R-:W1:Y:S01]  /*18cc0*/  SHFL.BFLY PT, R8, R11, 0x8, 0x1f ;  /* 0x0d001f000b087f89 */ /* 0x000e6200000e0000 */
[C---:B--2---:R-:W-:Y:S02]  /*18cd0*/  FSETP.GEU.AND P1, PT, R12.reuse, R9, PT ;  /* 0x000000090c00720b */ /* 0x044fe40003f2e000 */
[----:B------:R-:W-:Y:S02]  /*18ce0*/  @P2 FSEL R3, R3, R2, P3 ;  /* 0x0000000203032208 */ /* 0x000fe40001800000 */
[----:B------:R-:W-:-:S03]  /*18cf0*/  FSETP.NAN.AND P3, PT, R12, R12, PT ;  /* 0x0000000c0c00720b */ /* 0x000fc60003f68000 */
[----:B------:R-:W2:Y:S01]  /*18d00*/  SHFL.BFLY PT, R2, R3, 0x4, 0x1f ;  /* 0x0c801f0003027f89 */ /* 0x000ea200000e0000 */
[----:B0-----:R-:W-:-:S05]  /*18d10*/  FSETP.GEU.AND P2, PT, R0, R13, PT ;  /* 0x0000000d0000720b */ /* 0x001fca0003f4e000 */
[----:B------:R-:W-:Y:S02]  /*18d20*/  @P1 FSEL R12, R12, R9, P3 ;  /* 0x000000090c0c1208 */ /* 0x000fe40001800000 */
[----:B------:R-:W-:-:S03]  /*18d30*/  FSETP.NAN.AND P1, PT, R0, R0, PT ;  /* 0x000000000000720b */ /* 0x000fc60003f28000 */
[----:B------:R-:W0:Y:S03]  /*18d40*/  SHFL.BFLY PT, R9, R12, 0x4, 0x1f ;  /* 0x0c801f000c097f89 */ /* 0x000e2600000e0000 */
[----:B------:R-:W-:Y:S02]  /*18d50*/  @P2 FSEL R0, R0, R13, P1 ;  /* 0x0000000d00002208 */ /* 0x000fe40000800000 */
[C---:B-1----:R-:W-:Y:S02]  /*18d60*/  FSETP.GEU.AND P3, PT, R11.reuse, R8, PT ;  /* 0x000000080b00720b */ /* 0x042fe40003f6e000 */
[----:B------:R-:W-:Y:S01]  /*18d70*/  FSETP.NAN.AND P1, PT, R11, R11, PT ;  /* 0x0000000b0b00720b */ /* 0x000fe20003f28000 */
[----:B------:R-:W1:Y:S01]  /*18d80*/  SHFL.BFLY PT, R13, R0, 0x4, 0x1f ;  /* 0x0c801f00000d7f89 */ /* 0x000e6200000e0000 */
[----:B--2---:R-:W-:-:S09]  /*18d90*/  FSETP.GEU.AND P2, PT, R3, R2, PT ;  /* 0x000000020300720b */ /* 0x004fd20003f4e000 */
[----:B------:R-:W-:Y:S02]  /*18da0*/  @P3 FSEL R11, R11, R8, P1 ;  /* 0x000000080b0b3208 */ /* 0x000fe40000800000 */
[----:B------:R-:W-:-:S03]  /*18db0*/  FSETP.NAN.AND P3, PT, R3, R3, PT ;  /* 0x000000030300720b */ /* 0x000fc60003f68000 */
[----:B------:R-:W2:Y:S01]  /*18dc0*/  SHFL.BFLY PT, R8, R11, 0x4, 0x1f ;  /* 0x0c801f000b087f89 */ /* 0x000ea200000e0000 */
[C---:B0-----:R-:W-:Y:S02]  /*18dd0*/  FSETP.GEU.AND P1, PT, R12.reuse, R9, PT ;  /* 0x000000090c00720b */ /* 0x041fe40003f2e000 */
[----:B------:R-:W-:Y:S02]  /*18de0*/  @P2 FSEL R3, R3, R2, P3 ;  /* 0x0000000203032208 */ /* 0x000fe40001800000 */
[----:B------:R-:W-:-:S03]  /*18df0*/  FSETP.NAN.AND P3, PT, R12, R12, PT ;  /* 0x0000000c0c00720b */ /* 0x000fc60003f68000 */
[----:B------:R-:W0:Y:S01]  /*18e00*/  SHFL.BFLY PT, R2, R3, 0x2, 0x1f ;  /* 0x0c401f0003027f89 */ /* 0x000e2200000e0000 */
[----:B-1----:R-:W-:-:S05]  /*18e10*/  FSETP.GEU.AND P2, PT, R0, R13, PT ;  /* 0x0000000d0000720b */ /* 0x002fca0003f4e000 */
[----:B------:R-:W-:Y:S02]  /*18e20*/  @P1 FSEL R12, R12, R9, P3 ;  /* 0x000000090c0c1208 */ /* 0x000fe40001800000 */
[----:B------:R-:W-:-:S03]  /*18e30*/  FSETP.NAN.AND P1, PT, R0, R0, PT ;  /* 0x000000000000720b */ /* 0x000fc60003f28000 */
[----:B------:R-:W1:Y:S03]  /*18e40*/  SHFL.BFLY PT, R9, R12, 0x2, 0x1f ;  /* 0x0c401f000c097f89 */ /* 0x000e6600000e0000 */
[----:B------:R-:W-:Y:S02]  /*18e50*/  @P2 FSEL R0, R0, R13, P1 ;  /* 0x0000000d00002208 */ /* 0x000fe40000800000 */
[C---:B--2---:R-:W-:Y:S02]  /*18e60*/  FSETP.GEU.AND P3, PT, R11.reuse, R8, PT ;  /* 0x000000080b00720b */ /* 0x044fe40003f6e000 */
[----:B------:R-:W-:Y:S01]  /*18e70*/  FSETP.NAN.AND P1, PT, R11, R11, PT ;  /* 0x0000000b0b00720b */ /* 0x000fe20003f28000 */
[----:B------:R-:W2:Y:S01]  /*18e80*/  SHFL.BFLY PT, R13, R0, 0x2, 0x1f ;  /* 0x0c401f00000d7f89 */ /* 0x000ea200000e0000 */
[----:B0-----:R-:W-:-:S09]  /*18e90*/  FSETP.GEU.AND P2, PT, R3, R2, PT ;  /* 0x000000020300720b */ /* 0x001fd20003f4e000 */
[----:B------:R-:W-:Y:S02]  /*18ea0*/  @P3 FSEL R11, R11, R8, P1 ;  /* 0x000000080b0b3208 */ /* 0x000fe40000800000 */
[----:B------:R-:W-:-:S03]  /*18eb0*/  FSETP.NAN.AND P3, PT, R3, R3, PT ;  /* 0x000000030300720b */ /* 0x000fc60003f68000 */
[----:B------:R-:W0:Y:S01]  /*18ec0*/  SHFL.BFLY PT, R8, R11, 0x2, 0x1f ;  /* 0x0c401f000b087f89 */ /* 0x000e2200000e0000 */
[C---:B-1----:R-:W-:Y:S02]  /*18ed0*/  FSETP.GEU.AND P1, PT, R12.reuse, R9, PT ;  /* 0x000000090c00720b */ /* 0x042fe40003f2e000 */
[----:B------:R-:W-:Y:S02]  /*18ee0*/  @P2 FSEL R3, R3, R2, P3 ;  /* 0x0000000203032208 */ /* 0x000fe40001800000 */
[----:B------:R-:W-:-:S03]  /*18ef0*/  FSETP.NAN.AND P3, PT, R12, R12, PT ;  /* 0x0000000c0c00720b */ /* 0x000fc60003f68000 */
[----:B------:R-:W1:Y:S01]  /*18f00*/  SHFL.BFLY PT, R2, R3, 0x1, 0x1f ;  /* 0x0c201f0003027f89 */ /* 0x000e6200000e0000 */
[----:B--2---:R-:W-:-:S05]  /*18f10*/  FSETP.GEU.AND P2, PT, R0, R13, PT ;  /* 0x0000000d0000720b */ /* 0x004fca0003f4e000 */
[----:B------:R-:W-:Y:S02]  /*18f20*/  @P1 FSEL R12, R12, R9, P3 ;  /* 0x000000090c0c1208 */ /* 0x000fe40001800000 */
[C---:B------:R-:W-:Y:S02]  /*18f30*/  FSETP.NAN.AND P1, PT, R0.reuse, R0, PT ;  /* 0x000000000000720b */ /* 0x040fe40003f28000 */
[C---:B------:R-:W-:Y:S01]  /*18f40*/  FSETP.GT.AND P3, PT, R7.reuse, R217, PT ;  /* 0x000000d90700720b */ /* 0x040fe20003f64000 */
[----:B------:R-:W2:Y:S03]  /*18f50*/  SHFL.BFLY PT, R9, R12, 0x1, 0x1f ;  /* 0x0c201f000c097f89 */ /* 0x000ea600000e0000 */
[----:B------:R-:W-:Y:S02]  /*18f60*/  @P2 FSEL R0, R0, R13, P1 ;  /* 0x0000000d00002208 */ /* 0x000fe40000800000 */
[----:B------:R-:W-:-:S02]  /*18f70*/  FSETP.NAN.AND P1, PT, R7, R7, PT ;  /* 0x000000070700720b */ /* 0x000fc40003f28000 */
[----:B0-----:R-:W-:Y:S01]  /*18f80*/  FSETP.GEU.AND P2, PT, R11, R8, PT ;  /* 0x000000080b00720b */ /* 0x001fe20003f4e000 */
[----:B------:R-:W0:Y:S01]  /*18f90*/  SHFL.BFLY PT, R13, R0, 0x1, 0x1f ;  /* 0x0c201f00000d7f89 */ /* 0x000e2200000e0000 */
[----:B------:R-:W-:Y:S02]  /*18fa0*/  FSEL R10, R7, R217, P1 ;  /* 0x000000d9070a7208 */ /* 0x000fe40000800000 */
[----:B-1----:R-:W-:Y:S02]  /*18fb0*/  FSETP.GEU.AND P1, PT, R3, R2, PT ;  /* 0x000000020300720b */ /* 0x002fe40003f2e000 */
[----:B------:R-:W-:Y:S02]  /*18fc0*/  FSEL R10, R7, R10, P3 ;  /* 0x0000000a070a7208 */ /* 0x000fe40001800000 */
[----:B------:R-:W-:-:S05]  /*18fd0*/  FSETP.NAN.AND P3, PT, R11, R11, PT ;  /* 0x0000000b0b00720b */ /* 0x000fca0003f68000 */
[----:B------:R-:W-:Y:S02]  /*18fe0*/  @P2 FSEL R11, R11, R8, P3 ;  /* 0x000000080b0b2208 */ /* 0x000fe40001800000 */
[----:B------:R-:W-:Y:S02]  /*18ff0*/  FSETP.GT.AND P2, PT, R10, R216, PT ;  /* 0x000000d80a00720b */ /* 0x000fe40003f44000 */
[C---:B------:R-:W-:Y:S01]  /*19000*/  FSETP.NAN.AND P3, PT, R3.reuse, R3, PT ;  /* 0x000000030300720b */ /* 0x040fe20003f68000 */
[----:B------:R-:W-:Y:S03]  /*19010*/  SHFL.BFLY PT, R16, R11, 0x1, 0x1f ;  /* 0x0c201f000b107f89 */ /* 0x000fe600000e0000 */
[----:B------:R-:W-:Y:S02]  /*19020*/  @P1 SEL R3, R3, R2, P3 ;  /* 0x0000000203031207 */ /* 0x000fe40001800000 */
[----:B--2---:R-:W-:-:S02]  /*19030*/  FSETP.GEU.AND P1, PT, R12, R9, PT ;  /* 0x000000090c00720b */ /* 0x004fc40003f2e000 */
[C---:B------:R-:W-:Y:S01]  /*19040*/  FSETP.NAN.AND P3, PT, R10.reuse, R10, PT ;  /* 0x0000000a0a00720b */ /* 0x040fe20003f68000 */
[----:B------:R-:W-:Y:S03]  /*19050*/  @!P4 STS [R57], R3 ;  /* 0x000000033900c388 */ /* 0x000fe60000000800 */
[----:B------:R-:W-:Y:S02]  /*19060*/  @!P2 FSEL R10, R10, R216, P3 ;  /* 0x000000d80a0aa208 */ /* 0x000fe40001800000 */
[----:B------:R-:W-:Y:S02]  /*19070*/  FSETP.NAN.AND P2, PT, R12, R12, PT ;  /* 0x0000000c0c00720b */ /* 0x000fe40003f48000 */
[----:B------:R-:W-:-:S03]  /*19080*/  FSETP.GT.AND P3, PT, R6, R218, PT ;  /* 0x000000da0600720b */ /* 0x000fc60003f64000 */
[----:B------:R-:W-:Y:S02]  /*19090*/  @P1 SEL R12, R12, R9, P2 ;  /* 0x000000090c0c1207 */ /* 0x000fe40001000000 */
[----:B------:R-:W-:Y:S02]  /*190a0*/  FSETP.NAN.AND P2, PT, R6, R6, PT ;  /* 0x000000060600720b */ /* 0x000fe40003f48000 */
[----:B0-----:R-:W-:Y:S01]  /*190b0*/  FSETP.GEU.AND P1, PT, R0, R13, PT ;  /* 0x0000000d0000720b */ /* 0x001fe20003f2e000 */
[----:B------:R0:W-:Y:S01]  /*190c0*/  @!P4 STS [R57+0x10], R12 ;  /* 0x0000100c3900c388 */ /* 0x0001e20000000800 */
[----:B------:R-:W-:Y:S02]  /*190d0*/  FSEL R7, R6, R218, P2 ;  /* 0x000000da06077208 */ /* 0x000fe40001000000 */
[----:B------:R-:W-:Y:S02]  /*190e0*/  FSETP.GT.AND P2, PT, R10, R215, PT ;  /* 0x000000d70a00720b */ /* 0x000fe40003f44000 */
[----:B------:R-:W-:-:S02]  /*190f0*/  FSEL R6, R6, R7, P3 ;  /* 0x0000000706067208 */ /* 0x000fc40001800000 */
[----:B------:R-:W-:Y:S02]  /*19100*/  FSETP.NAN.AND P3, PT, R0, R0, PT ;  /* 0x000000000000720b */ /* 0x000fe40003f68000 */
[----:B0-----:R-:W-:-:S03]  /*19110*/  LOP3.LUT R12, R70, 0x3, R73, 0xf8, !PT ;  /* 0x00000003460c7812 */ /* 0x001fc600078ef849 */
[----:B------:R-:W-:Y:S02]  /*19120*/  @P1 SEL R0, R0, R13, P3 ;  /* 0x0000000d00001207 */ /* 0x000fe40001800000 */
[----:B------:R-:W-:Y:S02]  /*19130*/  FSETP.GT.AND P1, PT, R6, R202, PT ;  /* 0x000000ca0600720b */ /* 0x000fe40003f24000 */
[C---:B------:R-:W-:Y:S01]  /*19140*/  FSETP.NAN.AND P3, PT, R10.reuse, R10, PT ;  /* 0x0000000a0a00720b */ /* 0x040fe20003f68000 */
[----:B------:R-:W-:Y:S03]  /*19150*/  @!P4 STS [R57+0x20], R0 ;  /* 0x000020003900c388 */ /* 0x000fe60000000800 */
[----:B------:R-:W-:Y:S02]  /*19160*/  @!P2 FSEL R10, R10, R215, P3 ;  /* 0x000000d70a0aa208 */ /* 0x000fe40001800000 */
[----:B------:R-:W-:-:S02]  /*19170*/  FSETP.NAN.AND P3, PT, R6, R6, PT ;  /* 0x000000060600720b */ /* 0x000fc40003f68000 */
[----:B------:R-:W-:-:S03]  /*19180*/  FSETP.GT.AND P2, PT, R10, R214, PT ;  /* 0x000000d60a00720b */ /* 0x000fc60003f44000 */
[----:B------:R-:W-:Y:S02]  /*19190*/  @!P1 FSEL R6, R6, R202, P3 ;  /* 0x000000ca06069208 */ /* 0x000fe40001800000 */
[----:B------:R-:W-:Y:S02]  /*191a0*/  FSETP.NAN.AND P3, PT, R10, R10, PT ;  /* 0x0000000a0a00720b */ /* 0x000fe40003f68000 */
[----:B------:R-:W-:-:S06]  /*191b0*/  FSETP.GT.AND P1, PT, R6, R201, PT ;  /* 0x000000c90600720b */ /* 0x000fcc0003f24000 */
[----:B------:R-:W-:Y:S02]  /*191c0*/  @!P2 FSEL R10, R10, R214, P3 ;  /* 0x000000d60a0aa208 */ /* 0x000fe40001800000 */
[----:B------:R-:W-:Y:S02]  /*191d0*/  FSETP.NAN.AND P3, PT, R6, R6, PT ;  /* 0x000000060600720b */ /* 0x000fe40003f68000 */
        /* <DEDUP_REMOVED lines=66> */
[----:B------:R-:W-:-:S03]  /*19600*/  FSETP.NAN.AND P2, PT, R5, R5, PT ;  /* 0x000000050500720b */ /* 0x000fc60003f48000 */
[----:B------:R-:W-:Y:S02]  /*19610*/  @!P1 FSEL R6, R6, R190, P3 ;  /* 0x000000be06069208 */ /* 0x000fe40001800000 */
[CC--:B------:R-:W-:Y:S02]  /*19620*/  FSETP.GT.AND P3, PT, R5.reuse, R219.reuse, PT ;  /* 0x000000db0500720b */ /* 0x0c0fe40003f64000 */
[C---:B------:R-:W-:Y:S02]  /*19630*/  FSEL R2, R5.reuse, R219, P2 ;  /* 0x000000db05027208 */ /* 0x040fe40001000000 */
[----:B------:R-:W-:Y:S02]  /*19640*/  FSETP.NAN.AND P1, PT, R4, R4, PT ;  /* 0x000000040400720b */ /* 0x000fe40003f28000 */
[----:B------:R-:W-:Y:S02]  /*19650*/  FSETP.GT.AND P2, PT, R6, R189, PT ;  /* 0x000000bd0600720b */ /* 0x000fe40003f44000 */
[----:B------:R-:W-:-:S02]  /*19660*/  FSEL R2, R5, R2, P3 ;  /* 0x0000000205027208 */ /* 0x000fc40001800000 */
[CC--:B------:R-:W-:Y:S01]  /*19670*/  FSETP.GT.AND P3, PT, R4.reuse, R221.reuse, PT ;  /* 0x000000dd0400720b */ /* 0x0c0fe20003f64000 */
[----:B------:R-:W0:Y:S01]  /*19680*/  SHFL.BFLY PT, R5, R10, 0x10, 0x1f ;  /* 0x0e001f000a057f89 */ /* 0x000e2200000e0000 */
[----:B------:R-:W-:Y:S02]  /*19690*/  FSEL R221, R4, R221, P1 ;  /* 0x000000dd04dd7208 */ /* 0x000fe40000800000 */
[----:B------:R-:W-:Y:S02]  /*196a0*/  FSETP.GT.AND P1, PT, R2, R188, PT ;  /* 0x000000bc0200720b */ /* 0x000fe40003f24000 */
[----:B------:R-:W-:Y:S02]  /*196b0*/  FSEL R221, R4, R221, P3 ;  /* 0x000000dd04dd7208 */ /* 0x000fe40001800000 */
[----:B------:R-:W-:-:S04]  /*196c0*/  FSETP.NAN.AND P3, PT, R6, R6, PT ;  /* 0x000000060600720b */ /* 0x000fc80003f68000 */
[----:B------:R-:W-:Y:S02]  /*196d0*/  @!P2 FSEL R6, R6, R189, P3 ;  /* 0x000000bd0606a208 */ /* 0x000fe40001800000 */
[C---:B------:R-:W-:Y:S02]  /*196e0*/  FSETP.GT.AND P2, PT, R221.reuse, R174, PT ;  /* 0x000000aedd00720b */ /* 0x040fe40003f44000 */
[C---:B------:R-:W-:Y:S01]  /*196f0*/  FSETP.NAN.AND P3, PT, R2.reuse, R2, PT ;  /* 0x000000020200720b */ /* 0x040fe20003f68000 */
[----:B------:R-:W1:Y:S03]  /*19700*/  SHFL.BFLY PT, R7, R6, 0x10, 0x1f ;  /* 0x0e001f0006077f89 */ /* 0x000e6600000e0000 */
        /* <DEDUP_REMOVED lines=80> */
[C---:B------:R-:W-:Y:S01]  /*19c10*/  FSETP.NAN.AND P3, PT, R221.reuse, R221, PT ;  /* 0x000000dddd00720b */ /* 0x040fe20003f68000 */
[----:B------:R-:W2:Y:S03]  /*19c20*/  SHFL.BFLY PT, R9, R2, 0x10, 0x1f ;  /* 0x0e001f0002097f89 */ /* 0x000ea600000e0000 */
[----:B------:R-:W-:Y:S02]  /*19c30*/  @!P1 FSEL R221, R221, R161, P3 ;  /* 0x000000a1dddd9208 */ /* 0x000fe40001800000 */
[----:B------:R-:W-:-:S02]  /*19c40*/  FSETP.NAN.AND P1, PT, R6, R6, PT ;  /* 0x000000060600720b */ /* 0x000fc40003f28000 */
[CC--:B0-----:R-:W-:Y:S01]  /*19c50*/  FSETP.GT.AND P3, PT, R10.reuse, R5.reuse, PT ;  /* 0x000000050a00720b */ /* 0x0c1fe20003f64000 */
[----:B------:R-:W0:Y:S03]  /*19c60*/  SHFL.BFLY PT, R8, R221, 0x10, 0x1f ;  /* 0x0e001f00dd087f89 */ /* 0x000e2600000e0000 */
[----:B------:R-:W-:Y:S02]  /*19c70*/  @!P2 FSEL R10, R10, R5, P3 ;  /* 0x000000050a0aa208 */ /* 0x000fe40001800000 */
[----:B------:R-:W-:Y:S02]  /*19c80*/  FSETP.GEU.AND P2, PT, R11, R16, PT ;  /* 0x000000100b00720b */ /* 0x000fe40003f4e000 */
[CC--:B-1----:R-:W-:Y:S01]  /*19c90*/  FSETP.GT.AND P3, PT, R6.reuse, R7.reuse, PT ;  /* 0x000000070600720b */ /* 0x0c2fe20003f64000 */
[----:B------:R-:W1:Y:S03]  /*19ca0*/  SHFL.BFLY PT, R5, R10, 0x8, 0x1f ;  /* 0x0d001f000a057f89 */ /* 0x000e6600000e0000 */
[----:B------:R-:W-:-:S02]  /*19cb0*/  @!P1 FSEL R6, R6, R7, P3 ;  /* 0x0000000706069208 */ /* 0x000fc40001800000 */
[C---:B------:R-:W-:Y:S02]  /*19cc0*/  FSETP.NAN.AND P1, PT, R11.reuse, R11, PT ;  /* 0x0000000b0b00720b */ /* 0x040fe40003f28000 */
[C---:B------:R-:W-:Y:S01]  /*19cd0*/  FSETP.NAN.AND P3, PT, R2.reuse, R2, PT ;  /* 0x000000020200720b */ /* 0x040fe20003f68000 */
[----:B------:R-:W3:Y:S02]  /*19ce0*/  SHFL.BFLY PT, R7, R6, 0x8, 0x1f ;  /* 0x0d001f0006077f89 */ /* 0x000ee400000e0000 */
[----:B------:R-:W-:Y:S02]  /*19cf0*/  @P2 SEL R11, R11, R16, P1 ;  /* 0x000000100b0b2207 */ /* 0x000fe40000800000 */
[----:B------:R-:W-:Y:S02]  /*19d00*/  FSETP.NAN.AND P1, PT, R221, R221, PT ;  /* 0x000000dddd00720b */ /* 0x000fe40003f28000 */
[CC--:B--2---:R-:W-:Y:S01]  /*19d10*/  FSETP.GT.AND P2, PT, R2.reuse, R9.reuse, PT ;  /* 0x000000090200720b */ /* 0x0c4fe20003f44000 */
[----:B------:R-:W-:Y:S04]  /*19d20*/  @!P4 STS [R57+0x30], R11 ;  /* 0x0000300b3900c388 */ /* 0x000fe80000000800 */
[----:B------:R-:W-:Y:S01]  /*19d30*/  BAR.SYNC.DEFER_BLOCKING 0x0 ;  /* 0x0000000000007b1d */ /* 0x000fe20000010000 */
[----:B------:R-:W-:-:S02]  /*19d40*/  @!P3 FSEL R2, R2, R9, P2 ;  /* 0x000000090202b208 */ /* 0x000fc40001000000 */
[C---:B0-----:R-:W-:Y:S02]  /*19d50*/  FSETP.GT.AND P2, PT, R221.reuse, R8, PT ;  /* 0x00000008dd00720b */ /* 0x041fe40003f44000 */
[C---:B------:R-:W-:Y:S01]  /*19d60*/  FSETP.NAN.AND P3, PT, R10.reuse, R10, PT ;  /* 0x0000000a0a00720b */ /* 0x040fe20003f68000 */
[----:B------:R-:W0:Y:S01]  /*19d70*/  SHFL.BFLY PT, R9, R2, 0x8, 0x1f ;  /* 0x0d001f0002097f89 */ /* 0x000e2200000e0000 */
[----:B------:R-:W-:Y:S02]  /*19d80*/  @!P1 FSEL R221, R221, R8, P2 ;  /* 0x00000008dddd9208 */ /* 0x000fe40001000000 */
[----:B-1----:R-:W-:-:S03]  /*19d90*/  FSETP.GT.AND P2, PT, R10, R5, PT ;  /* 0x000000050a00720b */ /* 0x002fc60003f44000 */
[----:B------:R-:W1:Y:S01]  /*19da0*/  SHFL.BFLY PT, R0, R221, 0x8, 0x1f ;  /* 0x0d001f00dd007f89 */ /* 0x000e6200000e0000 */
[----:B---3--:R-:W-:-:S09]  /*19db0*/  FSETP.GT.AND P1, PT, R6, R7, PT ;  /* 0x000000070600720b */ /* 0x008fd20003f24000 */
[----:B------:R-:W-:Y:S01]  /*19dc0*/  @!P2 FSEL R10, R10, R5, P3 ;  /* 0x000000050a0aa208 */ /* 0x000fe20001800000 */
[----:B------:R-:W-:Y:S01]  /*19dd0*/  @!P5 LDS R4, [R73.X4] ;  /* 0x000000004904d984 */ /* 0x000fe20000004800 */
[----:B------:R-:W-:-:S03]  /*19de0*/  FSETP.NAN.AND P3, PT, R6, R6, PT ;  /* 0x000000060600720b */ /* 0x000fc60003f68000 */
[----:B------:R-:W2:Y:S01]  /*19df0*/  SHFL.BFLY PT, R5, R10, 0x4, 0x1f ;  /* 0x0c801f000a057f89 */ /* 0x000ea200000e0000 */
[----:B------:R-:W-:Y:S02]  /*19e00*/  @!P1 FSEL R6, R6, R7, P3 ;  /* 0x0000000706069208 */ /* 0x000fe40001800000 */
[C---:B0-----:R-:W-:Y:S02]  /*19e10*/  FSETP.GT.AND P2, PT, R2.reuse, R9, PT ;  /* 0x000000090200720b */ /* 0x041fe40003f44000 */
[----:B------:R-:W-:Y:S01]  /*19e20*/  FSETP.NAN.AND P3, PT, R2, R2, PT ;  /* 0x000000020200720b */ /* 0x000fe20003f68000 */
[----:B------:R-:W-:Y:S01]  /*19e30*/  SHFL.BFLY PT, R7, R6, 0x4, 0x1f ;  /* 0x0c801f0006077f89 */ /* 0x000fe200000e0000 */
[----:B-1----:R-:W-:-:S09]  /*19e40*/  FSETP.GT.AND P1, PT, R221, R0, PT ;  /* 0x00000000dd00720b */ /* 0x002fd20003f24000 */
[----:B------:R-:W-:Y:S02]  /*19e50*/  @!P2 FSEL R2, R2, R9, P3 ;  /* 0x000000090202a208 */ /* 0x000fe40001800000 */
[----:B------:R-:W-:-:S03]  /*19e60*/  FSETP.NAN.AND P2, PT, R221, R221, PT ;  /* 0x000000dddd00720b */ /* 0x000fc60003f48000 */
[----:B------:R-:W-:Y:S01]  /*19e70*/  SHFL.BFLY PT, R9, R2, 0x4, 0x1f ;  /* 0x0c801f0002097f89 */ /* 0x000fe200000e0000 */
[----:B------:R-:W-:Y:S02]  /*19e80*/  @!P1 FSEL R221, R221, R0, P2 ;  /* 0x00000000dddd9208 */ /* 0x000fe40001000000 */
[----:B--2---:R-:W-:-:S03]  /*19e90*/  FSETP.GT.AND P2, PT, R10, R5, PT ;  /* 0x000000050a00720b */ /* 0x004fc60003f44000 */
[----:B------:R-:W-:Y:S04]  /*19ea0*/  SHFL.BFLY PT, R8, R221, 0x4, 0x1f ;  /* 0x0c801f00dd087f89 */ /* 0x000fe800000e0000 */
[----:B------:R-:W0:Y:S01]  /*19eb0*/  SHFL.BFLY PT, R3, R4, 0x2, 0x1f ;  /* 0x0c401f0004037f89 */ /* 0x000e2200000e0000 */
[C---:B------:R-:W-:Y:S02]  /*19ec0*/  FSETP.NAN.AND P3, PT, R4.reuse, R4, PT ;  /* 0x000000040400720b */ /* 0x040fe40003f68000 */
[----:B0-----:R-:W-:-:S04]  /*19ed0*/  FSETP.GEU.AND P1, PT, R4, R3, PT ;  /* 0x000000030400720b */ /* 0x001fc80003f2e000 */
[----:B------:R-:W-:Y:S02]  /*19ee0*/  FSEL R3, R4, R3, !P1 ;  /* 0x0000000304037208 */ /* 0x000fe40004800000 */
[----:B------:R-:W-:Y:S02]  /*19ef0*/  FSETP.GT.AND P1, PT, R6, R7, PT ;  /* 0x000000070600720b */ /* 0x000fe40003f24000 */
[----:B------:R-:W-:Y:S02]  /*19f00*/  FSEL R3, R4, R3, P3 ;  /* 0x0000000304037208 */ /* 0x000fe40001800000 */
[----:B------:R-:W-:-:S03]  /*19f10*/  FSETP.NAN.AND P3, PT, R10, R10, PT ;  /* 0x0000000a0a00720b */ /* 0x000fc60003f68000 */
[----:B------:R-:W0:Y:S01]  /*19f20*/  SHFL.BFLY PT, R0, R3, 0x1, 0x1f ;  /* 0x0c201f0003007f89 */ /* 0x000e2200000e0000 */
[----:B------:R-:W-:Y:S02]  /*19f30*/  @!P2 FSEL R10, R10, R5, P3 ;  /* 0x000000050a0aa208 */ /* 0x000fe40001800000 */
[----:B------:R-:W-:Y:S02]  /*19f40*/  FSETP.NAN.AND P3, PT, R6, R6, PT ;  /* 0x000000060600720b */ /* 0x000fe40003f68000 */
[----:B------:R-:W-:Y:S01]  /*19f50*/  FSETP.GT.AND P2, PT, R2, R9, PT ;  /* 0x000000090200720b */ /* 0x000fe20003f44000 */
[----:B------:R-:W1:Y:S01]  /*19f60*/  SHFL.BFLY PT, R5, R10, 0x2, 0x1f ;  /* 0x0c401f000a057f89 */ /* 0x000e6200000e0000 */
[----:B------:R-:W-:Y:S02]  /*19f70*/  @!P1 FSEL R6, R6, R7, P3 ;  /* 0x0000000706069208 */ /* 0x000fe40001800000 */
[----:B------:R-:W-:Y:S02]  /*19f80*/  FSETP.GT.AND P1, PT, R221, R8, PT ;  /* 0x00000008dd00720b */ /* 0x000fe40003f24000 */
[C---:B------:R-:W-:Y:S01]  /*19f90*/  FSETP.NAN.AND P3, PT, R2.reuse, R2, PT ;  /* 0x000000020200720b */ /* 0x040fe20003f68000 */
[----:B------:R-:W2:Y:S06]  /*19fa0*/  SHFL.BFLY PT, R7, R6, 0x2, 0x1f ;  /* 0x0c401f0006077f89 */ /* 0x000eac00000e0000 */
[----:B------:R-:W-:-:S02]  /*19fb0*/  @!P2 FSEL R2, R2, R9, P3 ;  /* 0x000000090202a208 */ /* 0x000fc40001800000 */
[----:B------:R-:W-:-:S03]  /*19fc0*/  FSETP.NAN.AND P2, PT, R221, R221, PT ;  /* 0x000000dddd00720b */ /* 0x000fc60003f48000 */
[----:B------:R-:W3:Y:S01]  /*19fd0*/  SHFL.BFLY PT, R11, R2, 0x2, 0x1f ;  /* 0x0c401f00020b7f89 */ /* 0x000ee200000e0000 */
[----:B------:R-:W-:Y:S02]  /*19fe0*/  @!P1 FSEL R221, R221, R8, P2 ;  /* 0x00000008dddd9208 */ /* 0x000fe40001000000 */
[C---:B0-----:R-:W-:Y:S02]  /*19ff0*/  FSETP.GEU.AND P3, PT, R3.reuse, R0, PT ;  /* 0x000000000300720b */ /* 0x041fe40003f6e000 */
[----:B------:R-:W-:Y:S01]  /*1a000*/  FSETP.NAN.AND P1, PT, R3, R3, PT ;  /* 0x000000030300720b */ /* 0x000fe20003f28000 */
[----:B------:R-:W0:Y:S01]  /*1a010*/  SHFL.BFLY PT, R4, R221, 0x2, 0x1f ;  /* 0x0c401f00dd047f89 */ /* 0x000e2200000e0000 */
[----:B-1----:R-:W-:-:S09]  /*1a020*/  FSETP.GT.AND P2, PT, R10, R5, PT ;  /* 0x000000050a00720b */ /* 0x002fd20003f44000 */
[----:B------:R-:W-:Y:S02]  /*1a030*/  @P3 SEL R3, R3, R0, P1 ;  /* 0x0000000003033207 */ /* 0x000fe40000800000 */
[----:B--2---:R-:W-:Y:S02]  /*1a040*/  FSETP.GT.AND P1, PT, R6, R7, PT ;  /* 0x000000070600720b */ /* 0x004fe40003f24000 */
[C---:B------:R-:W-:Y:S01]  /*1a050*/  FSETP.NAN.AND P3, PT, R10.reuse, R10, PT ;  /* 0x0000000a0a00720b */ /* 0x040fe20003f68000 */
[----:B------:R-:W-:Y:S03]  /*1a060*/  @P6 STS [R73.X4], R3 ;  /* 0x0000000349006388 */ /* 0x000fe60000004800 */
[----:B------:R-:W-:Y:S01]  /*1a070*/  @!P2 FSEL R10, R10, R5, P3 ;  /* 0x000000050a0aa208 */ /* 0x000fe20001800000 */
[----:B------:R-:W-:Y:S01]  /*1a080*/  BAR.SYNC.DEFER_BLOCKING 0x0 ;  /* 0x0000000000007b1d */ /* 0x000fe20000010000 */
[----:B------:R-:W-:-:S02]  /*1a090*/  FSETP.NAN.AND P3, PT, R6, R6, PT ;  /* 0x000000060600720b */ /* 0x000fc40003f68000 */
[----:B---3--:R-:W-:-:S03]  /*1a0a0*/  FSETP.GT.AND P2, PT, R2, R11, PT ;  /* 0x0000000b0200720b */ /* 0x008fc60003f44000 */
[----:B------:R-:W-:Y:S01]  /*1a0b0*/  @!P1 FSEL R6, R6, R7, P3 ;  /* 0x0000000706069208 */ /* 0x000fe20001800000 */
[----:B------:R-:W1:Y:S01]  /*1a0c0*/  SHFL.BFLY PT, R9, R10, 0x1, 0x1f ;  /* 0x0c201f000a097f89 */ /* 0x000e6200000e0000 */
[----:B0-----:R-:W-:Y:S02]  /*1a0d0*/  FSETP.GT.AND P1, PT, R221, R4, PT ;  /* 0x00000004dd00720b */ /* 0x001fe40003f24000 */
[----:B------:R-:W-:Y:S01]  /*1a0e0*/  FSETP.NAN.AND P3, PT, R2, R2, PT ;  /* 0x000000020200720b */ /* 0x000fe20003f68000 */
[----:B------:R-:W-:-:S05]  /*1a0f0*/  IMAD.MOV.U32 R8, RZ, RZ, R6 ;  /* 0x000000ffff087224 */ /* 0x000fca00078e0006 */
[----:B------:R-:W-:Y:S02]  /*1a100*/  @!P2 FSEL R2, R2, R11, P3 ;  /* 0x0000000b0202a208 */ /* 0x000fe40001800000 */
[C---:B------:R-:W-:Y:S01]  /*1a110*/  FSETP.NAN.AND P2, PT, R221.reuse, R221, PT ;  /* 0x000000dddd00720b */ /* 0x040fe20003f48000 */
[----:B------:R-:W0:Y:S01]  /*1a120*/  SHFL.BFLY PT, R11, R8, 0x1, 0x1f ;  /* 0x0c201f00080b7f89 */ /* 0x000e2200000e0000 */
[C---:B------:R-:W-:Y:S02]  /*1a130*/  FSETP.NAN.AND P3, PT, R10.reuse, R10, PT ;  /* 0x0000000a0a00720b */ /* 0x040fe40003f68000 */
[----:B------:R-:W-:Y:S01]  /*1a140*/  @!P1 FSEL R221, R221, R4, P2 ;  /* 0x00000004dddd9208 */ /* 0x000fe20001000000 */
[----:B------:R-:W2:Y:S04]  /*1a150*/  SHFL.BFLY PT, R13, R2, 0x1, 0x1f ;  /* 0x0c201f00020d7f89 */ /* 0x000ea800000e0000 */
[----:B------:R-:W-:Y:S04]  /*1a160*/  LDS R4, [RZ] ;  /* 0x00000000ff047984 */ /* 0x000fe80000000800 */
[----:B------:R-:W3:Y:S01]  /*1a170*/  LDS R5, [0x10] ;  /* 0x00001000ff057984 */ /* 0x000ee20000000800 */
[----:B-1----:R-:W-:-:S03]  /*1a180*/  FSETP.GT.AND P2, PT, R10, R9, PT ;  /* 0x000000090a00720b */ /* 0x002fc60003f44000 */
[----:B------:R-:W-:Y:S04]  /*1a190*/  LDS R6, [0x20] ;  /* 0x00002000ff067984 */ /* 0x000fe80000000800 */
[----:B------:R-:W-:Y:S04]  /*1a1a0*/  LDS R7, [0x30] ;  /* 0x00003000ff077984 */ /* 0x000fe80000000800 */
[----:B------:R-:W-:Y:S01]  /*1a1b0*/  BAR.SYNC.DEFER_BLOCKING 0x0 ;  /* 0x0000000000007b1d */ /* 0x000fe20000010000 */
[----:B0-----:R-:W-:Y:S02]  /*1a1c0*/  FSETP.GT.AND P1, PT, R8, R11, PT ;  /* 0x0000000b0800720b */ /* 0x001fe40003f24000 */
[----:B------:R-:W-:-:S02]  /*1a1d0*/  @!P2 SEL R10, R10, R9, P3 ;  /* 0x000000090a0aa207 */ /* 0x000fc40001800000 */
[----:B------:R-:W-:Y:S01]  /*1a1e0*/  FSETP.NAN.AND P3, PT, R8, R8, PT ;  /* 0x000000080800720b */ /* 0x000fe20003f68000 */
[----:B------:R-:W0:Y:S01]  /*1a1f0*/  SHFL.BFLY PT, R0, R221, 0x1, 0x1f ;  /* 0x0c201f00dd007f89 */ /* 0x000e2200000e0000 */
[----:B--2---:R-:W-:-:S07]  /*1a200*/  FSETP.GT.AND P2, PT, R2, R13, PT ;  /* 0x0000000d0200720b */ /* 0x004fce0003f44000 */
[----:B------:R-:W-:Y:S02]  /*1a210*/  @!P1 SEL R8, R8, R11, P3 ;  /* 0x0000000b08089207 */ /* 0x000fe40001800000 */
[----:B------:R-:W-:-:S04]  /*1a220*/  FSETP.NAN.AND P3, PT, R2, R2, PT ;  /* 0x000000020200720b */ /* 0x000fc80003f68000 */
[----:B------:R-:W-:Y:S02]  /*1a230*/  @!P2 SEL R2, R2, R13, P3 ;  /* 0x0000000d0202a207 */ /* 0x000fe40001800000 */
[----:B------:R-:W-:Y:S02]  /*1a240*/  FSETP.NAN.AND P2, PT, R221, R221, PT ;  /* 0x000000dddd00720b */ /* 0x000fe40003f48000 */
[----:B---3--:R-:W-:Y:S02]  /*1a250*/  FSETP.GE.AND P3, PT, R5, RZ, PT ;  /* 0x000000ff0500720b */ /* 0x008fe40003f66000 */
[----:B0-----:R-:W-:Y:S01]  /*1a260*/  FSETP.GT.AND P1, PT, R221, R0, PT ;  /* 0x00000000dd00720b */ /* 0x001fe20003f24000 */
[----:B------:R0:W-:-:S12]  /*1a270*/  STS.128 [RZ], R4 ;  /* 0x00000004ff007388 */ /* 0x0001d80000000c00 */
[----:B------:R-:W-:Y:S01]  /*1a280*/  @!P1 SEL R221, R221, R0, P2 ;  /* 0x00000000dddd9207 */ /* 0x000fe20001000000 */
[----:B------:R-:W-:Y:S01]  /*1a290*/  BAR.SYNC.DEFER_BLOCKING 0x0 ;  /* 0x0000000000007b1d */ /* 0x000fe20000010000 */
[----:B0-----:R-:W-:-:S05]  /*1a2a0*/  FSEL R5, R5, RZ, !P3 ;  /* 0x000000ff05057208 */ /* 0x001fca0005800000 */
[----:B------:R-:W-:Y:S01]  /*1a2b0*/  FADD R5, RZ, -R5 ;  /* 0x80000005ff057221 */ /* 0x000fe20000000000 */
[----:B------:R-:W-:Y:S04]  /*1a2c0*/  LDS R0, [R56.X4] ;  /* 0x0000000038007984 */ /* 0x000fe80000004800 */
[----:B------:R-:W-:Y:S06]  /*1a2d0*/  BAR.SYNC.DEFER_BLOCKING 0x0 ;  /* 0x0000000000007b1d */ /* 0x000fec0000010000 */
[----:B------:R-:W-:Y:S04]  /*1a2e0*/  @!P4 STS [R57], R10 ;  /* 0x0000000a3900c388 */ /* 0x000fe80000000800 */
[----:B------:R-:W-:Y:S04]  /*1a2f0*/  @!P4 STS [R57+0x10], R8 ;  /* 0x000010083900c388 */ /* 0x000fe80000000800 */
[----:B------:R-:W-:Y:S04]  /*1a300*/  @!P4 STS [R57+0x20], R2 ;  /* 0x000020023900c388 */ /* 0x000fe80000000800 */
[----:B------:R-:W-:Y:S04]  /*1a310*/  @!P4 STS [R57+0x30], R221 ;  /* 0x000030dd3900c388 */ /* 0x000fe80000000800 */
[----:B------:R-:W-:Y:S06]  /*1a320*/  BAR.SYNC.DEFER_BLOCKING 0x0 ;  /* 0x0000000000007b1d */ /* 0x000fec0000010000 */
[----:B------:R-:W0:Y:S04]  /*1a330*/  @!P5 LDS R14, [R73.X4] ;  /* 0x00000000490ed984 */ /* 0x000e280000004800 */
[----:B0-----:R-:W0:Y:S01]  /*1a340*/  SHFL.BFLY PT, R3, R14, 0x2, 0x1f ;  /* 0x0c401f000e037f89 */ /* 0x001e2200000e0000 */
[----:B------:R-:W-:-:S02]  /*1a350*/  FSETP.NAN.AND P2, PT, R14, R14, PT ;  /* 0x0000000e0e00720b */ /* 0x000fc40003f48000 */
[----:B0-----:R-:W-:-:S04]  /*1a360*/  FSETP.GT.AND P1, PT, R14, R3, PT ;  /* 0x000000030e00720b */ /* 0x001fc80003f24000 */
[----:B------:R-:W-:-:S04]  /*1a370*/  FSEL R3, R14, R3, P1 ;  /* 0x000000030e037208 */ /* 0x000fc80000800000 */
[----:B------:R-:W-:-:S04]  /*1a380*/  FSEL R3, R14, R3, P2 ;  /* 0x000000030e037208 */ /* 0x000fc80001000000 */
[C---:B------:R-:W-:Y:S01]  /*1a390*/  FSETP.NAN.AND P2, PT, R3.reuse, R3, PT ;  /* 0x000000030300720b */ /* 0x040fe20003f48000 */
[----:B------:R-:W0:Y:S02]  /*1a3a0*/  SHFL.BFLY PT, R10, R3, 0x1, 0x1f ;  /* 0x0c201f00030a7f89 */ /* 0x000e2400000e0000 */
[----:B0-----:R-:W-:-:S13]  /*1a3b0*/  FSETP.GT.AND P1, PT, R3, R10, PT ;  /* 0x0000000a0300720b */ /* 0x001fda0003f24000 */
[----:B------:R-:W-:Y:S02]  /*1a3c0*/  @!P1 SEL R3, R3, R10, P2 ;  /* 0x0000000a03039207 */ /* 0x000fe40001000000 */
[----:B------:R-:W-:Y:S02]  /*1a3d0*/  FSETP.GE.AND P1, PT, R4, RZ, PT ;  /* 0x000000ff0400720b */ /* 0x000fe40003f26000 */
[----:B------:R-:W-:Y:S01]  /*1a3e0*/  FSETP.GE.AND P2, PT, R6, RZ, PT ;  /* 0x000000ff0600720b */ /* 0x000fe20003f46000 */
[----:B------:R-:W-:Y:S01]  /*1a3f0*/  @P6 STS [R73.X4], R3 ;  /* 0x0000000349006388 */ /* 0x000fe20000004800 */
[----:B------:R-:W-:-:S03]  /*1a400*/  FSEL R4, R4, RZ, !P1 ;  /* 0x000000ff04047208 */ /* 0x000fc60004800000 */
[----:B------:R-:W-:Y:S01]  /*1a410*/  BAR.SYNC.DEFER_BLOCKING 0x0 ;  /* 0x0000000000007b1d */ /* 0x000fe20000010000 */
[C---:B------:R-:W-:Y:S01]  /*1a420*/  FSETP.GE.AND P1, PT, R7.reuse, RZ, PT ;  /* 0x000000ff0700720b */ /* 0x040fe20003f26000 */
[----:B------:R-:W-:Y:S01]  /*1a430*/  FADD R4, RZ, -R4 ;  /* 0x80000004ff047221 */ /* 0x000fe20000000000 */
[----:B------:R-:W-:Y:S02]  /*1a440*/  FSEL R6, R6, RZ, !P2 ;  /* 0x000000ff06067208 */ /* 0x000fe40005000000 */
[----:B------:R-:W-:Y:S02]  /*1a450*/  FSEL R7, R7, RZ, !P1 ;  /* 0x000000ff07077208 */ /* 0x000fe40004800000 */
[----:B------:R-:W-:Y:S01]  /*1a460*/  FSETP.NAN.AND P3, PT, R4, R4, PT ;  /* 0x000000040400720b */ /* 0x000fe20003f68000 */
[----:B------:R-:W-:Y:S01]  /*1a470*/  FADD R6, RZ, -R6 ;  /* 0x80000006ff067221 */ /* 0x000fe20000000000 */
[----:B------:R-:W-:Y:S01]  /*1a480*/  FSETP.NAN.AND P1, PT, R5, R5, PT ;  /* 0x000000050500720b */ /* 0x000fe20003f28000 */
[----:B------:R-:W-:Y:S01]  /*1a490*/  FADD R7, RZ, -R7 ;  /* 0x80000007ff077221 */ /* 0x000fe20000000000 */
[----:B------:R-:W0:Y:S04]  /*1a4a0*/  LDS R8, [RZ] ;  /* 0x00000000ff087984 */ /* 0x000e280000000800 */
[----:B------:R-:W1:Y:S04]  /*1a4b0*/  LDS R9, [0x10] ;  /* 0x00001000ff097984 */ /* 0x000e680000000800 */
[----:B------:R-:W-:Y:S04]  /*1a4c0*/  LDS R10, [0x20] ;  /* 0x00002000ff0a7984 */ /* 0x000fe80000000800 */
[----:B------:R-:W2:Y:S04]  /*1a4d0*/  LDS R11, [0x30] ;  /* 0x00003000ff0b7984 */ /* 0x000ea80000000800 */
[----:B------:R-:W-:Y:S01]  /*1a4e0*/  BAR.SYNC.DEFER_BLOCKING 0x0 ;  /* 0x0000000000007b1d */ /* 0x000fe20000010000 */
[----:B0-----:R-:W-:-:S04]  /*1a4f0*/  FSETP.GTU.AND P2, PT, R8, RZ, PT ;  /* 0x000000ff0800720b */ /* 0x001fc80003f4c000 */
[----:B------:R-:W-:Y:S02]  /*1a500*/  FSEL R13, R8, RZ, P2 ;  /* 0x000000ff080d7208 */ /* 0x000fe40001000000 */
[C---:B-1----:R-:W-:Y:S02]  /*1a510*/  FSETP.GTU.AND P4, PT, R9.reuse, RZ, PT ;  /* 0x000000ff0900720b */ /* 0x042fe40003f8c000 */
[----:B------:R-:W-:Y:S02]  /*1a520*/  FSETP.GT.AND P5, PT, R4, R13, PT ;  /* 0x0000000d0400720b */ /* 0x000fe40003fa4000 */
[----:B------:R-:W-:Y:S01]  /*1a530*/  FSETP.NAN.AND P2, PT, R6, R6, PT ;  /* 0x000000060600720b */ /* 0x000fe20003f48000 */
[----:B--2---:R0:W-:Y:S01]  /*1a540*/  STS.128 [RZ], R8 ;  /* 0x00000008ff007388 */ /* 0x0041e20000000c00 */
[----:B------:R-:W-:-:S03]  /*1a550*/  FSEL R2, R9, RZ, P4 ;  /* 0x000000ff09027208 */ /* 0x000fc60002000000 */
[----:B------:R-:W-:Y:S01]  /*1a560*/  BAR.SYNC.DEFER_BLOCKING 0x0 ;  /* 0x0000000000007b1d */ /* 0x000fe20000010000 */
[----:B------:R-:W-:Y:S02]  /*1a570*/  FSETP.GTU.AND P4, PT, R10, RZ, PT ;  /* 0x000000ff0a00720b */ /* 0x000fe40003f8c000 */
[----:B------:R-:W-:Y:S01]  /*1a580*/  @!P3 FSEL R4, R4, R13, P5 ;  /* 0x0000000d0404b208 */ /* 0x000fe20002800000 */
[----:B------:R-:W-:Y:S01]  /*1a590*/  IMAD.MOV.U32 R13, RZ, RZ, 0x3e800000 ;  /* 0x3e800000ff0d7424 */ /* 0x000fe200078e00ff */
[-C--:B------:R-:W-:Y:S02]  /*1a5a0*/  FSETP.GT.AND P5, PT, R5, R2.reuse, PT ;  /* 0x000000020500720b */ /* 0x080fe40003fa4000 */
[----:B------:R-:W-:Y:S02]  /*1a5b0*/  FSETP.NAN.AND P3, PT, R7, R7, PT ;  /* 0x000000070700720b */ /* 0x000fe40003f68000 */
[----:B------:R-:W-:Y:S01]  /*1a5c0*/  @!P1 FSEL R5, R5, R2, P5 ;  /* 0x0000000205059208 */ /* 0x000fe20002800000 */
[----:B0-----:R-:W-:Y:S01]  /*1a5d0*/  FMUL R8, R4, 0.0078740157186985015869 ;  /* 0x3c01020404087820 */ /* 0x001fe20000400000 */
[----:B------:R-:W-:-:S02]  /*1a5e0*/  FSEL R9, R10, RZ, P4 ;  /* 0x000000ff0a097208 */ /* 0x000fc40002000000 */
[C---:B------:R-:W-:Y:S02]  /*1a5f0*/  FSETP.GTU.AND P4, PT, R11.reuse, RZ, PT ;  /* 0x000000ff0b00720b */ /* 0x040fe40003f8c000 */
[CC--:B------:R-:W-:Y:S02]  /*1a600*/  FSETP.GT.AND P1, PT, R6.reuse, R9.reuse, PT ;  /* 0x000000090600720b */ /* 0x0c0fe40003f24000 */
[----:B------:R-:W-:Y:S02]  /*1a610*/  FSEL R2, R11, RZ, P4 ;  /* 0x000000ff0b027208 */ /* 0x000fe40002000000 */
[----:B------:R-:W-:Y:S01]  /*1a620*/  @!P2 FSEL R6, R6, R9, P1 ;  /* 0x000000090606a208 */ /* 0x000fe20000800000 */
[----:B------:R-:W-:Y:S01]  /*1a630*/  FMUL R9, R5, 0.0078740157186985015869 ;  /* 0x3c01020405097820 */ /* 0x000fe20000400000 */
[CC--:B------:R-:W-:Y:S01]  /*1a640*/  FSETP.GT.AND P4, PT, R7.reuse, R2.reuse, PT ;  /* 0x000000020700720b */ /* 0x0c0fe20003f84000 */
[----:B------:R-:W-:Y:S01]  /*1a650*/  IMAD.WIDE R4, R12, R71, c[0x0][0x1b8] ;  /* 0x00006e000c047625 */ /* 0x000fe200078e0247 */
[----:B------:R-:W-:Y:S01]  /*1a660*/  FSETP.GT.AND P2, PT, R8, 9.9999997473787516356e-06, PT ;  /* 0x3727c5ac0800780b */ /* 0x000fe20003f44000 */
[----:B------:R-:W0:Y:S01]  /*1a670*/  LDS R3, [R56.X4] ;  /* 0x0000000038037984 */ /* 0x000e220000004800 */
[----:B------:R-:W-:Y:S01]  /*1a680*/  @!P3 FSEL R7, R7, R2, P4 ;  /* 0x000000020707b208 */ /* 0x000fe20002000000 */
[----:B------:R-:W-:Y:S01]  /*1a690*/  FMUL R6, R6, 0.0078740157186985015869 ;  /* 0x3c01020406067820 */ /* 0x000fe20000400000 */
[----:B------:R-:W-:-:S02]  /*1a6a0*/  FSETP.GT.AND P3, PT, R9, 9.9999997473787516356e-06, PT ;  /* 0x3727c5ac0900780b */ /* 0x000fc40003f64000 */
[----:B------:R-:W-:Y:S01]  /*1a6b0*/  FSETP.NAN.AND P5, PT, R8, R8, PT ;  /* 0x000000080800720b */ /* 0x000fe20003fa8000 */
[----:B------:R-:W-:Y:S01]  /*1a6c0*/  FMUL R7, R7, 0.0078740157186985015869 ;  /* 0x3c01020407077820 */ /* 0x000fe20000400000 */
[----:B------:R-:W-:Y:S02]  /*1a6d0*/  FSETP.GT.AND P4, PT, R6, 9.9999997473787516356e-06, PT ;  /* 0x3727c5ac0600780b */ /* 0x000fe40003f84000 */
[----:B------:R-:W-:Y:S02]  /*1a6e0*/  LOP3.LUT P1, RZ, R73, 0x7c, RZ, 0xc0, !PT ;  /* 0x0000007c49ff7812 */ /* 0x000fe4000782c0ff */
[----:B------:R-:W-:Y:S02]  /*1a6f0*/  FSETP.NAN.AND P6, PT, R9, R9, PT ;  /* 0x000000090900720b */ /* 0x000fe40003fc8000 */
[----:B------:R-:W-:Y:S02]  /*1a700*/  @!P2 FSEL R8, R8, 9.9999997473787516356e-06, P5 ;  /* 0x3727c5ac0808a808 */ /* 0x000fe40002800000 */
[----:B------:R-:W-:-:S02]  /*1a710*/  FSETP.GT.AND P2, PT, R7, 9.9999997473787516356e-06, PT ;  /* 0x3727c5ac0700780b */ /* 0x000fc40003f44000 */
[----:B------:R-:W-:Y:S02]  /*1a720*/  ISETP.LT.AND P1, PT, R12, 0xe10, !P1 ;  /* 0x00000e100c00780c */ /* 0x000fe40004f21270 */
[----:B------:R-:W-:Y:S02]  /*1a730*/  FSETP.NAN.AND P5, PT, R6, R6, PT ;  /* 0x000000060600720b */ /* 0x000fe40003fa8000 */
[----:B------:R-:W-:Y:S02]  /*1a740*/  @!P3 FSEL R9, R9, 9.9999997473787516356e-06, P6 ;  /* 0x3727c5ac0909b808 */ /* 0x000fe40003000000 */
[----:B------:R-:W-:Y:S02]  /*1a750*/  FSETP.GT.AND P3, PT, |R8|, 8.50705917302346158658e+37, PT ;  /* 0x7e8000000800780b */ /* 0x000fe40003f64200 */
[----:B------:R-:W-:Y:S02]  /*1a760*/  @!P4 FSEL R6, R6, 9.9999997473787516356e-06, P5 ;  /* 0x3727c5ac0606c808 */ /* 0x000fe40002800000 */
[----:B------:R-:W-:-:S02]  /*1a770*/  FSETP.GT.AND P5, PT, |R9|, 8.50705917302346158658e+37, PT ;  /* 0x7e8000000900780b */ /* 0x000fc40003fa4200 */
[C---:B------:R-:W-:Y:S02]  /*1a780*/  FSETP.NAN.AND P6, PT, R7.reuse, R7, PT ;  /* 0x000000070700720b */ /* 0x040fe40003fc8000 */
[----:B------:R-:W-:Y:S02]  /*1a790*/  FSETP.GEU.AND P4, PT, |R8|, 1.175494350822287508e-38, PT ;  /* 0x008000000800780b */ /* 0x000fe40003f8e200 */
[----:B------:R-:W-:Y:S02]  /*1a7a0*/  @!P2 FSEL R7, R7, 9.9999997473787516356e-06, P6 ;  /* 0x3727c5ac0707a808 */ /* 0x000fe40003000000 */
[----:B------:R-:W-:Y:S01]  /*1a7b0*/  FSETP.GT.AND P2, PT, |R6|, 8.50705917302346158658e+37, PT ;  /* 0x7e8000000600780b */ /* 0x000fe20003f44200 */
[----:B------:R-:W-:Y:S01]  /*1a7c0*/  @P3 FMUL R8, R8, 0.25 ;  /* 0x3e80000008083820 */ /* 0x000fe20000400000 */
[----:B------:R-:W-:Y:S02]  /*1a7d0*/  FSETP.GEU.AND P6, PT, |R9|, 1.175494350822287508e-38, PT ;  /* 0x008000000900780b */ /* 0x000fe40003fce200 */
[----:B------:R-:W-:Y:S01]  /*1a7e0*/  FSEL R11, R13, 1, P5 ;  /* 0x3f8000000d0b7808 */ /* 0x000fe20002800000 */
[----:B------:R-:W-:Y:S01]  /*1a7f0*/  @P5 FMUL R9, R9, 0.25 ;  /* 0x3e80000009095820 */ /* 0x000fe20000400000 */
[----:B0-----:R-:W-:Y:S01]  /*1a800*/  F2FP.BF16.PACK_AB R0, R3, R0 ;  /* 0x000000000300723e */ /* 0x001fe200000010ff */
[----:B------:R-:W-:Y:S01]  /*1a810*/  IMAD.WIDE R2, R12, R71, c[0x0][0x1b0] ;  /* 0x00006c000c027625 */ /* 0x000fe200078e0247 */
[----:B------:R-:W-:Y:S01]  /*1a820*/  FSETP.GEU.AND P5, PT, |R7|, 1.175494350822287508e-38, PT ;  /* 0x008000000700780b */ /* 0x000fe20003fae200 */
[----:B------:R-:W-:Y:S01]  /*1a830*/  @!P4 FMUL R8, R8, 16777216 ;  /* 0x4b8000000808c820 */ /* 0x000fe20000400000 */
[----:B------:R-:W-:-:S02]  /*1a840*/  PRMT R10, R0, 0x7632, R10 ;  /* 0x00007632000a7816 */ /* 0x000fc4000000000a */
[----:B------:R0:W-:Y:S03]  /*1a850*/  @P1 STG.E.U16 [R2.64], R0 ;  /* 0x0000000002001986 */ /* 0x0001e6000c101520 */
[----:B------:R-:W-:Y:S01]  /*1a860*/  @!P6 FMUL R9, R9, 16777216 ;  /* 0x4b8000000909e820 */ /* 0x000fe20000400000 */
[----:B------:R1:W-:Y:S01]  /*1a870*/  @P1 STG.E.U16 [R4.64], R10 ;  /* 0x0000000a04001986 */ /* 0x0003e2000c101520 */
[C---:B------:R-:W-:Y:S01]  /*1a880*/  FSETP.GEU.AND P1, PT, |R6|.reuse, 1.175494350822287508e-38, PT ;  /* 0x008000000600780b */ /* 0x040fe20003f2e200 */
[----:B------:R-:W-:Y:S01]  /*1a890*/  @P2 FMUL R6, R6, 0.25 ;  /* 0x3e80000006062820 */ /* 0x000fe20000400000 */
[----:B------:R-:W-:Y:S01]  /*1a8a0*/  @!P6 FMUL R11, R11, 16777216 ;  /* 0x4b8000000b0be820 */ /* 0x000fe20000400000 */
[----:B0-----:R-:W-:Y:S01]  /*1a8b0*/  FSEL R3, R13, 1, P3 ;  /* 0x3f8000000d037808 */ /* 0x001fe20001800000 */
[----:B------:R-:W0:Y:S01]  /*1a8c0*/  MUFU.RCP R0, R8 ;  /* 0x0000000800007308 */ /* 0x000e220000001000 */
[----:B------:R-:W-:-:S02]  /*1a8d0*/  FSETP.GT.AND P3, PT, |R7|, 8.50705917302346158658e+37, PT ;  /* 0x7e8000000700780b */ /* 0x000fc40003f64200 */
[----:B-1----:R-:W-:Y:S01]  /*1a8e0*/  FSEL R5, R13, 1, P2 ;  /* 0x3f8000000d057808 */ /* 0x002fe20001000000 */
[----:B------:R-:W-:-:S05]  /*1a8f0*/  @!P4 FMUL R3, R3, 16777216 ;  /* 0x4b8000000303c820 */ /* 0x000fca0000400000 */
[----:B------:R-:W-:Y:S01]  /*1a900*/  @!P1 FMUL R6, R6, 16777216 ;  /* 0x4b80000006069820 */ /* 0x000fe20000400000 */
[----:B------:R-:W-:Y:S01]  /*1a910*/  FSEL R13, R13, 1, P3 ;  /* 0x3f8000000d0d7808 */ /* 0x000fe20001800000 */
[----:B------:R-:W1:Y:S01]  /*1a920*/  MUFU.RCP R2, R9 ;  /* 0x0000000900027308 */ /* 0x000e620000001000 */
[----:B------:R-:W-:-:S03]  /*1a930*/  @!P1 FMUL R5, R5, 16777216 ;  /* 0x4b80000005059820 */ /* 0x000fc60000400000 */
[----:B------:R-:W-:Y:S01]  /*1a940*/  @!P5 FMUL R13, R13, 16777216 ;  /* 0x4b8000000d0dd820 */ /* 0x000fe20000400000 */
[----:B------:R-:W-:-:S03]  /*1a950*/  @P3 FMUL R7, R7, 0.25 ;  /* 0x3e80000007073820 */ /* 0x000fc60000400000 */
[----:B------:R-:W2:Y:S01]  /*1a960*/  MUFU.RCP R6, R6 ;  /* 0x0000000600067308 */ /* 0x000ea20000001000 */
[----:B0-----:R-:W-:Y:S01]  /*1a970*/  FMUL R0, R0, R3 ;  /* 0x0000000300007220 */ /* 0x001fe20000400000 */
[----:B------:R-:W-:-:S06]  /*1a980*/  @!P5 FMUL R7, R7, 16777216 ;  /* 0x4b8000000707d820 */ /* 0x000fcc0000400000 */
[----:B------:R-:W0:Y:S01]  /*1a990*/  MUFU.RCP R36, R7 ;  /* 0x0000000700247308 */ /* 0x000e220000001000 */
[----:B-1----:R-:W-:Y:S01]  /*1a9a0*/  FMUL R2, R2, R11 ;  /* 0x0000000b02027220 */ /* 0x002fe20000400000 */
[----:B--2---:R-:W-:Y:S01]  /*1a9b0*/  FMUL R3, R6, R5 ;  /* 0x0000000506037220 */ /* 0x004fe20000400000 */
[----:B0-----:R-:W-:-:S05]  /*1a9c0*/  FMUL R36, R36, R13 ;  /* 0x0000000d24247220 */ /* 0x001fca0000400000 */
.L_x_6:
[----:B0-----:R-:W0:Y:S01]  /*1a9d0*/  S2R R4, SR_TID.X ;  /* 0x0000000000047919 */ /* 0x001e220000002100 */
[----:B------:R-:W-:Y:S01]  /*1a9e0*/  IMAD.MOV.U32 R30, RZ, RZ, 0x2 ;  /* 0x00000002ff1e7424 */ /* 0x000fe200078e00ff */
[----:B------:R-:W-:Y:S02]  /*1a9f0*/  CS2R R6, SRZ ;  /* 0x0000000000067805 */ /* 0x000fe4000001ff00 */
[----:B------:R-:W1:Y:S04]  /*1aa00*/  S2R R5, SR_CTAID.X ;  /* 0x0000000000057919 */ /* 0x000e680000002500 */
[----:B------:R-:W2:Y:S04]  /*1aa10*/  S2R R23, SR_CTAID.X ;  /* 0x0000000000177919 */ /* 0x000ea80000002500 */
[----:B------:R-:W3:Y:S01]  /*1aa20*/  S2R R33, SR_CTAID.X ;  /* 0x0000000000217919 */ /* 0x000ee20000002500 */
[----:B0-----:R-:W-:-:S02]  /*1aa30*/  IMAD.SHL.U32 R34, R4, 0x10, RZ ;  /* 0x0000001004227824 */ /* 0x001fc400078e00ff */
[----:B------:R-:W-:Y:S02]  /*1aa40*/  IMAD.U32 R4, RZ, RZ, UR4 ;  /* 0x00000004ff047e24 */ /* 0x000fe4000f8e00ff */
[----:B-1----:R-:W-:Y:S01]  /*1aa50*/  IMAD.SHL.U32 R5, R5, 0x4, RZ ;  /* 0x0000000405057824 */ /* 0x002fe200078e00ff */
[----:B------:R-:W-:-:S04]  /*1aa60*/  LOP3.LUT R34, R34, 0x7f0, RZ, 0xc0, !PT ;  /* 0x000007f022227812 */ /* 0x000fc800078ec0ff */
[C---:B------:R-:W-:Y:S01]  /*1aa70*/  LOP3.LUT R39, R44.reuse, R34, RZ, 0xfc, !PT ;  /* 0x000000222c277212 */ /* 0x040fe200078efcff */
[----:B--2---:R-:W-:Y:S01]  /*1aa80*/  IMAD R23, R23, 0x3000, RZ ;  /* 0x0000300017177824 */ /* 0x004fe200078e02ff */
[----:B------:R-:W-:Y:S02]  /*1aa90*/  IADD3 R9, R5, 0x1, RZ ;  /* 0x0000000105097810 */ /* 0x000fe40007ffe0ff */
[----:B------:R-:W-:Y:S02]  /*1aaa0*/  ISETP.LT.U32.AND P1, PT, R39, 0xc00, PT ;  /* 0x00000c002700780c */ /* 0x000fe40003f21070 */
[----:B------:R-:W-:Y:S01]  /*1aab0*/  LOP3.LUT R31, R44, 0x8, R34, 0xfe, !PT ;  /* 0x000000082c1f7812 */ /* 0x000fe200078efe22 */
[--C-:B------:R-:W-:Y:S01]  /*1aac0*/  IMAD.IADD R38, R252, 0x1, R39.reuse ;  /* 0x00000001fc267824 */ /* 0x100fe200078e0227 */
[----:B------:R-:W-:Y:S01]  /*1aad0*/  ISETP.LT.U32.AND.EX P1, PT, R4, RZ, !P0, P1 ;  /* 0x000000ff0400720c */ /* 0x000fe20004721110 */
[----:B------:R-:W-:Y:S01]  /*1aae0*/  IMAD R37, R9, 0xc00, R39 ;  /* 0x00000c0009257824 */ /* 0x000fe200078e0227 */
[----:B------:R-:W-:Y:S01]  /*1aaf0*/  IADD3 R32, R23, 0x2400, RZ ;  /* 0x0000240017207810 */ /* 0x000fe20007ffe0ff */
[--C-:B------:R-:W-:Y:S01]  /*1ab00*/  IMAD.IADD R22, R252, 0x1, R31.reuse ;  /* 0x00000001fc167824 */ /* 0x100fe200078e021f */
[----:B------:R-:W-:Y:S01]  /*1ab10*/  CS2R R16, SRZ ;  /* 0x0000000000107805 */ /* 0x000fe2000001ff00 */
[----:B------:R-:W-:Y:S01]  /*1ab20*/  IMAD R14, R9, 0xc00, R31 ;  /* 0x00000c00090e7824 */ /* 0x000fe200078e021f */
[----:B------:R-:W-:Y:S01]  /*1ab30*/  CS2R R18, SRZ ;  /* 0x0000000000127805 */ /* 0x000fe2000001ff00 */
[----:B------:R-:W-:Y:S01]  /*1ab40*/  CS2R R24, SRZ ;  /* 0x0000000000187805 */ /* 0x000fe2000001ff00 */
[----:B------:R-:W-:Y:S01]  /*1ab50*/  CS2R R26, SRZ ;  /* 0x00000000001a7805 */ /* 0x000fe2000001ff00 */
[----:B---3--:R-:W-:Y:S01]  /*1ab60*/  IMAD R33, R33, 0x3000, RZ ;  /* 0x0000300021217824 */ /* 0x008fe200078e02ff */
[----:B------:R-:W-:Y:S01]  /*1ab70*/  CS2R R4, SRZ ;  /* 0x0000000000047805 */ /* 0x000fe2000001ff00 */
[----:B------:R-:W-:Y:S01]  /*1ab80*/  IMAD.WIDE R20, R38, R30, c[0x0][0x1a8] ;  /* 0x00006a0026147625 */ /* 0x000fe200078e021e */
[----:B------:R-:W-:Y:S01]  /*1ab90*/  CS2R R8, SRZ ;  /* 0x0000000000087805 */ /* 0x000fe2000001ff00 */
[----:B------:R-:W-:-:S02]  /*1aba0*/  CS2R R10, SRZ ;  /* 0x00000000000a7805 */ /* 0x000fc4000001ff00 */
[----:B------:R-:W-:Y:S01]  /*1abb0*/  IMAD.WIDE R22, R22, R30, c[0x0][0x1a8] ;  /* 0x00006a0016167625 */ /* 0x000fe200078e021e */
[----:B------:R-:W-:Y:S01]  /*1abc0*/  LOP3.LUT R41, R33, R44, R34, 0xfe, !PT ;  /* 0x0000002c21297212 */ /* 0x000fe200078efe22 */
[----:B------:R0:W2:Y:S02]  /*1abd0*/  @P1 LDG.E.EF.128 R16, [R20.64] ;  /* 0x0000002014101981 */ /* 0x0000a4000c0e1d00 */
[----:B------:R-:W-:Y:S02]  /*1abe0*/  IMAD.IADD R39, R32, 0x1, R39 ;  /* 0x0000000120277824 */ /* 0x000fe400078e0227 */
[-C--:B------:R-:W-:Y:S01]  /*1abf0*/  IMAD.WIDE R12, R37, R30.reuse, c[0x0][0x1a8] ;  /* 0x00006a00250c7625 */ /* 0x080fe200078e021e */
[----:B------:R1:W3:Y:S03]  /*1ac00*/  @P1 LDG.E.EF.128 R24, [R22.64] ;  /* 0x0000002016181981 */ /* 0x0002e6000c0e1d00 */
[-C--:B------:R-:W-:Y:S01]  /*1ac10*/  IMAD.WIDE R14, R14, R30.reuse, c[0x0][0x1a8] ;  /* 0x00006a000e0e7625 */ /* 0x080fe200078e021e */
[----:B------:R4:W5:Y:S03]  /*1ac20*/  @P1 LDG.E.EF.128 R4, [R12.64] ;  /* 0x000000200c041981 */ /* 0x000966000c0e1d00 */
[----:B------:R-:W-:Y:S01]  /*1ac30*/  IMAD.IADD R31, R32, 0x1, R31 ;  /* 0x00000001201f7824 */ /* 0x000fe200078e021f */
[----:B------:R-:W-:Y:S01]  /*1ac40*/  SHF.R.S32.HI R32, RZ, 0x1f, R33 ;  /* 0x0000001fff207819 */ /* 0x000fe20000011421 */
[-C--:B------:R-:W-:Y:S01]  /*1ac50*/  IMAD.WIDE R28, R39, R30.reuse, c[0x0][0x1a8] ;  /* 0x00006a00271c7625 */ /* 0x080fe200078e021e */
[----:B0-----:R-:W-:Y:S01]  /*1ac60*/  CS2R R20, SRZ ;  /* 0x0000000000147805 */ /* 0x001fe2000001ff00 */
[----:B-1----:R-:W-:Y:S01]  /*1ac70*/  CS2R R22, SRZ ;  /* 0x0000000000167805 */ /* 0x002fe2000001ff00 */
[----:B------:R0:W2:Y:S01]  /*1ac80*/  @P1 LDG.E.EF.128 R8, [R14.64] ;  /* 0x000000200e081981 */ /* 0x0000a2000c0e1d00 */
[----:B------:R-:W-:Y:S01]  /*1ac90*/  IMAD.WIDE R30, R31, R30, c[0x0][0x1a8] ;  /* 0x00006a001f1e7625 */ /* 0x000fe200078e021e */
[----:B------:R-:W-:Y:S01]  /*1aca0*/  LOP3.LUT R40, R32, UR4, RZ, 0xfc, !PT ;  /* 0x0000000420287c12 */ /* 0x000fe2000f8efcff */
[----:B----4-:R-:W-:Y:S01]  /*1acb0*/  CS2R R12, SRZ ;  /* 0x00000000000c7805 */ /* 0x010fe2000001ff00 */
[C---:B------:R-:W-:Y:S01]  /*1acc0*/  LEA R42, P2, R41.reuse, c[0x0][0x1a8], 0x1 ;  /* 0x00006a00292a7a11 */ /* 0x040fe200078408ff */
[----:B------:R-:W-:Y:S01]  /*1acd0*/  CS2R R32, SRZ ;  /* 0x0000000000207805 */ /* 0x000fe2000001ff00 */
[----:B------:R-:W-:Y:S01]  /*1ace0*/  CS2R R34, SRZ ;  /* 0x0000000000227805 */ /* 0x000fe2000001ff00 */
[----:B------:R1:W4:Y:S01]  /*1acf0*/  @P1 LDG.E.EF.128 R20, [R30.64] ;  /* 0x000000201e141981 */ /* 0x000322000c0e1d00 */
[----:B0-----:R-:W-:Y:S01]  /*1ad00*/  CS2R R14, SRZ ;  /* 0x00000000000e7805 */ /* 0x001fe2000001ff00 */
[----:B------:R-:W-:-:S05]  /*1ad10*/  LEA.HI.X R43, R41, c[0x0][0x1ac], R40, 0x1, P2 ;  /* 0x00006b00292b7a11 */ /* 0x000fca00010f0c28 */
[----:B------:R0:W2:Y:S04]  /*1ad20*/  @P1 LDG.E.EF.128 R12, [R28.64] ;  /* 0x000000201c0c1981 */ /* 0x0000a8000c0e1d00 */
[----:B------:R-:W2:Y:S01]  /*1ad30*/  @P1 LDG.E.EF.128 R32, [R42.64] ;  /* 0x000000202a201981 */ /* 0x000ea2000c0e1d00 */
[----:B0-----:R-:W-:-:S04]  /*1ad40*/  IADD3 R28, P2, R44, R233, RZ ;  /* 0x000000e92c1c7210 */ /* 0x001fc80007f5e0ff */
[----:B------:R-:W-:Y:S02]  /*1ad50*/  IADD3.X R29, R232, UR4, RZ, P2, !PT ;  /* 0x00000004e81d7c10 */ /* 0x000fe400097fe4ff */
[----:B------:R-:W-:Y:S01]  /*1ad60*/  LEA R46, P2, R28, c[0x0][0x1a8], 0x1 ;  /* 0x00006a001c2e7a11 */ /* 0x000fe200078408ff */
[----:B-1----:R-:W-:-:S03]  /*1ad70*/  CS2R R30, SRZ ;  /* 0x00000000001e7805 */ /* 0x002fc6000001ff00 */
[----:B------:R-:W-:Y:S02]  /*1ad80*/  LEA.HI.X R47, R28, c[0x0][0x1ac], R29, 0x1, P2 ;  /* 0x00006b001c2f7a11 */ /* 0x000fe400010f0c1d */
[----:B------:R-:W-:-:S06]  /*1ad90*/  CS2R R28, SRZ ;  /* 0x00000000001c7805 */ /* 0x000fcc000001ff00 */
[----:B------:R-:W3:Y:S01]  /*1ada0*/  @P1 LDG.E.EF.128 R28, [R46.64+0x10] ;  /* 0x000010202e1c1981 */ /* 0x000ee2000c0e1d00 */
[----:B----4-:R-:W-:-:S04]  /*1adb0*/  IMAD.U32 R67, R22, 0x10000, RZ ;  /* 0x0001000016437824 */ /* 0x010fc800078e00ff */
[----:B------:R-:W-:Y:S01]  /*1adc0*/  FMUL R64, R36, R67 ;  /* 0x0000004324407220 */ /* 0x000fe20000400000 */
[----:B--2---:R-:W-:-:S04]  /*1add0*/  IMAD.U32 R67, R32, 0x10000, RZ ;  /* 0x0001000020437824 */ /* 0x004fc800078e00ff */
[----:B------:R-:W-:Y:S01]  /*1ade0*/  FMUL R66, R0, R67 ;  /* 0x0000004300427220 */ /* 0x000fe20000400000 */
[----:B------:R-:W-:-:S04]  /*1adf0*/  IMAD.U32 R67, R33, 0x10000, RZ ;  /* 0x0001000021437824 */ /* 0x000fc800078e00ff */
[C---:B------:R-:W-:Y:S01]  /*1ae00*/  FMUL R68, R0.reuse, R67 ;  /* 0x0000004300447220 */ /* 0x040fe20000400000 */
[----:B------:R-:W-:Y:S02]  /*1ae10*/  IMAD.U32 R67, R35, 0x10000, RZ ;  /* 0x0001000023437824 */ /* 0x000fe400078e00ff */
[----:B-----5:R-:W-:Y:S02]  /*1ae20*/  IMAD.U32 R49, R7, 0x10000, RZ ;  /* 0x0001000007317824 */ /* 0x020fe400078e00ff */
[----:B------:R-:W-:Y:S01]  /*1ae30*/  FMUL R71, R0, R67 ;  /* 0x0000004300477220 */ /* 0x000fe20000400000 */
[----:B------:R-:W-:Y:S02]  /*1ae40*/  IMAD.U32 R45, R4, 0x10000, RZ ;  /* 0x00010000042d7824 */ /* 0x000fe400078e00ff */
[C---:B------:R-:W-:Y:S01]  /*1ae50*/  IMAD.U32 R43, R5.reuse, 0x10000, RZ ;  /* 0x00010000052b7824 */ /* 0x040fe200078e00ff */
[----:B------:R-:W-:Y:S01]  /*1ae60*/  PRMT R5, R5, 0x7632, R5 ;  /* 0x0000763205057816 */ /* 0x000fe20000000005 */
[C---:B------:R-:W-:Y:S01]  /*1ae70*/  FMUL R44, R2.reuse, R49 ;  /* 0x00000031022c7220 */ /* 0x040fe20000400000 */
[----:B------:R0:W1:Y:S01]  /*1ae80*/  FRND R73, R66 ;  /* 0x0000004200497307 */ /* 0x0000620000201000 */
[----:B---3--:R-:W-:Y:S01]  /*1ae90*/  IMAD.U32 R67, R29, 0x10000, RZ ;  /* 0x000100001d437824 */ /* 0x008fe200078e00ff */
[----:B------:R-:W-:Y:S01]  /*1aea0*/  FMUL R42, R2, R45 ;  /* 0x0000002d022a7220 */ /* 0x000fe20000400000 */
[----:B------:R-:W-:Y:S01]  /*1aeb0*/  IMAD.U32 R49, R10, 0x10000, RZ ;  /* 0x000100000a317824 */ /* 0x000fe200078e00ff */
[----:B------:R-:W-:Y:S01]  /*1aec0*/  PRMT R4, R4, 0x7632, R4 ;  /* 0x0000763204047816 */ /* 0x000fe20000000004 */
[----:B0-----:R-:W-:Y:S01]  /*1aed0*/  FMUL R66, R0, R67 ;  /* 0x0000004300427220 */ /* 0x001fe20000400000 */
[----:B------:R-:W-:-:S02]  /*1aee0*/  IMAD.U32 R67, R31, 0x10000, RZ ;  /* 0x000100001f437824 */ /* 0x000fc400078e00ff */
[C---:B------:R-:W-:Y:S01]  /*1aef0*/  IMAD.U32 R45, R6.reuse, 0x10000, RZ ;  /* 0x00010000062d7824 */ /* 0x040fe200078e00ff */
[----:B------:R-:W-:Y:S01]  /*1af00*/  PRMT R6, R6, 0x7632, R6 ;  /* 0x0000763206067816 */ /* 0x000fe20000000006 */
[----:B------:R-:W-:Y:S01]  /*1af10*/  IMAD.U32 R5, R5, 0x10000, RZ ;  /* 0x0001000005057824 */ /* 0x000fe200078e00ff */
[----:B------:R-:W-:Y:S01]  /*1af20*/  FMUL R48, R2, R49 ;  /* 0x0000003102307220 */ /* 0x000fe20000400000 */
[----:B------:R0:W-:Y:S01]  /*1af30*/  FRND R74, R68 ;  /* 0x00000044004a7307 */ /* 0x0001e20000201000 */
[----:B------:R-:W-:Y:S02]  /*1af40*/  IMAD.U32 R49, R11, 0x10000, RZ ;  /* 0x000100000b317824 */ /* 0x000fe400078e00ff */
[----:B------:R-:W-:Y:S02]  /*1af50*/  IMAD.U32 R50, R16, 0x10000, RZ ;  /* 0x0001000010327824 */ /* 0x000fe400078e00ff */
[C---:B------:R-:W-:Y:S01]  /*1af60*/  IMAD.U32 R47, R8.reuse, 0x10000, RZ ;  /* 0x00010000082f7824 */ /* 0x040fe200078e00ff */
[----:B------:R-:W-:Y:S01]  /*1af70*/  PRMT R8, R8, 0x7632, R8 ;  /* 0x0000763208087816 */ /* 0x000fe20000000008 */
[----:B0-----:R-:W-:Y:S01]  /*1af80*/  FMUL R68, R0, R67 ;  /* 0x0000004300447220 */ /* 0x001fe20000400000 */
[----:B------:R-:W-:Y:S01]  /*1af90*/  IMAD.U32 R67, R4, 0x10000, RZ ;  /* 0x0001000004437824 */ /* 0x000fe200078e00ff */
[----:B------:R-:W-:Y:S01]  /*1afa0*/  FMUL R4, R2, R5 ;  /* 0x0000000502047220 */ /* 0x000fe20000400000 */
[----:B------:R-:W-:Y:S01]  /*1afb0*/  IMAD.U32 R5, R6, 0x10000, RZ ;  /* 0x0001000006057824 */ /* 0x000fe200078e00ff */
[C---:B------:R-:W-:Y:S01]  /*1afc0*/  FMUL R55, R2.reuse, R49 ;  /* 0x0000003102377220 */ /* 0x040fe20000400000 */
[----:B------:R-:W-:Y:S01]  /*1afd0*/  FMUL R49, R3, R50 ;  /* 0x0000003203317220 */ /* 0x000fe20000400000 */
[C---:B------:R-:W-:Y:S01]  /*1afe0*/  IMAD.U32 R50, R17.reuse, 0x10000, RZ ;  /* 0x0001000011327824 */ /* 0x040fe200078e00ff */
[----:B------:R-:W-:Y:S01]  /*1aff0*/  FMUL R6, R2, R5 ;  /* 0x0000000502067220 */ /* 0x000fe20000400000 */
[----:B------:R-:W-:Y:S01]  /*1b000*/  IMAD.U32 R52, R18, 0x10000, RZ ;  /* 0x0001000012347824 */ /* 0x000fe200078e00ff */
[----:B------:R-:W-:Y:S01]  /*1b010*/  PRMT R10, R10, 0x7632, R10 ;  /* 0x000076320a0a7816 */ /* 0x000fe2000000000a */
[----:B------:R-:W-:Y:S01]  /*1b020*/  IMAD.U32 R5, R8, 0x10000, RZ ;  /* 0x0001000008057824 */ /* 0x000fe200078e00ff */
[----:B------:R-:W-:Y:S01]  /*1b030*/  PRMT R17, R17, 0x7632, R17 ;  /* 0x0000763211117816 */ /* 0x000fe20000000011 */
[C---:B------:R-:W-:Y:S01]  /*1b040*/  FMUL R54, R3.reuse, R50 ;  /* 0x0000003203367220 */ /* 0x040fe20000400000 */
[----:B------:R-:W-:Y:S01]  /*1b050*/  FMUL R50, R3, R52 ;  /* 0x0000003403327220 */ /* 0x000fe20000400000 */
[C---:B------:R-:W-:Y:S01]  /*1b060*/  IMAD.U32 R52, R19.reuse, 0x10000, RZ ;  /* 0x0001000013347824 */ /* 0x040fe200078e00ff */
[----:B------:R0:W-:Y:S01]  /*1b070*/  FRND R75, R4 ;  /* 0x00000004004b7307 */ /* 0x0001e20000201000 */
[----:B------:R-:W-:Y:S01]  /*1b080*/  FMUL R8, R2, R5 ;  /* 0x0000000502087220 */ /* 0x000fe20000400000 */
[----:B------:R-:W-:Y:S01]  /*1b090*/  IMAD.U32 R5, R10, 0x10000, RZ ;  /* 0x000100000a057824 */ /* 0x000fe200078e00ff */
[----:B------:R-:W-:Y:S01]  /*1b0a0*/  PRMT R19, R19, 0x7632, R19 ;  /* 0x0000763213137816 */ /* 0x000fe20000000013 */
[----:B0-----:R-:W-:-:S04]  /*1b0b0*/  IMAD.U32 R4, R17, 0x10000, RZ ;  /* 0x0001000011047824 */ /* 0x001fc800078e00ff */
[----:B------:R0:W-:Y:S01]  /*1b0c0*/  FRND R76, R6 ;  /* 0x00000006004c7307 */ /* 0x0001e20000201000 */
[----:B------:R-:W-:Y:S01]  /*1b0d0*/  FMUL R5, R2, R5 ;  /* 0x0000000502057220 */ /* 0x000fe20000400000 */
[----:B------:R-:W-:Y:S01]  /*1b0e0*/  FMUL R53, R3, R52 ;  /* 0x0000003403357220 */ /* 0x000fe20000400000 */
[C---:B------:R-:W-:Y:S01]  /*1b0f0*/  IMAD.U32 R52, R25.reuse, 0x10000, RZ ;  /* 0x0001000019347824 */ /* 0x040fe200078e00ff */
[----:B------:R-:W-:Y:S01]  /*1b100*/  PRMT R25, R25, 0x7632, R25 ;  /* 0x0000763219197816 */ /* 0x000fe20000000019 */
[C---:B------:R-:W-:Y:S01]  /*1b110*/  IMAD.U32 R51, R12.reuse, 0x10000, RZ ;  /* 0x000100000c337824 */ /* 0x040fe200078e00ff */
[----:B0-----:R-:W-:Y:S01]  /*1b120*/  FMUL R6, R3, R4 ;  /* 0x0000000403067220 */ /* 0x001fe20000400000 */
[----:B------:R-:W-:Y:S01]  /*1b130*/  IMAD.U32 R4, R19, 0x10000, RZ ;  /* 0x0001000013047824 */ /* 0x000fe200078e00ff */
[----:B------:R0:W-:Y:S01]  /*1b140*/  FRND R79, R5 ;  /* 0x00000005004f7307 */ /* 0x0001e20000201000 */
[----:B------:R-:W-:Y:S02]  /*1b150*/  PRMT R12, R12, 0x7632, R12 ;  /* 0x000076320c0c7816 */ /* 0x000fe4000000000c */
[----:B------:R-:W-:Y:S01]  /*1b160*/  PRMT R32, R32, 0x7632, R32 ;  /* 0x0000763220207816 */ /* 0x000fe20000000020 */
[----:B0-----:R-:W-:Y:S01]  /*1b170*/  FMUL R5, R3, R4 ;  /* 0x0000000403057220 */ /* 0x001fe20000400000 */
[----:B------:R-:W-:-:S03]  /*1b180*/  IMAD.U32 R4, R25, 0x10000, RZ ;  /* 0x0001000019047824 */ /* 0x000fc600078e00ff */
[----:B------:R0:W-:Y:S01]  /*1b190*/  FRND R19, R5 ;  /* 0x0000000500137307 */ /* 0x0001e20000201000 */
[----:B------:R-:W-:Y:S01]  /*1b1a0*/  PRMT R7, R7, 0x7632, R7 ;  /* 0x0000763207077816 */ /* 0x000fe20000000007 */
[----:B------:R-:W-:Y:S01]  /*1b1b0*/  FMUL R61, R3, R52 ;  /* 0x00000034033d7220 */ /* 0x000fe20000400000 */
[----:B0-----:R-:W-:-:S05]  /*1b1c0*/  IMAD.U32 R5, R12, 0x10000, RZ ;  /* 0x000100000c057824 */ /* 0x001fca00078e00ff */
[----:B------:R0:W-:Y:S01]  /*1b1d0*/  FRND R78, R8 ;  /* 0x00000008004e7307 */ /* 0x0001e20000201000 */
[C---:B------:R-:W-:Y:S01]  /*1b1e0*/  IMAD.U32 R52, R27.reuse, 0x10000, RZ ;  /* 0x000100001b347824 */ /* 0x040fe200078e00ff */
[----:B------:R-:W-:-:S06]  /*1b1f0*/  PRMT R27, R27, 0x7632, R27 ;  /* 0x000076321b1b7816 */ /* 0x000fcc000000001b */
[----:B------:R2:W-:Y:S01]  /*1b200*/  FRND R17, R6 ;  /* 0x0000000600117307 */ /* 0x0005e20000201000 */
[----:B0-----:R-:W-:Y:S01]  /*1b210*/  FMUL R8, R36, R5 ;  /* 0x0000000524087220 */ /* 0x001fe20000400000 */
[----:B------:R-:W-:Y:S01]  /*1b220*/  IMAD.U32 R5, R32, 0x10000, RZ ;  /* 0x0001000020057824 */ /* 0x000fe200078e00ff */
[----:B------:R-:W-:Y:S01]  /*1b230*/  PRMT R33, R33, 0x7632, R33 ;  /* 0x0000763221217816 */ /* 0x000fe20000000021 */
[----:B------:R-:W-:Y:S01]  /*1b240*/  IMAD.U32 R7, R7, 0x10000, RZ ;  /* 0x0001000007077824 */ /* 0x000fe200078e00ff */
[----:B--2---:R-:W-:-:S04]  /*1b250*/  FMUL R6, R3, R4 ;  /* 0x0000000403067220 */ /* 0x004fc80000400000 */
[----:B------:R0:W-:Y:S01]  /*1b260*/  FRND R25, R6 ;  /* 0x0000000600197307 */ /* 0x0001e20000201000 */
[----:B------:R-:W-:Y:S01]  /*1b270*/  IMAD.U32 R69, R34, 0x10000, RZ ;  /* 0x0001000022457824 */ /* 0x000fe200078e00ff */
[----:B------:R-:W-:Y:S01]  /*1b280*/  FMUL R7, R2, R7 ;  /* 0x0000000702077220 */ /* 0x000fe20000400000 */
[----:B------:R-:W-:Y:S01]  /*1b290*/  IMAD.U32 R4, R27, 0x10000, RZ ;  /* 0x000100001b047824 */ /* 0x000fe200078e00ff */
[----:B------:R-:W-:Y:S01]  /*1b2a0*/  PRMT R34, R34, 0x7632, R34 ;  /* 0x0000763222227816 */ /* 0x000fe20000000022 */
[----:B0-----:R-:W-:Y:S01]  /*1b2b0*/  FMUL R6, R0, R5 ;  /* 0x0000000500067220 */ /* 0x001fe20000400000 */
[----:B------:R-:W-:Y:S02]  /*1b2c0*/  IMAD.U32 R33, R33, 0x10000, RZ ;  /* 0x0001000021217824 */ /* 0x000fe400078e00ff */
[----:B------:R0:W-:Y:S01]  /*1b2d0*/  FRND R77, R7 ;  /* 0x00000007004d7307 */ /* 0x0001e20000201000 */
[----:B------:R-:W-:Y:S01]  /*1b2e0*/  IMAD.U32 R5, R34, 0x10000, RZ ;  /* 0x0001000022057824 */ /* 0x000fe200078e00ff */
[----:B------:R-:W-:-:S06]  /*1b2f0*/  FMUL R33, R0, R33 ;  /* 0x0000002100217220 */ /* 0x000fcc0000400000 */
[----:B------:R-:W2:Y:S01]  /*1b300*/  FRND R6, R6 ;  /* 0x0000000600067307 */ /* 0x000ea20000201000 */
[----:B0-----:R-:W-:Y:S01]  /*1b310*/  FMUL R7, R3, R4 ;  /* 0x0000000403077220 */ /* 0x001fe20000400000 */
[----:B-1----:R-:W-:Y:S01]  /*1b320*/  FSETP.GT.AND P3, PT, R73, -127, PT ;  /* 0xc2fe00004900780b */ /* 0x002fe20003f64000 */
[----:B------:R-:W-:-:S05]  /*1b330*/  FMUL R70, R0, R69 ;  /* 0x0000004500467220 */ /* 0x000fca0000400000 */
[----:B------:R0:W-:Y:S01]  /*1b340*/  FRND R12, R7 ;  /* 0x00000007000c7307 */ /* 0x0001e20000201000 */
[----:B------:R-:W-:-:S07]  /*1b350*/  FMUL R46, R2, R47 ;  /* 0x0000002f022e7220 */ /* 0x000fce0000400000 */
[----:B------:R-:W1:Y:S01]  /*1b360*/  FRND R33, R33 ;  /* 0x0000002100217307 */ /* 0x000e620000201000 */
[----:B0-----:R-:W-:Y:S01]  /*1b370*/  FMUL R7, R0, R5 ;  /* 0x0000000500077220 */ /* 0x001fe20000400000 */
[C---:B------:R-:W-:Y:S01]  /*1b380*/  IMAD.U32 R47, R9.reuse, 0x10000, RZ ;  /* 0x00010000092f7824 */ /* 0x040fe200078e00ff */
[----:B--2---:R-:W-:Y:S02]  /*1b390*/  FSETP.GT.AND P2, PT, R6, -127, PT ;  /* 0xc2fe00000600780b */ /* 0x004fe40003f44000 */
[----:B------:R-:W-:-:S03]  /*1b3a0*/  PRMT R9, R9, 0x7632, R9 ;  /* 0x0000763209097816 */ /* 0x000fc60000000009 */
[----:B------:R-:W0:Y:S01]  /*1b3b0*/  FRND R7, R7 ;  /* 0x0000000700077307 */ /* 0x000e220000201000 */
[----:B------:R-:W-:Y:S02]  /*1b3c0*/  FSETP.NAN.AND P6, PT, R73, R73, PT ;  /* 0x000000494900720b */ /* 0x000fe40003fc8000 */
[----:B------:R-:W-:Y:S01]  /*1b3d0*/  FSETP.GT.AND P5, PT, R74, -127, PT ;  /* 0xc2fe00004a00780b */ /* 0x000fe20003fa4000 */
[----:B------:R-:W-:-:S04]  /*1b3e0*/  IMAD.U32 R9, R9, 0x10000, RZ ;  /* 0x0001000009097824 */ /* 0x000fc800078e00ff */
[----:B------:R-:W2:Y:S01]  /*1b3f0*/  FRND R70, R70 ;  /* 0x0000004600467307 */ /* 0x000ea20000201000 */
[----:B------:R-:W-:Y:S01]  /*1b400*/  PRMT R35, R35, 0x7632, R35 ;  /* 0x0000763223237816 */ /* 0x000fe20000000023 */
[----:B------:R-:W-:Y:S01]  /*1b410*/  IMAD.U32 R69, R28, 0x10000, RZ ;  /* 0x000100001c457824 */ /* 0x000fe200078e00ff */
[----:B------:R-:W-:Y:S01]  /*1b420*/  @!P3 FSEL R73, R73, -127, P6 ;  /* 0xc2fe00004949b808 */ /* 0x000fe20003000000 */
[----:B------:R-:W-:Y:S01]  /*1b430*/  FMUL R9, R2, R9 ;  /* 0x0000000902097220 */ /* 0x000fe20000400000 */
[----:B------:R-:W-:Y:S02]  /*1b440*/  FSETP.NAN.AND P4, PT, R6, R6, PT ;  /* 0x000000060600720b */ /* 0x000fe40003f88000 */
[----:B-1----:R-:W-:Y:S01]  /*1b450*/  FSETP.GT.AND P3, PT, R33, -127, PT ;  /* 0xc2fe00002100780b */ /* 0x002fe20003f64000 */
[----:B------:R-:W-:Y:S01]  /*1b460*/  IMAD.U32 R35, R35, 0x10000, RZ ;  /* 0x0001000023237824 */ /* 0x000fe200078e00ff */
[----:B------:R-:W-:Y:S01]  /*1b470*/  PRMT R28, R28, 0x7632, R28 ;  /* 0x000076321c1c7816 */ /* 0x000fe2000000001c */
[----:B------:R-:W1:Y:S01]  /*1b480*/  FRND R71, R71 ;  /* 0x0000004700477307 */ /* 0x000e620000201000 */
[----:B------:R-:W-:-:S02]  /*1b490*/  @!P2 FSEL R6, R6, -127, P4 ;  /* 0xc2fe00000606a808 */ /* 0x000fc40002000000 */
[----:B------:R-:W-:Y:S01]  /*1b4a0*/  FSETP.NAN.AND P6, PT, R74, R74, PT ;  /* 0x0000004a4a00720b */ /* 0x000fe20003fc8000 */
[----:B------:R-:W-:Y:S01]  /*1b4b0*/  FMUL R35, R0, R35 ;  /* 0x0000002300237220 */ /* 0x000fe20000400000 */
[----:B0-----:R-:W-:Y:S01]  /*1b4c0*/  FSETP.GT.AND P2, PT, R7, -127, PT ;  /* 0xc2fe00000700780b */ /* 0x001fe20003f44000 */
[----:B------:R-:W-:Y:S02]  /*1b4d0*/  IMAD.U32 R5, R28, 0x10000, RZ ;  /* 0x000100001c057824 */ /* 0x000fe400078e00ff */
[----:B------:R-:W-:Y:S01]  /*1b4e0*/  FRND R10, R9 ;  /* 0x00000009000a7307 */ /* 0x000fe20000201000 */
[----:B------:R-:W-:Y:S01]  /*1b4f0*/  @!P5 FSEL R74, R74, -127, P6 ;  /* 0xc2fe00004a4ad808 */ /* 0x000fe20003000000 */
[----:B------:R-:W-:Y:S01]  /*1b500*/  FMUL R5, R0, R5 ;  /* 0x0000000500057220 */ /* 0x000fe20000400000 */
[----:B--2---:R-:W-:Y:S02]  /*1b510*/  FSETP.GT.AND P4, PT, R70, -127, PT ;  /* 0xc2fe00004600780b */ /* 0x004fe40003f84000 */
[----:B------:R-:W-:-:S03]  /*1b520*/  FSETP.NAN.AND P6, PT, R33, R33, PT ;  /* 0x000000212100720b */ /* 0x000fc60003fc8000 */
[----:B------:R-:W0:Y:S01]  /*1b530*/  F2I.S16.TRUNC.NTZ R9, R73 ;  /* 0x0000004900097305 */ /* 0x000e22000020e900 */
[----:B------:R-:W-:Y:S01]  /*1b540*/  FMUL R72, R0, R69 ;  /* 0x0000004500487220 */ /* 0x000fe20000400000 */
[----:B------:R-:W-:Y:S01]  /*1b550*/  @!P3 FSEL R33, R33, -127, P6 ;  /* 0xc2fe00002121b808 */ /* 0x000fe20003000000 */
[----:B------:R-:W-:Y:S01]  /*1b560*/  IMAD.U32 R57, R13, 0x10000, RZ ;  /* 0x000100000d397824 */ /* 0x000fe200078e00ff */
[----:B------:R-:W-:Y:S02]  /*1b570*/  FSETP.NAN.AND P5, PT, R7, R7, PT ;  /* 0x000000070700720b */ /* 0x000fe40003fa8000 */
[----:B------:R-:W-:Y:S02]  /*1b580*/  FSETP.GEU.AND P3, PT, R73, 127, PT ;  /* 0x42fe00004900780b */ /* 0x000fe40003f6e000 */
[----:B------:R-:W2:Y:S01]  /*1b590*/  FRND R35, R35 ;  /* 0x0000002300237307 */ /* 0x000ea20000201000 */
[----:B------:R-:W-:Y:S02]  /*1b5a0*/  PRMT R13, R13, 0x7632, R13 ;  /* 0x000076320d0d7816 */ /* 0x000fe4000000000d */
[----:B------:R-:W-:-:S05]  /*1b5b0*/  FSETP.NAN.AND P6, PT, R70, R70, PT ;  /* 0x000000464600720b */ /* 0x000fca0003fc8000 */
[----:B------:R-:W-:Y:S01]  /*1b5c0*/  FRND R27, R8 ;  /* 0x00000008001b7307 */ /* 0x000fe20000201000 */
[----:B------:R-:W-:Y:S01]  /*1b5d0*/  @!P2 FSEL R7, R7, -127, P5 ;  /* 0xc2fe00000707a808 */ /* 0x000fe20002800000 */
[----:B------:R-:W-:Y:S01]  /*1b5e0*/  IMAD.U32 R13, R13, 0x10000, RZ ;  /* 0x000100000d0d7824 */ /* 0x000fe200078e00ff */
[----:B-1----:R-:W-:-:S05]  /*1b5f0*/  FSETP.GT.AND P2, PT, R71, -127, PT ;  /* 0xc2fe00004700780b */ /* 0x002fca0003f44000 */
[----:B------:R-:W-:Y:S01]  /*1b600*/  FRND R8, R5 ;  /* 0x0000000500087307 */ /* 0x000fe20000201000 */
[----:B------:R-:W-:-:S07]  /*1b610*/  @!P4 FSEL R70, R70, -127, P6 ;  /* 0xc2fe00004646c808 */ /* 0x000fce0003000000 */
[----:B------:R-:W1:Y:S01]  /*1b620*/  F2I.S16.TRUNC.NTZ R5, R74 ;  /* 0x0000004a00057305 */ /* 0x000e62000020e900 */
[----:B------:R-:W-:-:S07]  /*1b630*/  FSETP.NAN.AND P5, PT, R73, R73, PT ;  /* 0x000000494900720b */ /* 0x000fce0003fa8000 */
[----:B------:R-:W3:Y:S01]  /*1b640*/  FRND R72, R72 ;  /* 0x0000004800487307 */ /* 0x000ee20000201000 */
[----:B------:R-:W-:Y:S01]  /*1b650*/  FSETP.GEU.AND P4, PT, R74, 127, PT ;  /* 0x42fe00004a00780b */ /* 0x000fe20003f8e000 */
[----:B------:R-:W-:Y:S01]  /*1b660*/  FMUL R13, R36, R13 ;  /* 0x0000000d240d7220 */ /* 0x000fe20000400000 */
[----:B0-----:R-:W-:Y:S02]  /*1b670*/  LOP3.LUT R28, R9, 0xffff, RZ, 0xc0, !PT ;  /* 0x0000ffff091c7812 */ /* 0x001fe400078ec0ff */
[----:B------:R-:W-:Y:S02]  /*1b680*/  PRMT R29, R29, 0x7632, R29 ;  /* 0x000076321d1d7816 */ /* 0x000fe4000000001d */
[----:B------:R-:W-:Y:S01]  /*1b690*/  @P3 SEL R28, R28, 0x7f, P5 ;  /* 0x0000007f1c1c3807 */ /* 0x000fe20002800000 */
[----:B------:R-:W-:Y:S01]  /*1b6a0*/  FRND R4, R13 ;  /* 0x0000000d00047307 */ /* 0x000fe20000201000 */
[----:B------:R-:W-:Y:S02]  /*1b6b0*/  FSETP.NAN.AND P6, PT, R71, R71, PT ;  /* 0x000000474700720b */ /* 0x000fe40003fc8000 */
[----:B--2---:R-:W-:Y:S01]  /*1b6c0*/  FSETP.GT.AND P3, PT, R35, -127, PT ;  /* 0xc2fe00002300780b */ /* 0x004fe20003f64000 */
[----:B------:R-:W-:Y:S01]  /*1b6d0*/  IMAD.U32 R29, R29, 0x10000, RZ ;  /* 0x000100001d1d7824 */ /* 0x000fe200078e00ff */
[----:B------:R-:W-:-:S03]  /*1b6e0*/  FSETP.NAN.AND P5, PT, R74, R74, PT ;  /* 0x0000004a4a00720b */ /* 0x000fc60003fa8000 */
[----:B------:R-:W0:Y:S01]  /*1b6f0*/  F2I.S16.TRUNC.NTZ R13, R70 ;  /* 0x00000046000d7305 */ /* 0x000e22000020e900 */
[----:B-1----:R-:W-:Y:S02]  /*1b700*/  LOP3.LUT R73, R5, 0xffff, RZ, 0xc0, !PT ;  /* 0x0000ffff05497812 */ /* 0x002fe400078ec0ff */
[----:B------:R-:W-:Y:S01]  /*1b710*/  @!P2 FSEL R71, R71, -127, P6 ;  /* 0xc2fe00004747a808 */ /* 0x000fe20003000000 */
[----:B------:R-:W-:Y:S01]  /*1b720*/  FMUL R29, R0, R29 ;  /* 0x0000001d001d7220 */ /* 0x000fe20000400000 */
[----:B---3--:R-:W-:-:S03]  /*1b730*/  FSETP.GT.AND P2, PT, R72, -127, PT ;  /* 0xc2fe00004800780b */ /* 0x008fc60003f44000 */
[----:B------:R-:W1:Y:S01]  /*1b740*/  FRND R66, R66 ;  /* 0x0000004200427307 */ /* 0x000e620000201000 */
[----:B------:R-:W-:Y:S01]  /*1b750*/  IMAD.U32 R69, R30, 0x10000, RZ ;  /* 0x000100001e457824 */ /* 0x000fe200078e00ff */
[----:B------:R-:W-:Y:S02]  /*1b760*/  @P4 SEL R73, R73, 0x7f, P5 ;  /* 0x0000007f49494807 */ /* 0x000fe40002800000 */
[----:B------:R-:W-:Y:S02]  /*1b770*/  FSETP.GEU.AND P4, PT, R70, 127, PT ;  /* 0x42fe00004600780b */ /* 0x000fe40003f8e000 */
[C---:B------:R-:W-:Y:S01]  /*1b780*/  FSETP.NAN.AND P5, PT, R35.reuse, R35, PT ;  /* 0x000000232300720b */ /* 0x040fe20003fa8000 */
[----:B------:R-:W-:Y:S01]  /*1b790*/  FMUL R69, R0, R69 ;  /* 0x0000004500457220 */ /* 0x000fe20000400000 */
[----:B------:R-:W-:Y:S01]  /*1b7a0*/  PRMT R30, R30, 0x7632, R30 ;  /* 0x000076321e1e7816 */ /* 0x000fe2000000001e */
[----:B------:R-:W2:Y:S01]  /*1b7b0*/  FRND R29, R29 ;  /* 0x0000001d001d7307 */ /* 0x000ea20000201000 */
[----:B------:R-:W-:-:S02]  /*1b7c0*/  @!P3 FSEL R35, R35, -127, P5 ;  /* 0xc2fe00002323b808 */ /* 0x000fc40002800000 */
[----:B------:R-:W-:Y:S01]  /*1b7d0*/  FSETP.NAN.AND P6, PT, R72, R72, PT ;  /* 0x000000484800720b */ /* 0x000fe20003fc8000 */
[----:B------:R-:W-:Y:S01]  /*1b7e0*/  IMAD.U32 R5, R30, 0x10000, RZ ;  /* 0x000100001e057824 */ /* 0x000fe200078e00ff */
[----:B------:R-:W-:-:S03]  /*1b7f0*/  FSETP.GT.AND P3, PT, R8, -127, PT ;  /* 0xc2fe00000800780b */ /* 0x000fc60003f64000 */
[----:B------:R-:W3:Y:S01]  /*1b800*/  F2I.S16.TRUNC.NTZ R30, R71 ;  /* 0x00000047001e7305 */ /* 0x000ee2000020e900 */
[----:B------:R-:W-:Y:S02]  /*1b810*/  FSETP.NAN.AND P5, PT, R70, R70, PT ;  /* 0x000000464600720b */ /* 0x000fe40003fa8000 */
[----:B0-----:R-:W-:Y:S02]  /*1b820*/  LOP3.LUT R81, R13, 0xffff, RZ, 0xc0, !PT ;  /* 0x0000ffff0d517812 */ /* 0x001fe400078ec0ff */
[----:B------:R-:W-:-:S03]  /*1b830*/  @!P2 FSEL R72, R72, -127, P6 ;  /* 0xc2fe00004848a808 */ /* 0x000fc60003000000 */
[----:B------:R-:W0:Y:S01]  /*1b840*/  FRND R69, R69 ;  /* 0x0000004500457307 */ /* 0x000e220000201000 */
[----:B-1----:R-:W-:Y:S01]  /*1b850*/  FSETP.GT.AND P2, PT, R66, -127, PT ;  /* 0xc2fe00004200780b */ /* 0x002fe20003f44000 */
[----:B------:R-:W-:Y:S01]  /*1b860*/  FMUL R5, R0, R5 ;  /* 0x0000000500057220 */ /* 0x000fe20000400000 */
[----:B------:R-:W-:Y:S02]  /*1b870*/  @P4 SEL R81, R81, 0x7f, P5 ;  /* 0x0000007f51514807 */ /* 0x000fe40002800000 */
[----:B------:R-:W-:Y:S02]  /*1b880*/  FSETP.GEU.AND P4, PT, R71, 127, PT ;  /* 0x42fe00004700780b */ /* 0x000fe40003f8e000 */
[----:B------:R-:W-:Y:S01]  /*1b890*/  FSETP.NAN.AND P6, PT, R8, R8, PT ;  /* 0x000000080800720b */ /* 0x000fe20003fc8000 */
[----:B------:R-:W1:Y:S01]  /*1b8a0*/  FRND R9, R5 ;  /* 0x0000000500097307 */ /* 0x000e620000201000 */
[----:B------:R-:W-:Y:S02]  /*1b8b0*/  FSETP.NAN.AND P5, PT, R66, R66, PT ;  /* 0x000000424200720b */ /* 0x000fe40003fa8000 */
[----:B------:R-:W-:-:S02]  /*1b8c0*/  @!P3 FSEL R8, R8, -127, P6 ;  /* 0xc2fe00000808b808 */ /* 0x000fc40003000000 */
[----:B--2---:R-:W-:-:S03]  /*1b8d0*/  FSETP.GT.AND P3, PT, R29, -127, PT ;  /* 0xc2fe00001d00780b */ /* 0x004fc60003f64000 */
[----:B------:R-:W2:Y:S01]  /*1b8e0*/  F2I.S16.TRUNC.NTZ R13, R72 ;  /* 0x00000048000d7305 */ /* 0x000ea2000020e900 */
[----:B------:R-:W-:Y:S02]  /*1b8f0*/  FSETP.NAN.AND P6, PT, R71, R71, PT ;  /* 0x000000474700720b */ /* 0x000fe40003fc8000 */
[----:B---3--:R-:W-:Y:S02]  /*1b900*/  LOP3.LUT R30, R30, 0xffff, RZ, 0xc0, !PT ;  /* 0x0000ffff1e1e7812 */ /* 0x008fe400078ec0ff */
[----:B------:R-:W-:-:S03]  /*1b910*/  @!P2 FSEL R66, R66, -127, P5 ;  /* 0xc2fe00004242a808 */ /* 0x000fc60002800000 */
[----:B------:R-:W3:Y:S01]  /*1b920*/  FRND R68, R68 ;  /* 0x0000004400447307 */ /* 0x000ee20000201000 */
[----:B0-----:R-:W-:Y:S02]  /*1b930*/  FSETP.GT.AND P2, PT, R69, -127, PT ;  /* 0xc2fe00004500780b */ /* 0x001fe40003f44000 */
[----:B------:R-:W-:Y:S02]  /*1b940*/  @P4 SEL R30, R30, 0x7f, P6 ;  /* 0x0000007f1e1e4807 */ /* 0x000fe40003000000 */
[----:B------:R-:W-:Y:S02]  /*1b950*/  FSETP.GEU.AND P4, PT, R72, 127, PT ;  /* 0x42fe00004800780b */ /* 0x000fe40003f8e000 */
[----:B------:R-:W-:Y:S01]  /*1b960*/  FSETP.NAN.AND P6, PT, R29, R29, PT ;  /* 0x0000001d1d00720b */ /* 0x000fe20003fc8000 */
[----:B------:R-:W0:Y:S01]  /*1b970*/  FRND R42, R42 ;  /* 0x0000002a002a7307 */ /* 0x000e220000201000 */
[----:B------:R-:W-:Y:S02]  /*1b980*/  PRMT R31, R31, 0x7632, R31 ;  /* 0x000076321f1f7816 */ /* 0x000fe4000000001f */
[----:B------:R-:W-:-:S02]  /*1b990*/  @!P3 FSEL R29, R29, -127, P6 ;  /* 0xc2fe00001d1db808 */ /* 0x000fc40003000000 */
[----:B------:R-:W-:Y:S02]  /*1b9a0*/  FSETP.NAN.AND P5, PT, R69, R69, PT ;  /* 0x000000454500720b */ /* 0x000fe40003fa8000 */
[----:B-1----:R-:W-:Y:S01]  /*1b9b0*/  FSETP.GT.AND P3, PT, R9, -127, PT ;  /* 0xc2fe00000900780b */ /* 0x002fe20003f64000 */
[----:B------:R-:W-:Y:S01]  /*1b9c0*/  FMUL R43, R2, R43 ;  /* 0x0000002b022b7220 */ /* 0x000fe20000400000 */
[----:B------:R-:W1:Y:S01]  /*1b9d0*/  F2I.S16.TRUNC.NTZ R32, R66 ;  /* 0x0000004200207305 */ /* 0x000e62000020e900 */
[----:B------:R-:W-:Y:S01]  /*1b9e0*/  IMAD.U32 R31, R31, 0x10000, RZ ;  /* 0x000100001f1f7824 */ /* 0x000fe200078e00ff */
[----:B------:R-:W-:Y:S01]  /*1b9f0*/  FSETP.NAN.AND P6, PT, R72, R72, PT ;  /* 0x000000484800720b */ /* 0x000fe20003fc8000 */
[----:B------:R-:W-:Y:S01]  /*1ba00*/  IMAD.U32 R59, R14, 0x10000, RZ ;  /* 0x000100000e3b7824 */ /* 0x000fe200078e00ff */
[----:B--2---:R-:W-:Y:S02]  /*1ba10*/  LOP3.LUT R83, R13, 0xffff, RZ, 0xc0, !PT ;  /* 0x0000ffff0d537812 */ /* 0x004fe400078ec0ff */
[----:B------:R-:W-:-:S02]  /*1ba20*/  @!P2 FSEL R69, R69, -127, P5 ;  /* 0xc2fe00004545a808 */ /* 0x000fc40002800000 */
[----:B---3--:R-:W-:Y:S02]  /*1ba30*/  FSETP.GT.AND P5, PT, R68, -127, PT ;  /* 0xc2fe00004400780b */ /* 0x008fe40003fa4000 */
[----:B------:R-:W-:Y:S01]  /*1ba40*/  PRMT R14, R14, 0x7632, R14 ;  /* 0x000076320e0e7816 */ /* 0x000fe2000000000e */
[----:B------:R-:W2:Y:S01]  /*1ba50*/  FRND R43, R43 ;  /* 0x0000002b002b7307 */ /* 0x000ea20000201000 */
[----:B------:R-:W-:Y:S01]  /*1ba60*/  FMUL R31, R0, R31 ;  /* 0x0000001f001f7220 */ /* 0x000fe20000400000 */
[----:B------:R-:W-:Y:S02]  /*1ba70*/  @P4 SEL R83, R83, 0x7f, P6 ;  /* 0x0000007f53534807 */ /* 0x000fe40003000000 */
[C---:B------:R-:W-:Y:S01]  /*1ba80*/  FSETP.NAN.AND P6, PT, R9.reuse, R9, PT ;  /* 0x000000090900720b */ /* 0x040fe20003fc8000 */
[----:B------:R-:W-:Y:S01]  /*1ba90*/  IMAD.U32 R5, R14, 0x10000, RZ ;  /* 0x000100000e057824 */ /* 0x000fe200078e00ff */
[----:B------:R-:W-:Y:S02]  /*1baa0*/  FSETP.GEU.AND P4, PT, R66, 127, PT ;  /* 0x42fe00004200780b */ /* 0x000fe40003f8e000 */
[----:B------:R-:W3:Y:S01]  /*1bab0*/  F2I.S16.TRUNC.NTZ R14, R69 ;  /* 0x00000045000e7305 */ /* 0x000ee2000020e900 */
[----:B------:R-:W-:-:S02]  /*1bac0*/  @!P3 FSEL R9, R9, -127, P6 ;  /* 0xc2fe00000909b808 */ /* 0x000fc40003000000 */
[----:B------:R-:W-:Y:S01]  /*1bad0*/  FSETP.NAN.AND P3, PT, R68, R68, PT ;  /* 0x000000444400720b */ /* 0x000fe20003f68000 */
[----:B------:R-:W-:Y:S01]  /*1bae0*/  FMUL R67, R2, R67 ;  /* 0x0000004302437220 */ /* 0x000fe20000400000 */
[----:B0-----:R-:W-:-:S03]  /*1baf0*/  FSETP.GT.AND P2, PT, R42, -127, PT ;  /* 0xc2fe00002a00780b */ /* 0x001fc60003f44000 */
[----:B------:R-:W0:Y:S01]  /*1bb00*/  FRND R31, R31 ;  /* 0x0000001f001f7307 */ /* 0x000e220000201000 */
[----:B------:R-:W-:Y:S02]  /*1bb10*/  @!P5 FSEL R68, R68, -127, P3 ;  /* 0xc2fe00004444d808 */ /* 0x000fe40001800000 */
[----:B------:R-:W-:Y:S02]  /*1bb20*/  FSETP.NAN.AND P6, PT, R66, R66, PT ;  /* 0x000000424200720b */ /* 0x000fe40003fc8000 */
[----:B-1----:R-:W-:Y:S02]  /*1bb30*/  LOP3.LUT R71, R32, 0xffff, RZ, 0xc0, !PT ;  /* 0x0000ffff20477812 */ /* 0x002fe400078ec0ff */
[----:B------:R-:W-:Y:S01]  /*1bb40*/  FSETP.GEU.AND P3, PT, R69, 127, PT ;  /* 0x42fe00004500780b */ /* 0x000fe20003f6e000 */
[----:B------:R-:W1:Y:S01]  /*1bb50*/  FRND R67, R67 ;  /* 0x0000004300437307 */ /* 0x000e620000201000 */
[----:B------:R-:W-:Y:S02]  /*1bb60*/  @P4 SEL R71, R71, 0x7f, P6 ;  /* 0x0000007f47474807 */ /* 0x000fe40003000000 */
[----:B--2---:R-:W-:-:S02]  /*1bb70*/  FSETP.GT.AND P4, PT, R43, -127, PT ;  /* 0xc2fe00002b00780b */ /* 0x004fc40003f84000 */
[----:B------:R-:W-:-:S03]  /*1bb80*/  FSETP.NAN.AND P5, PT, R42, R42, PT ;  /* 0x0000002a2a00720b */ /* 0x000fc60003fa8000 */
[----:B------:R-:W2:Y:S01]  /*1bb90*/  F2I.S16.TRUNC.NTZ R32, R68 ;  /* 0x0000004400207305 */ /* 0x000ea2000020e900 */
[----:B------:R-:W-:Y:S02]  /*1bba0*/  FSETP.NAN.AND P6, PT, R69, R69, PT ;  /* 0x000000454500720b */ /* 0x000fe40003fc8000 */
[----:B---3--:R-:W-:Y:S02]  /*1bbb0*/  LOP3.LUT R34, R14, 0xffff, RZ, 0xc0, !PT ;  /* 0x0000ffff0e227812 */ /* 0x008fe400078ec0ff */
[----:B------:R-:W-:Y:S01]  /*1bbc0*/  @!P2 FSEL R42, R42, -127, P5 ;  /* 0xc2fe00002a2aa808 */ /* 0x000fe20002800000 */
[----:B------:R-:W-:Y:S01]  /*1bbd0*/  FMUL R5, R36, R5 ;  /* 0x0000000524057220 */ /* 0x000fe20000400000 */
[----:B0-----:R-:W-:Y:S02]  /*1bbe0*/  FSETP.GT.AND P2, PT, R31, -127, PT ;  /* 0xc2fe00001f00780b */ /* 0x001fe40003f44000 */
[----:B------:R-:W-:Y:S02]  /*1bbf0*/  @P3 SEL R34, R34, 0x7f, P6 ;  /* 0x0000007f22223807 */ /* 0x000fe40003000000 */
[----:B------:R-:W-:-:S02]  /*1bc00*/  FSETP.NAN.AND P5, PT, R43, R43, PT ;  /* 0x0000002b2b00720b */ /* 0x000fc40003fa8000 */
[----:B------:R-:W-:Y:S01]  /*1bc10*/  FSETP.GEU.AND P3, PT, R68, 127, PT ;  /* 0x42fe00004400780b */ /* 0x000fe20003f6e000 */
[----:B------:R-:W-:Y:S01]  /*1bc20*/  FRND R13, R5 ;  /* 0x00000005000d7307 */ /* 0x000fe20000201000 */
[----:B------:R-:W-:Y:S01]  /*1bc30*/  @!P4 FSEL R43, R43, -127, P5 ;  /* 0xc2fe00002b2bc808 */ /* 0x000fe20002800000 */
[----:B------:R-:W-:Y:S01]  /*1bc40*/  FMUL R45, R2, R45 ;  /* 0x0000002d022d7220 */ /* 0x000fe20000400000 */
[----:B-1----:R-:W-:Y:S02]  /*1bc50*/  FSETP.GT.AND P4, PT, R67, -127, PT ;  /* 0xc2fe00004300780b */ /* 0x002fe40003f84000 */
[----:B------:R-:W-:-:S03]  /*1bc60*/  FSETP.NAN.AND P5, PT, R31, R31, PT ;  /* 0x0000001f1f00720b */ /* 0x000fc60003fa8000 */
[----:B------:R-:W0:Y:S01]  /*1bc70*/  F2I.S16.TRUNC.NTZ R5, R42 ;  /* 0x0000002a00057305 */ /* 0x000e22000020e900 */
[----:B------:R-:W-:Y:S02]  /*1bc80*/  FSETP.NAN.AND P6, PT, R68, R68, PT ;  /* 0x000000444400720b */ /* 0x000fe40003fc8000 */
[----:B--2---:R-:W-:Y:S02]  /*1bc90*/  LOP3.LUT R32, R32, 0xffff, RZ, 0xc0, !PT ;  /* 0x0000ffff20207812 */ /* 0x004fe400078ec0ff */
[----:B------:R-:W-:Y:S02]  /*1bca0*/  @!P2 FSEL R31, R31, -127, P5 ;  /* 0xc2fe00001f1fa808 */ /* 0x000fe40002800000 */
[----:B------:R-:W-:Y:S01]  /*1bcb0*/  FSETP.GEU.AND P2, PT, R42, 127, PT ;  /* 0x42fe00002a00780b */ /* 0x000fe20003f4e000 */
[----:B------:R-:W1:Y:S01]  /*1bcc0*/  FRND R45, R45 ;  /* 0x0000002d002d7307 */ /* 0x000e620000201000 */
[----:B------:R-:W-:Y:S02]  /*1bcd0*/  FSETP.GT.AND P5, PT, R75, -127, PT ;  /* 0xc2fe00004b00780b */ /* 0x000fe40003fa4000 */
[----:B------:R-:W-:-:S02]  /*1bce0*/  @P3 SEL R32, R32, 0x7f, P6 ;  /* 0x0000007f20203807 */ /* 0x000fc40003000000 */
[----:B------:R-:W-:-:S03]  /*1bcf0*/  FSETP.NAN.AND P6, PT, R67, R67, PT ;  /* 0x000000434300720b */ /* 0x000fc60003fc8000 */
[----:B------:R-:W2:Y:S01]  /*1bd00*/  F2I.S16.TRUNC.NTZ R14, R43 ;  /* 0x0000002b000e7305 */ /* 0x000ea2000020e900 */
[----:B------:R-:W-:Y:S02]  /*1bd10*/  @!P4 FSEL R67, R67, -127, P6 ;  /* 0xc2fe00004343c808 */ /* 0x000fe40003000000 */
[----:B------:R-:W-:Y:S02]  /*1bd20*/  FSETP.GEU.AND P4, PT, R43, 127, PT ;  /* 0x42fe00002b00780b */ /* 0x000fe40003f8e000 */
[----:B------:R-:W-:Y:S02]  /*1bd30*/  FSETP.NAN.AND P3, PT, R42, R42, PT ;  /* 0x0000002a2a00720b */ /* 0x000fe40003f68000 */
[----:B0-----:R-:W-:Y:S01]  /*1bd40*/  LOP3.LUT R69, R5, 0xffff, RZ, 0xc0, !PT ;  /* 0x0000ffff05457812 */ /* 0x001fe200078ec0ff */
[----:B------:R-:W0:Y:S01]  /*1bd50*/  FRND R44, R44 ;  /* 0x0000002c002c7307 */ /* 0x000e220000201000 */
[----:B------:R-:W-:Y:S02]  /*1bd60*/  FSETP.NAN.AND P6, PT, R75, R75, PT ;  /* 0x0000004b4b00720b */ /* 0x000fe40003fc8000 */
[----:B------:R-:W-:-:S02]  /*1bd70*/  @P2 SEL R69, R69, 0x7f, P3 ;  /* 0x0000007f45452807 */ /* 0x000fc40001800000 */
[----:B------:R-:W-:Y:S02]  /*1bd80*/  FSETP.GT.AND P2, PT, R76, -127, PT ;  /* 0xc2fe00004c00780b */ /* 0x000fe40003f44000 */
[----:B------:R-:W-:Y:S01]  /*1bd90*/  @!P5 FSEL R75, R75, -127, P6 ;  /* 0xc2fe00004b4bd808 */ /* 0x000fe20003000000 */
[----:B------:R-:W3:Y:S01]  /*1bda0*/  F2I.S16.TRUNC.NTZ R5, R67 ;  /* 0x0000004300057305 */ /* 0x000ee2000020e900 */
[----:B------:R-:W-:Y:S02]  /*1bdb0*/  FSETP.NAN.AND P6, PT, R43, R43, PT ;  /* 0x0000002b2b00720b */ /* 0x000fe40003fc8000 */
[----:B-1----:R-:W-:Y:S02]  /*1bdc0*/  FSETP.GT.AND P3, PT, R45, -127, PT ;  /* 0xc2fe00002d00780b */ /* 0x002fe40003f64000 */
[----:B--2---:R-:W-:-:S03]  /*1bdd0*/  LOP3.LUT R43, R14, 0xffff, RZ, 0xc0, !PT ;  /* 0x0000ffff0e2b7812 */ /* 0x004fc600078ec0ff */
[----:B------:R-:W1:Y:S01]  /*1bde0*/  FRND R46, R46 ;  /* 0x0000002e002e7307 */ /* 0x000e620000201000 */
[----:B------:R-:W-:Y:S02]  /*1bdf0*/  @P4 SEL R43, R43, 0x7f, P6 ;  /* 0x0000007f2b2b4807 */ /* 0x000fe40003000000 */
[----:B------:R-:W-:Y:S02]  /*1be00*/  FSETP.GEU.AND P4, PT, R67, 127, PT ;  /* 0x42fe00004300780b */ /* 0x000fe40003f8e000 */
[----:B------:R-:W-:-:S03]  /*1be10*/  FSETP.NAN.AND P5, PT, R76, R76, PT ;  /* 0x0000004c4c00720b */ /* 0x000fc60003fa8000 */
[----:B------:R-:W2:Y:S01]  /*1be20*/  F2I.S16.TRUNC.NTZ R14, R75 ;  /* 0x0000004b000e7305 */ /* 0x000ea2000020e900 */
[C---:B------:R-:W-:Y:S02]  /*1be30*/  FSETP.NAN.AND P6, PT, R45.reuse, R45, PT ;  /* 0x0000002d2d00720b */ /* 0x040fe40003fc8000 */
[----:B------:R-:W-:Y:S02]  /*1be40*/  @!P2 FSEL R76, R76, -127, P5 ;  /* 0xc2fe00004c4ca808 */ /* 0x000fe40002800000 */
[----:B0-----:R-:W-:Y:S02]  /*1be50*/  FSETP.GT.AND P2, PT, R44, -127, PT ;  /* 0xc2fe00002c00780b */ /* 0x001fe40003f44000 */
[----:B------:R-:W-:Y:S02]  /*1be60*/  @!P3 FSEL R45, R45, -127, P6 ;  /* 0xc2fe00002d2db808 */ /* 0x000fe40003000000 */
[----:B------:R-:W-:Y:S02]  /*1be70*/  FSETP.NAN.AND P5, PT, R67, R67, PT ;  /* 0x000000434300720b */ /* 0x000fe40003fa8000 */
[----:B------:R-:W-:-:S02]  /*1be80*/  FSETP.GEU.AND P3, PT, R75, 127, PT ;  /* 0x42fe00004b00780b */ /* 0x000fc40003f6e000 */
[----:B---3--:R-:W-:Y:S01]  /*1be90*/  LOP3.LUT R66, R5, 0xffff, RZ, 0xc0, !PT ;  /* 0x0000ffff05427812 */ /* 0x008fe200078ec0ff */
[----:B------:R-:W0:Y:S01]  /*1bea0*/  F2I.S16.TRUNC.NTZ R67, R76 ;  /* 0x0000004c00437305 */ /* 0x000e22000020e900 */
[----:B------:R-:W-:Y:S02]  /*1beb0*/  FSETP.NAN.AND P6, PT, R44, R44, PT ;  /* 0x0000002c2c00720b */ /* 0x000fe40003fc8000 */
[----:B------:R-:W-:Y:S02]  /*1bec0*/  @P4 SEL R66, R66, 0x7f, P5 ;  /* 0x0000007f42424807 */ /* 0x000fe40002800000 */
[----:B-1----:R-:W-:-:S03]  /*1bed0*/  FSETP.GT.AND P4, PT, R46, -127, PT ;  /* 0xc2fe00002e00780b */ /* 0x002fc60003f84000 */
[----:B------:R-:W1:Y:S01]  /*1bee0*/  F2I.S16.TRUNC.NTZ R68, R45 ;  /* 0x0000002d00447305 */ /* 0x000e62000020e900 */
[----:B------:R-:W-:Y:S02]  /*1bef0*/  FSETP.NAN.AND P5, PT, R75, R75, PT ;  /* 0x0000004b4b00720b */ /* 0x000fe40003fa8000 */
[----:B--2---:R-:W-:Y:S02]  /*1bf00*/  LOP3.LUT R42, R14, 0xffff, RZ, 0xc0, !PT ;  /* 0x0000ffff0e2a7812 */ /* 0x004fe400078ec0ff */
[----:B------:R-:W-:Y:S02]  /*1bf10*/  @!P2 FSEL R44, R44, -127, P6 ;  /* 0xc2fe00002c2ca808 */ /* 0x000fe40003000000 */
[----:B------:R-:W-:Y:S02]  /*1bf20*/  FSETP.GEU.AND P2, PT, R76, 127, PT ;  /* 0x42fe00004c00780b */ /* 0x000fe40003f4e000 */
[----:B------:R-:W-:Y:S02]  /*1bf30*/  @P3 SEL R42, R42, 0x7f, P5 ;  /* 0x0000007f2a2a3807 */ /* 0x000fe40002800000 */
[----:B------:R-:W-:-:S02]  /*1bf40*/  FSETP.NAN.AND P6, PT, R46, R46, PT ;  /* 0x0000002e2e00720b */ /* 0x000fc40003fc8000 */
[----:B------:R-:W-:Y:S01]  /*1bf50*/  FSETP.GEU.AND P3, PT, R45, 127, PT ;  /* 0x42fe00002d00780b */ /* 0x000fe20003f6e000 */
[----:B------:R-:W-:Y:S01]  /*1bf60*/  FMUL R47, R2, R47 ;  /* 0x0000002f022f7220 */ /* 0x000fe20000400000 */
[----:B------:R-:W2:Y:S01]  /*1bf70*/  F2I.S16.TRUNC.NTZ R70, R44 ;  /* 0x0000002c00467305 */ /* 0x000ea2000020e900 */
[----:B------:R-:W-:Y:S02]  /*1bf80*/  @!P4 FSEL R46, R46, -127, P6 ;  /* 0xc2fe00002e2ec808 */ /* 0x000fe40003000000 */
[----:B------:R-:W-:Y:S02]  /*1bf90*/  FSETP.GT.AND P4, PT, R77, -127, PT ;  /* 0xc2fe00004d00780b */ /* 0x000fe40003f84000 */
[----:B------:R-:W-:Y:S02]  /*1bfa0*/  FSETP.NAN.AND P6, PT, R76, R76, PT ;  /* 0x0000004c4c00720b */ /* 0x000fe40003fc8000 */
[----:B0-----:R-:W-:Y:S01]  /*1bfb0*/  LOP3.LUT R67, R67, 0xffff, RZ, 0xc0, !PT ;  /* 0x0000ffff43437812 */ /* 0x001fe200078ec0ff */
[----:B------:R-:W0:Y:S01]  /*1bfc0*/  FRND R47, R47 ;  /* 0x0000002f002f7307 */ /* 0x000e220000201000 */
[----:B------:R-:W-:-:S02]  /*1bfd0*/  FSETP.NAN.AND P5, PT, R45, R45, PT ;  /* 0x0000002d2d00720b */ /* 0x000fc40003fa8000 */
[----:B-1----:R-:W-:Y:S02]  /*1bfe0*/  LOP3.LUT R68, R68, 0xffff, RZ, 0xc0, !PT ;  /* 0x0000ffff44447812 */ /* 0x002fe400078ec0ff */
[----:B------:R-:W-:Y:S02]  /*1bff0*/  @P2 SEL R67, R67, 0x7f, P6 ;  /* 0x0000007f43432807 */ /* 0x000fe40003000000 */
[----:B------:R-:W-:Y:S01]  /*1c000*/  FSETP.GEU.AND P2, PT, R44, 127, PT ;  /* 0x42fe00002c00780b */ /* 0x000fe20003f4e000 */
[----:B------:R-:W1:Y:S01]  /*1c010*/  FRND R48, R48 ;  /* 0x0000003000307307 */ /* 0x000e620000201000 */
[----:B------:R-:W-:Y:S02]  /*1c020*/  @P3 SEL R68, R68, 0x7f, P5 ;  /* 0x0000007f44443807 */ /* 0x000fe40002800000 */
[----:B------:R-:W-:Y:S02]  /*1c030*/  FSETP.NAN.AND P6, PT, R77, R77, PT ;  /* 0x0000004d4d00720b */ /* 0x000fe40003fc8000 */
[----:B------:R-:W-:-:S03]  /*1c040*/  FSETP.GT.AND P5, PT, R78, -127, PT ;  /* 0xc2fe00004e00780b */ /* 0x000fc60003fa4000 */
[----:B------:R-:W3:Y:S01]  /*1c050*/  F2I.S16.TRUNC.NTZ R72, R46 ;  /* 0x0000002e00487305 */ /* 0x000ee2000020e900 */
[----:B------:R-:W-:Y:S01]  /*1c060*/  @!P4 FSEL R77, R77, -127, P6 ;  /* 0xc2fe00004d4dc808 */ /* 0x000fe20003000000 */
[----:B------:R-:W-:Y:S01]  /*1c070*/  IMAD.U32 R65, R20, 0x10000, RZ ;  /* 0x0001000014417824 */ /* 0x000fe200078e00ff */
[----:B------:R-:W-:Y:S02]  /*1c080*/  FSETP.GEU.AND P4, PT, R46, 127, PT ;  /* 0x42fe00002e00780b */ /* 0x000fe40003f8e000 */
[----:B------:R-:W-:Y:S02]  /*1c090*/  PRMT R20, R20, 0x7632, R20 ;  /* 0x0000763214147816 */ /* 0x000fe40000000014 */
[----:B------:R-:W-:Y:S02]  /*1c0a0*/  FSETP.NAN.AND P3, PT, R44, R44, PT ;  /* 0x0000002c2c00720b */ /* 0x000fe40003f68000 */
[----:B--2---:R-:W-:Y:S02]  /*1c0b0*/  LOP3.LUT R45, R70, 0xffff, RZ, 0xc0, !PT ;  /* 0x0000ffff462d7812 */ /* 0x004fe400078ec0ff */
[----:B------:R-:W-:Y:S01]  /*1c0c0*/  FSETP.NAN.AND P6, PT, R78, R78, PT ;  /* 0x0000004e4e00720b */ /* 0x000fe20003fc8000 */
[----:B------:R-:W-:Y:S01]  /*1c0d0*/  IMAD.U32 R5, R20, 0x10000, RZ ;  /* 0x0001000014057824 */ /* 0x000fe200078e00ff */
[----:B------:R-:W-:Y:S01]  /*1c0e0*/  @P2 SEL R45, R45, 0x7f, P3 ;  /* 0x0000007f2d2d2807 */ /* 0x000fe20001800000 */
[----:B------:R-:W2:Y:S01]  /*1c0f0*/  F2I.S16.TRUNC.NTZ R20, R77 ;  /* 0x0000004d00147305 */ /* 0x000ea2000020e900 */
[----:B0-----:R-:W-:-:S02]  /*1c100*/  FSETP.GT.AND P3, PT, R47, -127, PT ;  /* 0xc2fe00002f00780b */ /* 0x001fc40003f64000 */
[----:B------:R-:W-:Y:S01]  /*1c110*/  @!P5 FSEL R78, R78, -127, P6 ;  /* 0xc2fe00004e4ed808 */ /* 0x000fe20003000000 */
[----:B------:R-:W-:Y:S01]  /*1c120*/  FMUL R5, R36, R5 ;  /* 0x0000000524057220 */ /* 0x000fe20000400000 */
[----:B-1----:R-:W-:Y:S02]  /*1c130*/  FSETP.GT.AND P2, PT, R48, -127, PT ;  /* 0xc2fe00003000780b */ /* 0x002fe40003f44000 */
[----:B------:R-:W-:Y:S02]  /*1c140*/  FSETP.NAN.AND P6, PT, R46, R46, PT ;  /* 0x0000002e2e00720b */ /* 0x000fe40003fc8000 */
[----:B---3--:R-:W-:Y:S02]  /*1c150*/  LOP3.LUT R75, R72, 0xffff, RZ, 0xc0, !PT ;  /* 0x0000ffff484b7812 */ /* 0x008fe400078ec0ff */
[----:B------:R-:W-:Y:S02]  /*1c160*/  PRMT R11, R11, 0x7632, R11 ;  /* 0x000076320b0b7816 */ /* 0x000fe4000000000b */
[----:B------:R-:W-:Y:S01]  /*1c170*/  @P4 SEL R75, R75, 0x7f, P6 ;  /* 0x0000007f4b4b4807 */ /* 0x000fe20003000000 */
[----:B------:R-:W-:Y:S01]  /*1c180*/  FRND R14, R5 ;  /* 0x00000005000e7307 */ /* 0x000fe20000201000 */
[----:B------:R-:W-:-:S02]  /*1c190*/  FSETP.GEU.AND P4, PT, R77, 127, PT ;  /* 0x42fe00004d00780b */ /* 0x000fc40003f8e000 */
[----:B------:R-:W-:Y:S01]  /*1c1a0*/  FSETP.NAN.AND P5, PT, R47, R47, PT ;  /* 0x0000002f2f00720b */ /* 0x000fe20003fa8000 */
[----:B------:R-:W-:Y:S01]  /*1c1b0*/  IMAD.U32 R11, R11, 0x10000, RZ ;  /* 0x000100000b0b7824 */ /* 0x000fe200078e00ff */
[----:B------:R-:W-:-:S03]  /*1c1c0*/  FSETP.NAN.AND P6, PT, R48, R48, PT ;  /* 0x000000303000720b */ /* 0x000fc60003fc8000 */
[----:B------:R-:W0:Y:S01]  /*1c1d0*/  F2I.S16.TRUNC.NTZ R5, R78 ;  /* 0x0000004e00057305 */ /* 0x000e22000020e900 */
[----:B------:R-:W-:Y:S01]  /*1c1e0*/  @!P3 FSEL R47, R47, -127, P5 ;  /* 0xc2fe00002f2fb808 */ /* 0x000fe20002800000 */
[----:B------:R-:W-:Y:S01]  /*1c1f0*/  FMUL R11, R2, R11 ;  /* 0x0000000b020b7220 */ /* 0x000fe20000400000 */
[----:B------:R-:W-:Y:S02]  /*1c200*/  FSETP.GT.AND P3, PT, R10, -127, PT ;  /* 0xc2fe00000a00780b */ /* 0x000fe40003f64000 */
[----:B------:R-:W-:Y:S02]  /*1c210*/  PRMT R16, R16, 0x7632, R16 ;  /* 0x0000763210107816 */ /* 0x000fe40000000010 */
[----:B------:R-:W-:Y:S01]  /*1c220*/  @!P2 FSEL R48, R48, -127, P6 ;  /* 0xc2fe00003030a808 */ /* 0x000fe20003000000 */
[----:B------:R-:W1:Y:S01]  /*1c230*/  FRND R55, R55 ;  /* 0x0000003700377307 */ /* 0x000e620000201000 */
[----:B------:R-:W-:Y:S02]  /*1c240*/  FSETP.NAN.AND P5, PT, R77, R77, PT ;  /* 0x0000004d4d00720b */ /* 0x000fe40003fa8000 */
[----:B------:R-:W-:-:S02]  /*1c250*/  FSETP.GEU.AND P2, PT, R78, 127, PT ;  /* 0x42fe00004e00780b */ /* 0x000fc40003f4e000 */
[----:B--2---:R-:W-:Y:S01]  /*1c260*/  LOP3.LUT R20, R20, 0xffff, RZ, 0xc0, !PT ;  /* 0x0000ffff14147812 */ /* 0x004fe200078ec0ff */
[----:B------:R-:W-:Y:S02]  /*1c270*/  IMAD.U32 R16, R16, 0x10000, RZ ;  /* 0x0001000010107824 */ /* 0x000fe400078e00ff */
[----:B------:R-:W2:Y:S01]  /*1c280*/  FRND R11, R11 ;  /* 0x0000000b000b7307 */ /* 0x000ea20000201000 */
[----:B------:R-:W-:Y:S02]  /*1c290*/  @P4 SEL R20, R20, 0x7f, P5 ;  /* 0x0000007f14144807 */ /* 0x000fe40002800000 */
[----:B------:R-:W-:Y:S02]  /*1c2a0*/  FSETP.GT.AND P5, PT, R79, -127, PT ;  /* 0xc2fe00004f00780b */ /* 0x000fe40003fa4000 */
[----:B------:R-:W-:-:S03]  /*1c2b0*/  FSETP.NAN.AND P4, PT, R10, R10, PT ;  /* 0x0000000a0a00720b */ /* 0x000fc60003f88000 */
[----:B------:R-:W3:Y:S01]  /*1c2c0*/  F2I.S16.TRUNC.NTZ R44, R47 ;  /* 0x0000002f002c7305 */ /* 0x000ee2000020e900 */
[----:B------:R-:W-:Y:S01]  /*1c2d0*/  FMUL R16, R3, R16 ;  /* 0x0000001003107220 */ /* 0x000fe20000400000 */
[----:B------:R-:W-:Y:S02]  /*1c2e0*/  FSETP.NAN.AND P6, PT, R78, R78, PT ;  /* 0x0000004e4e00720b */ /* 0x000fe40003fc8000 */
[----:B0-----:R-:W-:Y:S02]  /*1c2f0*/  LOP3.LUT R46, R5, 0xffff, RZ, 0xc0, !PT ;  /* 0x0000ffff052e7812 */ /* 0x001fe400078ec0ff */
[----:B------:R-:W-:Y:S02]  /*1c300*/  @!P3 FSEL R10, R10, -127, P4 ;  /* 0xc2fe00000a0ab808 */ /* 0x000fe40002000000 */
[----:B------:R-:W-:Y:S01]  /*1c310*/  FSETP.GEU.AND P4, PT, R47, 127, PT ;  /* 0x42fe00002f00780b */ /* 0x000fe20003f8e000 */
[----:B------:R-:W0:Y:S01]  /*1c320*/  FRND R16, R16 ;  /* 0x0000001000107307 */ /* 0x000e220000201000 */
[----:B------:R-:W-:-:S02]  /*1c330*/  @P2 SEL R46, R46, 0x7f, P6 ;  /* 0x0000007f2e2e2807 */ /* 0x000fc40003000000 */
[----:B------:R-:W-:Y:S02]  /*1c340*/  FSETP.NAN.AND P6, PT, R79, R79, PT ;  /* 0x0000004f4f00720b */ /* 0x000fe40003fc8000 */
[----:B-1----:R-:W-:Y:S02]  /*1c350*/  FSETP.GT.AND P3, PT, R55, -127, PT ;  /* 0xc2fe00003700780b */ /* 0x002fe40003f64000 */
[----:B------:R-:W-:Y:S01]  /*1c360*/  @!P5 FSEL R79, R79, -127, P6 ;  /* 0xc2fe00004f4fd808 */ /* 0x000fe20003000000 */
[----:B------:R-:W1:Y:S01]  /*1c370*/  F2I.S16.TRUNC.NTZ R5, R10 ;  /* 0x0000000a00057305 */ /* 0x000e62000020e900 */
[----:B------:R-:W-:Y:S02]  /*1c380*/  FSETP.NAN.AND P6, PT, R47, R47, PT ;  /* 0x0000002f2f00720b */ /* 0x000fe40003fc8000 */
[----:B--2---:R-:W-:Y:S02]  /*1c390*/  FSETP.GT.AND P2, PT, R11, -127, PT ;  /* 0xc2fe00000b00780b */ /* 0x004fe40003f44000 */
[----:B---3--:R-:W-:-:S03]  /*1c3a0*/  LOP3.LUT R47, R44, 0xffff, RZ, 0xc0, !PT ;  /* 0x0000ffff2c2f7812 */ /* 0x008fc600078ec0ff */
[----:B------:R-:W2:Y:S01]  /*1c3b0*/  FRND R49, R49 ;  /* 0x0000003100317307 */ /* 0x000ea20000201000 */
[----:B------:R-:W-:Y:S02]  /*1c3c0*/  @P4 SEL R47, R47, 0x7f, P6 ;  /* 0x0000007f2f2f4807 */ /* 0x000fe40003000000 */
[----:B------:R-:W-:Y:S02]  /*1c3d0*/  FSETP.NAN.AND P5, PT, R55, R55, PT ;  /* 0x000000373700720b */ /* 0x000fe40003fa8000 */
[----:B------:R-:W-:-:S03]  /*1c3e0*/  FSETP.GEU.AND P4, PT, R10, 127, PT ;  /* 0x42fe00000a00780b */ /* 0x000fc60003f8e000 */
[----:B------:R-:W3:Y:S01]  /*1c3f0*/  F2I.S16.TRUNC.NTZ R70, R79 ;  /* 0x0000004f00467305 */ /* 0x000ee2000020e900 */
[----:B------:R-:W-:Y:S02]  /*1c400*/  FSETP.NAN.AND P6, PT, R11, R11, PT ;  /* 0x0000000b0b00720b */ /* 0x000fe40003fc8000 */
[----:B------:R-:W-:Y:S02]  /*1c410*/  @!P3 FSEL R55, R55, -127, P5 ;  /* 0xc2fe00003737b808 */ /* 0x000fe40002800000 */
[----:B0-----:R-:W-:Y:S02]  /*1c420*/  FSETP.GT.AND P3, PT, R16, -127, PT ;  /* 0xc2fe00001000780b */ /* 0x001fe40003f64000 */
[----:B------:R-:W-:Y:S02]  /*1c430*/  @!P2 FSEL R11, R11, -127, P6 ;  /* 0xc2fe00000b0ba808 */ /* 0x000fe40003000000 */
[----:B------:R-:W-:Y:S02]  /*1c440*/  FSETP.NAN.AND P5, PT, R10, R10, PT ;  /* 0x0000000a0a00720b */ /* 0x000fe40003fa8000 */
[----:B------:R-:W-:-:S02]  /*1c450*/  FSETP.GEU.AND P2, PT, R79, 127, PT ;  /* 0x42fe00004f00780b */ /* 0x000fc40003f4e000 */
[----:B-1----:R-:W-:Y:S01]  /*1c460*/  LOP3.LUT R44, R5, 0xffff, RZ, 0xc0, !PT ;  /* 0x0000ffff052c7812 */ /* 0x002fe200078ec0ff */
[----:B------:R-:W0:Y:S01]  /*1c470*/  F2I.S16.TRUNC.NTZ R72, R48 ;  /* 0x0000003000487305 */ /* 0x000e22000020e900 */
[----:B------:R-:W-:Y:S02]  /*1c480*/  FSETP.NAN.AND P6, PT, R16, R16, PT ;  /* 0x000000101000720b */ /* 0x000fe40003fc8000 */
[----:B------:R-:W-:Y:S02]  /*1c490*/  @P4 SEL R44, R44, 0x7f, P5 ;  /* 0x0000007f2c2c4807 */ /* 0x000fe40002800000 */
[----:B--2---:R-:W-:Y:S02]  /*1c4a0*/  FSETP.GT.AND P4, PT, R49, -127, PT ;  /* 0xc2fe00003100780b */ /* 0x004fe40003f84000 */
[----:B------:R-:W-:Y:S01]  /*1c4b0*/  FSETP.NAN.AND P5, PT, R79, R79, PT ;  /* 0x0000004f4f00720b */ /* 0x000fe20003fa8000 */
[----:B------:R-:W1:Y:S01]  /*1c4c0*/  F2I.S16.TRUNC.NTZ R10, R55 ;  /* 0x00000037000a7305 */ /* 0x000e62000020e900 */
[----:B---3--:R-:W-:-:S02]  /*1c4d0*/  LOP3.LUT R70, R70, 0xffff, RZ, 0xc0, !PT ;  /* 0x0000ffff46467812 */ /* 0x008fc400078ec0ff */
[----:B------:R-:W-:Y:S02]  /*1c4e0*/  @!P3 FSEL R16, R16, -127, P6 ;  /* 0xc2fe00001010b808 */ /* 0x000fe40003000000 */
[----:B------:R-:W-:Y:S02]  /*1c4f0*/  FSETP.GEU.AND P3, PT, R48, 127, PT ;  /* 0x42fe00003000780b */ /* 0x000fe40003f6e000 */
[----:B------:R-:W-:Y:S01]  /*1c500*/  PRMT R18, R18, 0x7632, R18 ;  /* 0x0000763212127816 */ /* 0x000fe20000000012 */
[----:B------:R-:W2:Y:S01]  /*1c510*/  F2I.S16.TRUNC.NTZ R5, R11 ;  /* 0x0000000b00057305 */ /* 0x000ea2000020e900 */
[----:B------:R-:W-:Y:S02]  /*1c520*/  @P2 SEL R70, R70, 0x7f, P5 ;  /* 0x0000007f46462807 */ /* 0x000fe40002800000 */
[----:B------:R-:W-:Y:S02]  /*1c530*/  FSETP.NAN.AND P5, PT, R49, R49, PT ;  /* 0x000000313100720b */ /* 0x000fe40003fa8000 */
[----:B------:R-:W-:-:S03]  /*1c540*/  FSETP.GEU.AND P2, PT, R55, 127, PT ;  /* 0x42fe00003700780b */ /* 0x000fc60003f4e000 */
[----:B------:R-:W3:Y:S01]  /*1c550*/  FRND R54, R54 ;  /* 0x0000003600367307 */ /* 0x000ee20000201000 */
[----:B------:R-:W-:Y:S01]  /*1c560*/  IMAD.U32 R18, R18, 0x10000, RZ ;  /* 0x0001000012127824 */ /* 0x000fe200078e00ff */
[----:B------:R-:W-:Y:S02]  /*1c570*/  @!P4 FSEL R49, R49, -127, P5 ;  /* 0xc2fe00003131c808 */ /* 0x000fe40002800000 */
[----:B------:R-:W-:Y:S02]  /*1c580*/  FSETP.NAN.AND P6, PT, R48, R48, PT ;  /* 0x000000303000720b */ /* 0x000fe40003fc8000 */
[----:B------:R-:W-:Y:S02]  /*1c590*/  FSETP.GEU.AND P5, PT, R11, 127, PT ;  /* 0x42fe00000b00780b */ /* 0x000fe40003fae000 */
[----:B------:R-:W4:Y:S01]  /*1c5a0*/  F2I.S16.TRUNC.NTZ R74, R16 ;  /* 0x00000010004a7305 */ /* 0x000f22000020e900 */
[----:B0-----:R-:W-:Y:S01]  /*1c5b0*/  LOP3.LUT R77, R72, 0xffff, RZ, 0xc0, !PT ;  /* 0x0000ffff484d7812 */ /* 0x001fe200078ec0ff */
[----:B------:R-:W-:Y:S01]  /*1c5c0*/  FMUL R18, R3, R18 ;  /* 0x0000001203127220 */ /* 0x000fe20000400000 */
[----:B------:R-:W-:-:S02]  /*1c5d0*/  FSETP.NAN.AND P4, PT, R55, R55, PT ;  /* 0x000000373700720b */ /* 0x000fc40003f88000 */
[----:B------:R-:W-:Y:S02]  /*1c5e0*/  @P3 SEL R77, R77, 0x7f, P6 ;  /* 0x0000007f4d4d3807 */ /* 0x000fe40003000000 */
[----:B-1----:R-:W-:Y:S02]  /*1c5f0*/  LOP3.LUT R55, R10, 0xffff, RZ, 0xc0, !PT ;  /* 0x0000ffff0a377812 */ /* 0x002fe400078ec0ff */
[----:B------:R-:W-:Y:S01]  /*1c600*/  FSETP.GEU.AND P3, PT, R16, 127, PT ;  /* 0x42fe00001000780b */ /* 0x000fe20003f6e000 */
[----:B------:R-:W0:Y:S01]  /*1c610*/  FRND R18, R18 ;  /* 0x0000001200127307 */ /* 0x000e220000201000 */
[----:B------:R-:W-:Y:S02]  /*1c620*/  FSETP.NAN.AND P6, PT, R11, R11, PT ;  /* 0x0000000b0b00720b */ /* 0x000fe40003fc8000 */
[----:B------:R-:W-:Y:S02]  /*1c630*/  @P2 SEL R55, R55, 0x7f, P4 ;  /* 0x0000007f37372807 */ /* 0x000fe40002000000 */
[----:B--2---:R-:W-:-:S02]  /*1c640*/  LOP3.LUT R48, R5, 0xffff, RZ, 0xc0, !PT ;  /* 0x0000ffff05307812 */ /* 0x004fc400078ec0ff */
[----:B---3--:R-:W-:Y:S01]  /*1c650*/  FSETP.GT.AND P4, PT, R54, -127, PT ;  /* 0xc2fe00003600780b */ /* 0x008fe20003f84000 */
[----:B------:R-:W1:Y:S01]  /*1c660*/  F2I.S16.TRUNC.NTZ R5, R6 ;  /* 0x0000000600057305 */ /* 0x000e62000020e900 */
[----:B------:R-:W-:Y:S02]  /*1c670*/  @P5 SEL R48, R48, 0x7f, P6 ;  /* 0x0000007f30305807 */ /* 0x000fe40003000000 */
[----:B------:R-:W-:Y:S02]  /*1c680*/  FSETP.GT.AND P2, PT, R17, -127, PT ;  /* 0xc2fe00001100780b */ /* 0x000fe40003f44000 */
[----:B------:R-:W-:Y:S02]  /*1c690*/  FSETP.NAN.AND P6, PT, R16, R16, PT ;  /* 0x000000101000720b */ /* 0x000fe40003fc8000 */
[----:B----4-:R-:W-:Y:S01]  /*1c6a0*/  LOP3.LUT R74, R74, 0xffff, RZ, 0xc0, !PT ;  /* 0x0000ffff4a4a7812 */ /* 0x010fe200078ec0ff */
[----:B------:R-:W2:Y:S01]  /*1c6b0*/  FRND R50, R50 ;  /* 0x0000003200327307 */ /* 0x000ea20000201000 */
[----:B------:R-:W-:-:S02]  /*1c6c0*/  FSETP.NAN.AND P5, PT, R54, R54, PT ;  /* 0x000000363600720b */ /* 0x000fc40003fa8000 */
[----:B------:R-:W-:Y:S02]  /*1c6d0*/  @P3 SEL R74, R74, 0x7f, P6 ;  /* 0x0000007f4a4a3807 */ /* 0x000fe40003000000 */
[----:B------:R-:W-:-:S03]  /*1c6e0*/  FSETP.GEU.AND P3, PT, R6, 127, PT ;  /* 0x42fe00000600780b */ /* 0x000fc60003f6e000 */
[----:B------:R-:W3:Y:S01]  /*1c6f0*/  F2I.S16.TRUNC.NTZ R10, R33 ;  /* 0x00000021000a7305 */ /* 0x000ee2000020e900 */
[C---:B------:R-:W-:Y:S02]  /*1c700*/  FSETP.NAN.AND P6, PT, R17.reuse, R17, PT ;  /* 0x000000111100720b */ /* 0x040fe40003fc8000 */
        /* <DEDUP_REMOVED lines=14> */
[----:B------:R-:W-:Y:S01]  /*1c7f0*/  FSETP.GEU.AND P4, PT, R49, 127, PT ;  /* 0x42fe00003100780b */ /* 0x000fe20003f8e000 */
[C---:B------:R-:W-:Y:S01]  /*1c800*/  IMAD.U32 R56, R24.reuse, 0x10000, RZ ;  /* 0x0001000018387824 */ /* 0x040fe200078e00ff */
[----:B------:R-:W-:Y:S01]  /*1c810*/  PRMT R24, R24, 0x7632, R24 ;  /* 0x0000763218187816 */ /* 0x000fe20000000018 */
[----:B------:R-:W2:Y:S01]  /*1c820*/  F2I.S16.TRUNC.NTZ R6, R17 ;  /* 0x0000001100067305 */ /* 0x000ea2000020e900 */
[----:B------:R-:W-:Y:S02]  /*1c830*/  @P2 SEL R10, R10, 0x7f, P5 ;  /* 0x0000007f0a0a2807 */ /* 0x000fe40002800000 */
[----:B------:R-:W-:Y:S02]  /*1c840*/  FSETP.NAN.AND P5, PT, R50, R50, PT ;  /* 0x000000323200720b */ /* 0x000fe40003fa8000 */
[----:B------:R-:W-:-:S03]  /*1c850*/  FSETP.GEU.AND P2, PT, R54, 127, PT ;  /* 0x42fe00003600780b */ /* 0x000fc60003f4e000 */
[----:B------:R-:W3:Y:S01]  /*1c860*/  FRND R53, R53 ;  /* 0x0000003500357307 */ /* 0x000ee20000201000 */
[----:B------:R-:W-:Y:S01]  /*1c870*/  IMAD.U32 R24, R24, 0x10000, RZ ;  /* 0x0001000018187824 */ /* 0x000fe200078e00ff */
[----:B------:R-:W-:Y:S02]  /*1c880*/  FSETP.NAN.AND P6, PT, R49, R49, PT ;  /* 0x000000313100720b */ /* 0x000fe40003fc8000 */
[----:B------:R-:W-:Y:S02]  /*1c890*/  @!P3 FSEL R50, R50, -127, P5 ;  /* 0xc2fe00003232b808 */ /* 0x000fe40002800000 */
[----:B------:R-:W-:Y:S02]  /*1c8a0*/  FSETP.GEU.AND P5, PT, R17, 127, PT ;  /* 0x42fe00001100780b */ /* 0x000fe40003fae000 */
[----:B------:R-:W4:Y:S01]  /*1c8b0*/  F2I.S16.TRUNC.NTZ R16, R18 ;  /* 0x0000001200107305 */ /* 0x000f22000020e900 */
[----:B0-----:R-:W-:Y:S01]  /*1c8c0*/  LOP3.LUT R49, R72, 0xffff, RZ, 0xc0, !PT ;  /* 0x0000ffff48317812 */ /* 0x001fe200078ec0ff */
[----:B------:R-:W-:Y:S01]  /*1c8d0*/  FMUL R24, R3, R24 ;  /* 0x0000001803187220 */ /* 0x000fe20000400000 */
[----:B------:R-:W-:-:S02]  /*1c8e0*/  FSETP.NAN.AND P3, PT, R54, R54, PT ;  /* 0x000000363600720b */ /* 0x000fc40003f68000 */
[----:B------:R-:W-:Y:S02]  /*1c8f0*/  @P4 SEL R49, R49, 0x7f, P6 ;  /* 0x0000007f31314807 */ /* 0x000fe40003000000 */
[----:B------:R-:W-:Y:S02]  /*1c900*/  FSETP.GEU.AND P4, PT, R18, 127, PT ;  /* 0x42fe00001200780b */ /* 0x000fe40003f8e000 */
[----:B-1----:R-:W-:Y:S01]  /*1c910*/  LOP3.LUT R54, R11, 0xffff, RZ, 0xc0, !PT ;  /* 0x0000ffff0b367812 */ /* 0x002fe200078ec0ff */
[----:B------:R-:W0:Y:S01]  /*1c920*/  FRND R24, R24 ;  /* 0x0000001800187307 */ /* 0x000e220000201000 */
[----:B------:R-:W-:Y:S02]  /*1c930*/  FSETP.NAN.AND P6, PT, R17, R17, PT ;  /* 0x000000111100720b */ /* 0x000fe40003fc8000 */
[----:B--2---:R-:W-:Y:S01]  /*1c940*/  LOP3.LUT R33, R6, 0xffff, RZ, 0xc0, !PT ;  /* 0x0000ffff06217812 */ /* 0x004fe200078ec0ff */
[----:B------:R-:W-:Y:S01]  /*1c950*/  FMUL R60, R3, R56 ;  /* 0x00000038033c7220 */ /* 0x000fe20000400000 */
[----:B------:R-:W-:-:S02]  /*1c960*/  @P2 SEL R54, R54, 0x7f, P3 ;  /* 0x0000007f36362807 */ /* 0x000fc40001800000 */
        /* <DEDUP_REMOVED lines=18> */
[----:B------:R-:W0:Y:S01]  /*1ca90*/  FRND R61, R61 ;  /* 0x0000003d003d7307 */ /* 0x000e220000201000 */
[----:B------:R-:W-:Y:S02]  /*1caa0*/  FSETP.NAN.AND P6, PT, R24, R24, PT ;  /* 0x000000181800720b */ /* 0x000fe40003fc8000 */
[----:B------:R-:W-:Y:S02]  /*1cab0*/  @P4 SEL R6, R6, 0x7f, P5 ;  /* 0x0000007f06064807 */ /* 0x000fe40002800000 */
[----:B--2---:R-:W-:-:S03]  /*1cac0*/  FSETP.GT.AND P5, PT, R60, -127, PT ;  /* 0xc2fe00003c00780b */ /* 0x004fc60003fa4000 */
[----:B------:R-:W1:Y:S01]  /*1cad0*/  F2I.S16.TRUNC.NTZ R72, R50 ;  /* 0x0000003200487305 */ /* 0x000e62000020e900 */
[----:B------:R-:W-:Y:S02]  /*1cae0*/  FSETP.NAN.AND P4, PT, R35, R35, PT ;  /* 0x000000232300720b */ /* 0x000fe40003f88000 */
[----:B---3--:R-:W-:Y:S02]  /*1caf0*/  LOP3.LUT R11, R11, 0xffff, RZ, 0xc0, !PT ;  /* 0x0000ffff0b0b7812 */ /* 0x008fe400078ec0ff */
[----:B------:R-:W-:-:S03]  /*1cb00*/  @!P2 FSEL R24, R24, -127, P6 ;  /* 0xc2fe00001818a808 */ /* 0x000fc60003000000 */
[----:B------:R-:W2:Y:S01]  /*1cb10*/  F2I.S16.TRUNC.NTZ R7, R53 ;  /* 0x0000003500077305 */ /* 0x000ea2000020e900 */
[----:B------:R-:W-:Y:S02]  /*1cb20*/  FSETP.GEU.AND P2, PT, R50, 127, PT ;  /* 0x42fe00003200780b */ /* 0x000fe40003f4e000 */
[----:B------:R-:W-:Y:S01]  /*1cb30*/  @P3 SEL R11, R11, 0x7f, P4 ;  /* 0x0000007f0b0b3807 */ /* 0x000fe20002000000 */
[----:B------:R-:W-:Y:S01]  /*1cb40*/  IMAD.U32 R56, R26, 0x10000, RZ ;  /* 0x000100001a387824 */ /* 0x000fe200078e00ff */
[----:B------:R-:W-:Y:S02]  /*1cb50*/  FSETP.NAN.AND P6, PT, R60, R60, PT ;  /* 0x0000003c3c00720b */ /* 0x000fe40003fc8000 */
[----:B------:R-:W-:Y:S02]  /*1cb60*/  FSETP.GEU.AND P3, PT, R53, 127, PT ;  /* 0x42fe00003500780b */ /* 0x000fe40003f6e000 */
[----:B------:R-:W-:Y:S01]  /*1cb70*/  PRMT R26, R26, 0x7632, R26 ;  /* 0x000076321a1a7816 */ /* 0x000fe2000000001a */
[----:B------:R-:W3:Y:S01]  /*1cb80*/  F2I.S16.TRUNC.NTZ R16, R19 ;  /* 0x0000001300107305 */ /* 0x000ee2000020e900 */
[----:B------:R-:W-:-:S02]  /*1cb90*/  @!P5 FSEL R60, R60, -127, P6 ;  /* 0xc2fe00003c3cd808 */ /* 0x000fc40003000000 */
[----:B0-----:R-:W-:Y:S01]  /*1cba0*/  FSETP.GT.AND P5, PT, R61, -127, PT ;  /* 0xc2fe00003d00780b */ /* 0x001fe20003fa4000 */
[----:B------:R-:W-:Y:S01]  /*1cbb0*/  IMAD.U32 R26, R26, 0x10000, RZ ;  /* 0x000100001a1a7824 */ /* 0x000fe200078e00ff */
[----:B------:R-:W-:Y:S02]  /*1cbc0*/  FSETP.NAN.AND P4, PT, R50, R50, PT ;  /* 0x000000323200720b */ /* 0x000fe40003f88000 */
[----:B-1----:R-:W-:Y:S01]  /*1cbd0*/  LOP3.LUT R79, R72, 0xffff, RZ, 0xc0, !PT ;  /* 0x0000ffff484f7812 */ /* 0x002fe200078ec0ff */
[----:B------:R-:W0:Y:S01]  /*1cbe0*/  F2I.S16.TRUNC.NTZ R17, R24 ;  /* 0x0000001800117305 */ /* 0x000e22000020e900 */
[----:B------:R-:W-:Y:S02]  /*1cbf0*/  FSETP.NAN.AND P6, PT, R53, R53, PT ;  /* 0x000000353500720b */ /* 0x000fe40003fc8000 */
[----:B--2---:R-:W-:Y:S01]  /*1cc00*/  LOP3.LUT R35, R7, 0xffff, RZ, 0xc0, !PT ;  /* 0x0000ffff07237812 */ /* 0x004fe200078ec0ff */
[----:B------:R-:W-:Y:S01]  /*1cc10*/  FMUL R26, R3, R26 ;  /* 0x0000001a031a7220 */ /* 0x000fe20000400000 */
[----:B------:R-:W-:-:S02]  /*1cc20*/  @P2 SEL R79, R79, 0x7f, P4 ;  /* 0x0000007f4f4f2807 */ /* 0x000fc40002000000 */
[----:B------:R-:W-:Y:S01]  /*1cc30*/  FSETP.GEU.AND P2, PT, R19, 127, PT ;  /* 0x42fe00001300780b */ /* 0x000fe20003f4e000 */
[----:B------:R-:W1:Y:S01]  /*1cc40*/  F2I.S16.TRUNC.NTZ R50, R60 ;  /* 0x0000003c00327305 */ /* 0x000e62000020e900 */
[----:B------:R-:W-:Y:S02]  /*1cc50*/  @P3 SEL R35, R35, 0x7f, P6 ;  /* 0x0000007f23233807 */ /* 0x000fe40003000000 */
[----:B------:R-:W-:Y:S02]  /*1cc60*/  FSETP.NAN.AND P4, PT, R61, R61, PT ;  /* 0x0000003d3d00720b */ /* 0x000fe40003f88000 */
[----:B------:R-:W-:Y:S01]  /*1cc70*/  FSETP.GEU.AND P3, PT, R24, 127, PT ;  /* 0x42fe00001800780b */ /* 0x000fe20003f6e000 */
[----:B------:R-:W-:Y:S01]  /*1cc80*/  FMUL R56, R3, R56 ;  /* 0x0000003803387220 */ /* 0x000fe20000400000 */
[----:B------:R-:W-:Y:S01]  /*1cc90*/  @!P5 FSEL R61, R61, -127, P4 ;  /* 0xc2fe00003d3dd808 */ /* 0x000fe20002000000 */
[----:B------:R-:W2:Y:S01]  /*1cca0*/  FRND R26, R26 ;  /* 0x0000001a001a7307 */ /* 0x000ea20000201000 */
[----:B------:R-:W-:-:S02]  /*1ccb0*/  FSETP.GEU.AND P4, PT, R60, 127, PT ;  /* 0x42fe00003c00780b */ /* 0x000fc40003f8e000 */
[----:B------:R-:W-:Y:S02]  /*1ccc0*/  FSETP.NAN.AND P6, PT, R19, R19, PT ;  /* 0x000000131300720b */ /* 0x000fe40003fc8000 */
[----:B---3--:R-:W-:-:S03]  /*1ccd0*/  LOP3.LUT R18, R16, 0xffff, RZ, 0xc0, !PT ;  /* 0x0000ffff10127812 */ /* 0x008fc600078ec0ff */
[----:B------:R-:W3:Y:S01]  /*1cce0*/  F2I.S16.TRUNC.NTZ R7, R8 ;  /* 0x0000000800077305 */ /* 0x000ee2000020e900 */
[----:B------:R-:W-:Y:S02]  /*1ccf0*/  FSETP.NAN.AND P5, PT, R24, R24, PT ;  /* 0x000000181800720b */ /* 0x000fe40003fa8000 */
[----:B0-----:R-:W-:Y:S02]  /*1cd00*/  LOP3.LUT R53, R17, 0xffff, RZ, 0xc0, !PT ;  /* 0x0000ffff11357812 */ /* 0x001fe400078ec0ff */
[----:B------:R-:W-:-:S03]  /*1cd10*/  @P2 SEL R18, R18, 0x7f, P6 ;  /* 0x0000007f12122807 */ /* 0x000fc60003000000 */
[----:B------:R-:W0:Y:S01]  /*1cd20*/  FRND R63, R56 ;  /* 0x00000038003f7307 */ /* 0x000e220000201000 */
[----:B------:R-:W-:Y:S02]  /*1cd30*/  FSETP.GT.AND P2, PT, R25, -127, PT ;  /* 0xc2fe00001900780b */ /* 0x000fe40003f44000 */
[----:B------:R-:W-:Y:S02]  /*1cd40*/  @P3 SEL R53, R53, 0x7f, P5 ;  /* 0x0000007f35353807 */ /* 0x000fe40002800000 */
[----:B------:R-:W-:Y:S02]  /*1cd50*/  FSETP.NAN.AND P6, PT, R60, R60, PT ;  /* 0x0000003c3c00720b */ /* 0x000fe40003fc8000 */
[----:B------:R-:W-:Y:S02]  /*1cd60*/  FSETP.GEU.AND P3, PT, R8, 127, PT ;  /* 0x42fe00000800780b */ /* 0x000fe40003f6e000 */
[----:B-1----:R-:W-:Y:S02]  /*1cd70*/  LOP3.LUT R50, R50, 0xffff, RZ, 0xc0, !PT ;  /* 0x0000ffff32327812 */ /* 0x002fe400078ec0ff */
[----:B------:R-:W-:-:S02]  /*1cd80*/  FSETP.NAN.AND P5, PT, R25, R25, PT ;  /* 0x000000191900720b */ /* 0x000fc40003fa8000 */
[----:B------:R-:W-:Y:S02]  /*1cd90*/  @P4 SEL R50, R50, 0x7f, P6 ;  /* 0x0000007f32324807 */ /* 0x000fe40003000000 */
[----:B--2---:R-:W-:Y:S01]  /*1cda0*/  FSETP.GT.AND P4, PT, R26, -127, PT ;  /* 0xc2fe00001a00780b */ /* 0x004fe20003f84000 */
[----:B------:R-:W1:Y:S01]  /*1cdb0*/  F2I.S16.TRUNC.NTZ R16, R29 ;  /* 0x0000001d00107305 */ /* 0x000e62000020e900 */
[----:B------:R-:W-:Y:S02]  /*1cdc0*/  FSETP.NAN.AND P6, PT, R8, R8, PT ;  /* 0x000000080800720b */ /* 0x000fe40003fc8000 */
[----:B---3--:R-:W-:Y:S01]  /*1cdd0*/  LOP3.LUT R8, R7, 0xffff, RZ, 0xc0, !PT ;  /* 0x0000ffff07087812 */ /* 0x008fe200078ec0ff */
[----:B------:R-:W-:Y:S01]  /*1cde0*/  FMUL R52, R3, R52 ;  /* 0x0000003403347220 */ /* 0x000fe20000400000 */
[----:B------:R-:W-:Y:S02]  /*1cdf0*/  @!P2 FSEL R25, R25, -127, P5 ;  /* 0xc2fe00001919a808 */ /* 0x000fe40002800000 */
[----:B0-----:R-:W-:Y:S01]  /*1ce00*/  FSETP.GT.AND P2, PT, R63, -127, PT ;  /* 0xc2fe00003f00780b */ /* 0x001fe20003f44000 */
[----:B------:R-:W0:Y:S01]  /*1ce10*/  F2I.S16.TRUNC.NTZ R7, R9 ;  /* 0x0000000900077305 */ /* 0x000e22000020e900 */
[----:B------:R-:W-:-:S02]  /*1ce20*/  @P3 SEL R8, R8, 0x7f, P6 ;  /* 0x0000007f08083807 */ /* 0x000fc40003000000 */
[C---:B------:R-:W-:Y:S02]  /*1ce30*/  FSETP.NAN.AND P6, PT, R26.reuse, R26, PT ;  /* 0x0000001a1a00720b */ /* 0x040fe40003fc8000 */
[----:B------:R-:W-:Y:S02]  /*1ce40*/  FSETP.GEU.AND P3, PT, R29, 127, PT ;  /* 0x42fe00001d00780b */ /* 0x000fe40003f6e000 */
[----:B------:R-:W-:Y:S01]  /*1ce50*/  @!P4 FSEL R26, R26, -127, P6 ;  /* 0xc2fe00001a1ac808 */ /* 0x000fe20003000000 */
[----:B------:R-:W2:Y:S01]  /*1ce60*/  FRND R52, R52 ;  /* 0x0000003400347307 */ /* 0x000ea20000201000 */
[----:B------:R-:W-:Y:S02]  /*1ce70*/  FSETP.GEU.AND P4, PT, R9, 127, PT ;  /* 0x42fe00000900780b */ /* 0x000fe40003f8e000 */
[----:B------:R-:W-:-:S05]  /*1ce80*/  FSETP.NAN.AND P5, PT, R63, R63, PT ;  /* 0x0000003f3f00720b */ /* 0x000fca0003fa8000 */
[----:B------:R-:W3:Y:S01]  /*1ce90*/  F2I.S16.TRUNC.NTZ R24, R61 ;  /* 0x0000003d00187305 */ /* 0x000ee2000020e900 */
[----:B------:R-:W-:Y:S02]  /*1cea0*/  FSETP.NAN.AND P6, PT, R29, R29, PT ;  /* 0x0000001d1d00720b */ /* 0x000fe40003fc8000 */
[----:B-1----:R-:W-:Y:S02]  /*1ceb0*/  LOP3.LUT R16, R16, 0xffff, RZ, 0xc0, !PT ;  /* 0x0000ffff10107812 */ /* 0x002fe400078ec0ff */
[----:B------:R-:W-:-:S03]  /*1cec0*/  @!P2 FSEL R63, R63, -127, P5 ;  /* 0xc2fe00003f3fa808 */ /* 0x000fc60002800000 */
[----:B------:R-:W1:Y:S01]  /*1ced0*/  F2I.S16.TRUNC.NTZ R19, R25 ;  /* 0x0000001900137305 */ /* 0x000e62000020e900 */
[----:B------:R-:W-:Y:S01]  /*1cee0*/  FSETP.GEU.AND P5, PT, R61, 127, PT ;  /* 0x42fe00003d00780b */ /* 0x000fe20003fae000 */
[----:B------:R-:W-:Y:S01]  /*1cef0*/  FMUL R51, R36, R51 ;  /* 0x0000003324337220 */ /* 0x000fe20000400000 */
[----:B------:R-:W-:Y:S02]  /*1cf00*/  FSETP.NAN.AND P2, PT, R9, R9, PT ;  /* 0x000000090900720b */ /* 0x000fe40003f48000 */
[----:B------:R-:W-:Y:S02]  /*1cf10*/  @P3 SEL R16, R16, 0x7f, P6 ;  /* 0x0000007f10103807 */ /* 0x000fe40003000000 */
[----:B0-----:R-:W-:Y:S02]  /*1cf20*/  LOP3.LUT R17, R7, 0xffff, RZ, 0xc0, !PT ;  /* 0x0000ffff07117812 */ /* 0x001fe400078ec0ff */
[----:B------:R-:W-:Y:S01]  /*1cf30*/  FSETP.GEU.AND P3, PT, R25, 127, PT ;  /* 0x42fe00001900780b */ /* 0x000fe20003f6e000 */
[----:B------:R-:W0:Y:S01]  /*1cf40*/  FRND R51, R51 ;  /* 0x0000003300337307 */ /* 0x000e220000201000 */
[----:B------:R-:W-:-:S02]  /*1cf50*/  @P4 SEL R17, R17, 0x7f, P2 ;  /* 0x0000007f11114807 */ /* 0x000fc40001000000 */
[----:B--2---:R-:W-:Y:S02]  /*1cf60*/  FSETP.GT.AND P2, PT, R52, -127, PT ;  /* 0xc2fe00003400780b */ /* 0x004fe40003f44000 */
[----:B------:R-:W-:-:S03]  /*1cf70*/  FSETP.NAN.AND P6, PT, R61, R61, PT ;  /* 0x0000003d3d00720b */ /* 0x000fc60003fc8000 */
[----:B------:R-:W2:Y:S01]  /*1cf80*/  F2I.S16.TRUNC.NTZ R9, R26 ;  /* 0x0000001a00097305 */ /* 0x000ea2000020e900 */
[----:B---3--:R-:W-:Y:S02]  /*1cf90*/  LOP3.LUT R24, R24, 0xffff, RZ, 0xc0, !PT ;  /* 0x0000ffff18187812 */ /* 0x008fe400078ec0ff */
[----:B------:R-:W-:Y:S02]  /*1cfa0*/  PRMT R7, R28, 0x3340, R5 ;  /* 0x000033401c077816 */ /* 0x000fe40000000005 */
[----:B------:R-:W-:-:S03]  /*1cfb0*/  FSETP.NAN.AND P4, PT, R25, R25, PT ;  /* 0x000000191900720b */ /* 0x000fc60003f88000 */
[----:B------:R-:W3:Y:S01]  /*1cfc0*/  F2I.S16.TRUNC.NTZ R28, R63 ;  /* 0x0000003f001c7305 */ /* 0x000ee2000020e900 */
[----:B-1----:R-:W-:Y:S02]  /*1cfd0*/  LOP3.LUT R19, R19, 0xffff, RZ, 0xc0, !PT ;  /* 0x0000ffff13137812 */ /* 0x002fe400078ec0ff */
[----:B------:R-:W-:Y:S02]  /*1cfe0*/  @P5 SEL R24, R24, 0x7f, P6 ;  /* 0x0000007f18185807 */ /* 0x000fe40003000000 */
[----:B------:R-:W-:Y:S02]  /*1cff0*/  FSETP.GEU.AND P5, PT, R26, 127, PT ;  /* 0x42fe00001a00780b */ /* 0x000fe40003fae000 */
[----:B------:R-:W-:Y:S02]  /*1d000*/  FSETP.NAN.AND P6, PT, R52, R52, PT ;  /* 0x000000343400720b */ /* 0x000fe40003fc8000 */
[----:B------:R-:W-:Y:S02]  /*1d010*/  @P3 SEL R19, R19, 0x7f, P4 ;  /* 0x0000007f13133807 */ /* 0x000fe40002000000 */
[----:B------:R-:W-:Y:S01]  /*1d020*/  FSETP.GEU.AND P4, PT, R63, 127, PT ;  /* 0x42fe00003f00780b */ /* 0x000fe20003f8e000 */
[----:B------:R-:W-:Y:S01]  /*1d030*/  FMUL R57, R36, R57 ;  /* 0x0000003924397220 */ /* 0x000fe20000400000 */
[----:B------:R-:W1:Y:S01]  /*1d040*/  F2I.S16.TRUNC.NTZ R5, R31 ;  /* 0x0000001f00057305 */ /* 0x000e62000020e900 */
[----:B------:R-:W-:-:S02]  /*1d050*/  @!P2 FSEL R52, R52, -127, P6 ;  /* 0xc2fe00003434a808 */ /* 0x000fc40003000000 */
[----:B------:R-:W-:Y:S02]  /*1d060*/  FSETP.NAN.AND P6, PT, R26, R26, PT ;  /* 0x0000001a1a00720b */ /* 0x000fe40003fc8000 */
[----:B0-----:R-:W-:Y:S02]  /*1d070*/  FSETP.GT.AND P2, PT, R51, -127, PT ;  /* 0xc2fe00003300780b */ /* 0x001fe40003f44000 */
[----:B--2---:R-:W-:Y:S01]  /*1d080*/  LOP3.LUT R26, R9, 0xffff, RZ, 0xc0, !PT ;  /* 0x0000ffff091a7812 */ /* 0x004fe200078ec0ff */
[----:B------:R-:W0:Y:S01]  /*1d090*/  FRND R57, R57 ;  /* 0x0000003900397307 */ /* 0x000e220000201000 */
[----:B------:R-:W-:Y:S02]  /*1d0a0*/  FSETP.NAN.AND P3, PT, R63, R63, PT ;  /* 0x0000003f3f00720b */ /* 0x000fe40003f68000 */
[----:B---3--:R-:W-:Y:S02]  /*1d0b0*/  LOP3.LUT R29, R28, 0xffff, RZ, 0xc0, !PT ;  /* 0x0000ffff1c1d7812 */ /* 0x008fe400078ec0ff */
[----:B------:R-:W-:Y:S01]  /*1d0c0*/  @P5 SEL R26, R26, 0x7f, P6 ;  /* 0x0000007f1a1a5807 */ /* 0x000fe20003000000 */
[----:B------:R-:W-:Y:S01]  /*1d0d0*/  FMUL R58, R36, R59 ;  /* 0x0000003b243a7220 */ /* 0x000fe20000400000 */
[----:B------:R-:W-:Y:S01]  /*1d0e0*/  FSETP.GEU.AND P5, PT, R31, 127, PT ;  /* 0x42fe00001f00780b */ /* 0x000fe20003fae000 */
[----:B------:R-:W2:Y:S01]  /*1d0f0*/  F2I.S16.TRUNC.NTZ R25, R52 ;  /* 0x0000003400197305 */ /* 0x000ea2000020e900 */
[----:B------:R-:W-:-:S02]  /*1d100*/  @P4 SEL R29, R29, 0x7f, P3 ;  /* 0x0000007f1d1d4807 */ /* 0x000fc40001800000 */
[C---:B------:R-:W-:Y:S02]  /*1d110*/  FSETP.NAN.AND P4, PT, R51.reuse, R51, PT ;  /* 0x000000333300720b */ /* 0x040fe40003f88000 */
[----:B------:R-:W-:Y:S02]  /*1d120*/  FSETP.GT.AND P3, PT, R12, -127, PT ;  /* 0xc2fe00000c00780b */ /* 0x000fe40003f64000 */
[----:B------:R-:W-:Y:S01]  /*1d130*/  @!P2 FSEL R51, R51, -127, P4 ;  /* 0xc2fe00003333a808 */ /* 0x000fe20002000000 */
[----:B------:R-:W3:Y:S01]  /*1d140*/  FRND R58, R58 ;  /* 0x0000003a003a7307 */ /* 0x000ee20000201000 */
[----:B------:R-:W-:Y:S02]  /*1d150*/  FSETP.NAN.AND P6, PT, R31, R31, PT ;  /* 0x0000001f1f00720b */ /* 0x000fe40003fc8000 */
[----:B-1----:R-:W-:Y:S02]  /*1d160*/  LOP3.LUT R9, R5, 0xffff, RZ, 0xc0, !PT ;  /* 0x0000ffff05097812 */ /* 0x002fe400078ec0ff */
[----:B------:R-:W-:-:S02]  /*1d170*/  FSETP.GEU.AND P2, PT, R52, 127, PT ;  /* 0x42fe00003400780b */ /* 0x000fc40003f4e000 */
[----:B------:R-:W-:Y:S02]  /*1d180*/  @P5 SEL R9, R9, 0x7f, P6 ;  /* 0x0000007f09095807 */ /* 0x000fe40003000000 */
[----:B0-----:R-:W-:Y:S02]  /*1d190*/  FSETP.GT.AND P4, PT, R57, -127, PT ;  /* 0xc2fe00003900780b */ /* 0x001fe40003f84000 */
[----:B------:R-:W-:Y:S02]  /*1d1a0*/  FSETP.NAN.AND P6, PT, R12, R12, PT ;  /* 0x0000000c0c00720b */ /* 0x000fe40003fc8000 */
[----:B------:R-:W-:Y:S02]  /*1d1b0*/  PRMT R22, R22, 0x7632, R22 ;  /* 0x0000763216167816 */ /* 0x000fe40000000016 */
[----:B------:R-:W-:Y:S02]  /*1d1c0*/  FSETP.NAN.AND P5, PT, R52, R52, PT ;  /* 0x000000343400720b */ /* 0x000fe40003fa8000 */
[----:B--2---:R-:W-:-:S02]  /*1d1d0*/  LOP3.LUT R25, R25, 0xffff, RZ, 0xc0, !PT ;  /* 0x0000ffff19197812 */ /* 0x004fc400078ec0ff */
[----:B------:R-:W-:Y:S01]  /*1d1e0*/  @!P3 FSEL R12, R12, -127, P6 ;  /* 0xc2fe00000c0cb808 */ /* 0x000fe20003000000 */
[----:B------:R-:W-:Y:S01]  /*1d1f0*/  IMAD.U32 R5, R22, 0x10000, RZ ;  /* 0x0001000016057824 */ /* 0x000fe200078e00ff */
[----:B------:R-:W-:Y:S01]  /*1d200*/  FSETP.GT.AND P3, PT, R27, -127, PT ;  /* 0xc2fe00001b00780b */ /* 0x000fe20003f64000 */
[----:B------:R-:W0:Y:S01]  /*1d210*/  F2I.S16.TRUNC.NTZ R22, R51 ;  /* 0x0000003300167305 */ /* 0x000e22000020e900 */
[----:B------:R-:W-:Y:S02]  /*1d220*/  @P2 SEL R25, R25, 0x7f, P5 ;  /* 0x0000007f19192807 */ /* 0x000fe40002800000 */
[----:B------:R-:W-:Y:S02]  /*1d230*/  FSETP.NAN.AND P6, PT, R57, R57, PT ;  /* 0x000000393900720b */ /* 0x000fe40003fc8000 */
[----:B---3--:R-:W-:Y:S01]  /*1d240*/  FSETP.GT.AND P2, PT, R58, -127, PT ;  /* 0xc2fe00003a00780b */ /* 0x008fe20003f44000 */
[----:B------:R-:W-:Y:S01]  /*1d250*/  IMAD.U32 R59, R15, 0x10000, RZ ;  /* 0x000100000f3b7824 */ /* 0x000fe200078e00ff */
[----:B------:R-:W-:-:S02]  /*1d260*/  @!P4 FSEL R57, R57, -127, P6 ;  /* 0xc2fe00003939c808 */ /* 0x000fc40003000000 */
[----:B------:R-:W-:Y:S02]  /*1d270*/  FSETP.NAN.AND P5, PT, R27, R27, PT ;  /* 0x0000001b1b00720b */ /* 0x000fe40003fa8000 */
[----:B------:R-:W-:Y:S01]  /*1d280*/  FSETP.GEU.AND P4, PT, R51, 127, PT ;  /* 0x42fe00003300780b */ /* 0x000fe20003f8e000 */
[----:B------:R-:W-:Y:S01]  /*1d290*/  FMUL R56, R36, R59 ;  /* 0x0000003b24387220 */ /* 0x000fe20000400000 */
[----:B------:R-:W-:Y:S02]  /*1d2a0*/  PRMT R83, R83, 0x3340, R8 ;  /* 0x0000334053537816 */ /* 0x000fe40000000008 */
[----:B------:R-:W1:Y:S01]  /*1d2b0*/  F2I.S16.TRUNC.NTZ R8, R57 ;  /* 0x0000003900087305 */ /* 0x000e62000020e900 */
[----:B------:R-:W-:Y:S02]  /*1d2c0*/  FSETP.NAN.AND P6, PT, R58, R58, PT ;  /* 0x0000003a3a00720b */ /* 0x000fe40003fc8000 */
[----:B------:R-:W-:Y:S02]  /*1d2d0*/  @!P3 FSEL R27, R27, -127, P5 ;  /* 0xc2fe00001b1bb808 */ /* 0x000fe40002800000 */
[----:B------:R-:W-:-:S02]  /*1d2e0*/  FSETP.GT.AND P3, PT, R4, -127, PT ;  /* 0xc2fe00000400780b */ /* 0x000fc40003f64000 */
[----:B------:R-:W-:Y:S01]  /*1d2f0*/  PRMT R15, R15, 0x7632, R15 ;  /* 0x000076320f0f7816 */ /* 0x000fe2000000000f */
[----:B------:R-:W2:Y:S01]  /*1d300*/  FRND R56, R56 ;  /* 0x0000003800387307 */ /* 0x000ea20000201000 */
[----:B------:R-:W-:Y:S02]  /*1d310*/  @!P2 FSEL R58, R58, -127, P6 ;  /* 0xc2fe00003a3aa808 */ /* 0x000fe40003000000 */
[----:B------:R-:W-:Y:S02]  /*1d320*/  FSETP.NAN.AND P5, PT, R51, R51, PT ;  /* 0x000000333300720b */ /* 0x000fe40003fa8000 */
[----:B0-----:R-:W-:Y:S02]  /*1d330*/  LOP3.LUT R22, R22, 0xffff, RZ, 0xc0, !PT ;  /* 0x0000ffff16167812 */ /* 0x001fe400078ec0ff */
[----:B------:R-:W-:Y:S01]  /*1d340*/  FSETP.GEU.AND P2, PT, R57, 127, PT ;  /* 0x42fe00003900780b */ /* 0x000fe20003f4e000 */
[----:B------:R-:W-:Y:S01]  /*1d350*/  IMAD.U32 R15, R15, 0x10000, RZ ;  /* 0x000100000f0f7824 */ /* 0x000fe200078e00ff */
[----:B------:R-:W0:Y:S01]  /*1d360*/  F2I.S16.TRUNC.NTZ R28, R58 ;  /* 0x0000003a001c7305 */ /* 0x000e22000020e900 */
[----:B------:R-:W-:-:S02]  /*1d370*/  @P4 SEL R22, R22, 0x7f, P5 ;  /* 0x0000007f16164807 */ /* 0x000fc40002800000 */
[----:B------:R-:W-:Y:S02]  /*1d380*/  FSETP.NAN.AND P6, PT, R4, R4, PT ;  /* 0x000000040400720b */ /* 0x000fe40003fc8000 */
[----:B------:R-:W-:Y:S01]  /*1d390*/  FSETP.GT.AND P4, PT, R13, -127, PT ;  /* 0xc2fe00000d00780b */ /* 0x000fe20003f84000 */
[----:B------:R-:W-:Y:S01]  /*1d3a0*/  FMUL R15, R36, R15 ;  /* 0x0000000f240f7220 */ /* 0x000fe20000400000 */
[----:B------:R-:W-:Y:S01]  /*1d3b0*/  @!P3 FSEL R4, R4, -127, P6 ;  /* 0xc2fe00000404b808 */ /* 0x000fe20003000000 */
[----:B------:R-:W-:Y:S01]  /*1d3c0*/  FMUL R59, R36, R65 ;  /* 0x00000041243b7220 */ /* 0x000fe20000400000 */
[----:B------:R-:W-:Y:S02]  /*1d3d0*/  FSETP.NAN.AND P5, PT, R57, R57, PT ;  /* 0x000000393900720b */ /* 0x000fe40003fa8000 */
[----:B-1----:R-:W-:Y:S02]  /*1d3e0*/  LOP3.LUT R31, R8, 0xffff, RZ, 0xc0, !PT ;  /* 0x0000ffff081f7812 */ /* 0x002fe400078ec0ff */
[----:B------:R-:W-:Y:S01]  /*1d3f0*/  FSETP.GEU.AND P3, PT, R58, 127, PT ;  /* 0x42fe00003a00780b */ /* 0x000fe20003f6e000 */
[----:B------:R-:W1:Y:S01]  /*1d400*/  F2I.S16.TRUNC.NTZ R8, R12 ;  /* 0x0000000c00087305 */ /* 0x000e62000020e900 */
[----:B------:R-:W-:-:S02]  /*1d410*/  FSETP.NAN.AND P6, PT, R13, R13, PT ;  /* 0x0000000d0d00720b */ /* 0x000fc40003fc8000 */
[----:B------:R-:W-:Y:S02]  /*1d420*/  @P2 SEL R31, R31, 0x7f, P5 ;  /* 0x0000007f1f1f2807 */ /* 0x000fe40002800000 */
[----:B--2---:R-:W-:-:S03]  /*1d430*/  FSETP.GT.AND P2, PT, R56, -127, PT ;  /* 0xc2fe00003800780b */ /* 0x004fc60003f44000 */
[----:B------:R-:W2:Y:S01]  /*1d440*/  FRND R15, R15 ;  /* 0x0000000f000f7307 */ /* 0x000ea20000201000 */
[----:B------:R-:W-:Y:S01]  /*1d450*/  PRMT R34, R34, 0x3340, R17 ;  /* 0x0000334022227816 */ /* 0x000fe20000000011 */
[----:B------:R-:W-:Y:S01]  /*1d460*/  IMAD.U32 R65, R21, 0x10000, RZ ;  /* 0x0001000015417824 */ /* 0x000fe200078e00ff */
[----:B------:R-:W-:Y:S02]  /*1d470*/  @!P4 FSEL R13, R13, -127, P6 ;  /* 0xc2fe00000d0dc808 */ /* 0x000fe40003000000 */
[----:B------:R-:W-:-:S03]  /*1d480*/  FSETP.NAN.AND P5, PT, R58, R58, PT ;  /* 0x0000003a3a00720b */ /* 0x000fc60003fa8000 */
[----:B------:R-:W3:Y:S01]  /*1d490*/  FRND R59, R59 ;  /* 0x0000003b003b7307 */ /* 0x000ee20000201000 */
[----:B------:R-:W-:Y:S02]  /*1d4a0*/  FSETP.GEU.AND P4, PT, R12, 127, PT ;  /* 0x42fe00000c00780b */ /* 0x000fe40003f8e000 */
[----:B0-----:R-:W-:Y:S01]  /*1d4b0*/  LOP3.LUT R28, R28, 0xffff, RZ, 0xc0, !PT ;  /* 0x0000ffff1c1c7812 */ /* 0x001fe200078ec0ff */
[----:B------:R-:W-:-:S04]  /*1d4c0*/  FMUL R62, R36, R65 ;  /* 0x00000041243e7220 */ /* 0x000fc80000400000 */
[----:B------:R-:W0:Y:S01]  /*1d4d0*/  F2I.S16.TRUNC.NTZ R17, R27 ;  /* 0x0000001b00117305 */ /* 0x000e22000020e900 */
[----:B------:R-:W-:Y:S02]  /*1d4e0*/  @P3 SEL R28, R28, 0x7f, P5 ;  /* 0x0000007f1c1c3807 */ /* 0x000fe40002800000 */
[----:B------:R-:W-:Y:S02]  /*1d4f0*/  FSETP.NAN.AND P5, PT, R56, R56, PT ;  /* 0x000000383800720b */ /* 0x000fe40003fa8000 */
[----:B------:R-:W-:Y:S02]  /*1d500*/  FSETP.GEU.AND P3, PT, R27, 127, PT ;  /* 0x42fe00001b00780b */ /* 0x000fe40003f6e000 */
[----:B------:R-:W-:Y:S01]  /*1d510*/  FSETP.NAN.AND P6, PT, R12, R12, PT ;  /* 0x0000000c0c00720b */ /* 0x000fe20003fc8000 */
[----:B------:R-:W4:Y:S01]  /*1d520*/  FRND R62, R62 ;  /* 0x0000003e003e7307 */ /* 0x000f220000201000 */
[----:B-1----:R-:W-:Y:S02]  /*1d530*/  LOP3.LUT R8, R8, 0xffff, RZ, 0xc0, !PT ;  /* 0x0000ffff08087812 */ /* 0x002fe400078ec0ff */
[----:B------:R-:W-:-:S02]  /*1d540*/  @!P2 FSEL R56, R56, -127, P5 ;  /* 0xc2fe00003838a808 */ /* 0x000fc40002800000 */
[----:B--2---:R-:W-:Y:S02]  /*1d550*/  FSETP.GT.AND P5, PT, R15, -127, PT ;  /* 0xc2fe00000f00780b */ /* 0x004fe40003fa4000 */
[----:B------:R-:W-:Y:S01]  /*1d560*/  @P4 SEL R8, R8, 0x7f, P6 ;  /* 0x0000007f08084807 */ /* 0x000fe20003000000 */
[----:B------:R-:W1:Y:S01]  /*1d570*/  F2I.S16.TRUNC.NTZ R12, R4 ;  /* 0x00000004000c7305 */ /* 0x000e62000020e900 */
[----:B------:R-:W-:Y:S02]  /*1d580*/  FSETP.NAN.AND P2, PT, R27, R27, PT ;  /* 0x0000001b1b00720b */ /* 0x000fe40003f48000 */
[----:B---3--:R-:W-:Y:S02]  /*1d590*/  FSETP.GT.AND P4, PT, R59, -127, PT ;  /* 0xc2fe00003b00780b */ /* 0x008fe40003f84000 */
[----:B0-----:R-:W-:-:S03]  /*1d5a0*/  LOP3.LUT R17, R17, 0xffff, RZ, 0xc0, !PT ;  /* 0x0000ffff11117812 */ /* 0x001fc600078ec0ff */
[----:B------:R-:W0:Y:S01]  /*1d5b0*/  FRND R64, R64 ;  /* 0x0000004000407307 */ /* 0x000e220000201000 */
[----:B------:R-:W-:Y:S02]  /*1d5c0*/  @P3 SEL R17, R17, 0x7f, P2 ;  /* 0x0000007f11113807 */ /* 0x000fe40001000000 */
[----:B------:R-:W-:Y:S02]  /*1d5d0*/  FSETP.NAN.AND P6, PT, R15, R15, PT ;  /* 0x0000000f0f00720b */ /* 0x000fe40003fc8000 */
[----:B------:R-:W-:Y:S02]  /*1d5e0*/  FSETP.GEU.AND P2, PT, R4, 127, PT ;  /* 0x42fe00000400780b */ /* 0x000fe40003f4e000 */
[----:B------:R-:W-:Y:S01]  /*1d5f0*/  PRMT R21, R21, 0x7632, R21 ;  /* 0x0000763215157816 */ /* 0x000fe20000000015 */
[----:B------:R-:W2:Y:S01]  /*1d600*/  F2I.S16.TRUNC.NTZ R27, R13 ;  /* 0x0000000d001b7305 */ /* 0x000ea2000020e900 */
[----:B------:R-:W-:Y:S02]  /*1d610*/  FSETP.NAN.AND P3, PT, R59, R59, PT ;  /* 0x0000003b3b00720b */ /* 0x000fe40003f68000 */
[----:B------:R-:W-:-:S02]  /*1d620*/  @!P5 FSEL R15, R15, -127, P6 ;  /* 0xc2fe00000f0fd808 */ /* 0x000fc40003000000 */
[----:B----4-:R-:W-:Y:S01]  /*1d630*/  FSETP.GT.AND P5, PT, R62, -127, PT ;  /* 0xc2fe00003e00780b */ /* 0x010fe20003fa4000 */
[----:B------:R-:W-:Y:S01]  /*1d640*/  IMAD.U32 R21, R21, 0x10000, RZ ;  /* 0x0001000015157824 */ /* 0x000fe200078e00ff */
[----:B------:R-:W-:Y:S02]  /*1d650*/  @!P4 FSEL R59, R59, -127, P3 ;  /* 0xc2fe00003b3bc808 */ /* 0x000fe40001800000 */
[----:B------:R-:W-:Y:S02]  /*1d660*/  FSETP.NAN.AND P6, PT, R4, R4, PT ;  /* 0x000000040400720b */ /* 0x000fe40003fc8000 */
[----:B------:R-:W-:Y:S02]  /*1d670*/  FSETP.GEU.AND P3, PT, R13, 127, PT ;  /* 0x42fe00000d00780b */ /* 0x000fe40003f6e000 */
[----:B-1----:R-:W-:Y:S01]  /*1d680*/  LOP3.LUT R12, R12, 0xffff, RZ, 0xc0, !PT ;  /* 0x0000ffff0c0c7812 */ /* 0x002fe200078ec0ff */
[----:B------:R-:W-:Y:S01]  /*1d690*/  FMUL R21, R36, R21 ;  /* 0x0000001524157220 */ /* 0x000fe20000400000 */
[----:B------:R-:W1:Y:S01]  /*1d6a0*/  F2I.S16.TRUNC.NTZ R4, R56 ;  /* 0x0000003800047305 */ /* 0x000e62000020e900 */
[----:B------:R-:W-:-:S02]  /*1d6b0*/  FSETP.NAN.AND P4, PT, R62, R62, PT ;  /* 0x0000003e3e00720b */ /* 0x000fc40003f88000 */
[----:B------:R-:W-:Y:S02]  /*1d6c0*/  @P2 SEL R12, R12, 0x7f, P6 ;  /* 0x0000007f0c0c2807 */ /* 0x000fe40003000000 */
[----:B0-----:R-:W-:Y:S01]  /*1d6d0*/  FSETP.GT.AND P2, PT, R64, -127, PT ;  /* 0xc2fe00004000780b */ /* 0x001fe20003f44000 */
[----:B------:R-:W-:Y:S01]  /*1d6e0*/  IMAD.U32 R65, R23, 0x10000, RZ ;  /* 0x0001000017417824 */ /* 0x000fe200078e00ff */
[----:B------:R-:W-:Y:S01]  /*1d6f0*/  FSETP.NAN.AND P6, PT, R13, R13, PT ;  /* 0x0000000d0d00720b */ /* 0x000fe20003fc8000 */
[----:B------:R-:W0:Y:S01]  /*1d700*/  FRND R21, R21 ;  /* 0x0000001500157307 */ /* 0x000e220000201000 */
[----:B--2---:R-:W-:Y:S02]  /*1d710*/  LOP3.LUT R27, R27, 0xffff, RZ, 0xc0, !PT ;  /* 0x0000ffff1b1b7812 */ /* 0x004fe400078ec0ff */
[----:B------:R-:W-:Y:S01]  /*1d720*/  @!P5 FSEL R62, R62, -127, P4 ;  /* 0xc2fe00003e3ed808 */ /* 0x000fe20002000000 */
[----:B------:R-:W-:Y:S01]  /*1d730*/  FMUL R65, R36, R65 ;  /* 0x0000004124417220 */ /* 0x000fe20000400000 */
[----:B------:R-:W-:-:S02]  /*1d740*/  FSETP.GEU.AND P4, PT, R56, 127, PT ;  /* 0x42fe00003800780b */ /* 0x000fc40003f8e000 */
[----:B------:R-:W-:Y:S02]  /*1d750*/  PRMT R11, R30, 0x3340, R11 ;  /* 0x000033401e0b7816 */ /* 0x000fe4000000000b */
[----:B------:R-:W2:Y:S01]  /*1d760*/  F2I.S16.TRUNC.NTZ R30, R59 ;  /* 0x0000003b001e7305 */ /* 0x000ea2000020e900 */
[----:B------:R-:W-:Y:S02]  /*1d770*/  @P3 SEL R27, R27, 0x7f, P6 ;  /* 0x0000007f1b1b3807 */ /* 0x000fe40003000000 */
[C---:B------:R-:W-:Y:S02]  /*1d780*/  FSETP.NAN.AND P6, PT, R64.reuse, R64, PT ;  /* 0x000000404000720b */ /* 0x040fe40003fc8000 */
[----:B------:R-:W-:Y:S02]  /*1d790*/  PRMT R23, R23, 0x7632, R23 ;  /* 0x0000763217177816 */ /* 0x000fe40000000017 */
[----:B------:R-:W-:Y:S01]  /*1d7a0*/  @!P2 FSEL R64, R64, -127, P6 ;  /* 0xc2fe00004040a808 */ /* 0x000fe20003000000 */
[----:B------:R-:W3:Y:S01]  /*1d7b0*/  FRND R65, R65 ;  /* 0x0000004100417307 */ /* 0x000ee20000201000 */
[----:B------:R-:W-:-:S02]  /*1d7c0*/  FSETP.GT.AND P3, PT, R14, -127, PT ;  /* 0xc2fe00000e00780b */ /* 0x000fc40003f64000 */
[----:B------:R-:W-:Y:S02]  /*1d7d0*/  FSETP.NAN.AND P5, PT, R56, R56, PT ;  /* 0x000000383800720b */ /* 0x000fe40003fa8000 */
[----:B------:R-:W-:Y:S02]  /*1d7e0*/  FSETP.GEU.AND P2, PT, R59, 127, PT ;  /* 0x42fe00003b00780b */ /* 0x000fe40003f4e000 */
[----:B-1----:R-:W-:Y:S01]  /*1d7f0*/  LOP3.LUT R13, R4, 0xffff, RZ, 0xc0, !PT ;  /* 0x0000ffff040d7812 */ /* 0x002fe200078ec0ff */
[----:B------:R-:W-:Y:S01]  /*1d800*/  IMAD.U32 R23, R23, 0x10000, RZ ;  /* 0x0001000017177824 */ /* 0x000fe200078e00ff */
[C---:B------:R-:W-:Y:S02]  /*1d810*/  FMUL R5, R36.reuse, R5 ;  /* 0x0000000524057220 */ /* 0x040fe40000400000 */
[----:B------:R-:W-:Y:S01]  /*1d820*/  @P4 SEL R13, R13, 0x7f, P5 ;  /* 0x0000007f0d0d4807 */ /* 0x000fe20002800000 */
[----:B------:R-:W-:Y:S01]  /*1d830*/  FMUL R23, R36, R23 ;  /* 0x0000001724177220 */ /* 0x000fe20000400000 */
[----:B0-----:R-:W-:-:S02]  /*1d840*/  FSETP.GT.AND P4, PT, R21, -127, PT ;  /* 0xc2fe00001500780b */ /* 0x001fc40003f84000 */
[----:B------:R-:W-:Y:S02]  /*1d850*/  PRMT R9, R32, 0x3340, R9 ;  /* 0x0000334020097816 */ /* 0x000fe40000000009 */
[----:B------:R-:W0:Y:S01]  /*1d860*/  F2I.S16.TRUNC.NTZ R32, R62 ;  /* 0x0000003e00207305 */ /* 0x000e22000020e900 */
[----:B------:R-:W-:Y:S02]  /*1d870*/  PRMT R18, R35, 0x3340, R18 ;  /* 0x0000334023127816 */ /* 0x000fe40000000012 */
[----:B------:R-:W-:Y:S02]  /*1d880*/  FSETP.NAN.AND P6, PT, R14, R14, PT ;  /* 0x0000000e0e00720b */ /* 0x000fe40003fc8000 */
[----:B------:R-:W-:Y:S02]  /*1d890*/  FSETP.NAN.AND P5, PT, R59, R59, PT ;  /* 0x0000003b3b00720b */ /* 0x000fe40003fa8000 */
[----:B--2---:R-:W-:Y:S01]  /*1d8a0*/  LOP3.LUT R35, R30, 0xffff, RZ, 0xc0, !PT ;  /* 0x0000ffff1e237812 */ /* 0x004fe200078ec0ff */
[----:B------:R-:W1:Y:S01]  /*1d8b0*/  FRND R5, R5 ;  /* 0x0000000500057307 */ /* 0x000e620000201000 */
[----:B------:R-:W-:-:S02]  /*1d8c0*/  @!P3 FSEL R14, R14, -127, P6 ;  /* 0xc2fe00000e0eb808 */ /* 0x000fc40003000000 */
[----:B------:R-:W-:Y:S02]  /*1d8d0*/  @P2 SEL R35, R35, 0x7f, P5 ;  /* 0x0000007f23232807 */ /* 0x000fe40002800000 */
[----:B---3--:R-:W-:-:S03]  /*1d8e0*/  FSETP.GT.AND P3, PT, R65, -127, PT ;  /* 0xc2fe00004100780b */ /* 0x008fc60003f64000 */
[----:B------:R-:W2:Y:S01]  /*1d8f0*/  FRND R23, R23 ;  /* 0x0000001700177307 */ /* 0x000ea20000201000 */
[----:B------:R-:W-:Y:S02]  /*1d900*/  FSETP.GEU.AND P6, PT, R62, 127, PT ;  /* 0x42fe00003e00780b */ /* 0x000fe40003fce000 */
[----:B------:R-:W-:-:S05]  /*1d910*/  FSETP.NAN.AND P5, PT, R21, R21, PT ;  /* 0x000000151500720b */ /* 0x000fca0003fa8000 */
[----:B------:R-:W3:Y:S01]  /*1d920*/  F2I.S16.TRUNC.NTZ R4, R15 ;  /* 0x0000000f00047305 */ /* 0x000ee2000020e900 */
[----:B------:R-:W-:Y:S02]  /*1d930*/  @!P4 FSEL R21, R21, -127, P5 ;  /* 0xc2fe00001515c808 */ /* 0x000fe40002800000 */
[----:B------:R-:W-:Y:S02]  /*1d940*/  FSETP.GEU.AND P4, PT, R15, 127, PT ;  /* 0x42fe00000f00780b */ /* 0x000fe40003f8e000 */
[----:B------:R-:W-:Y:S02]  /*1d950*/  FSETP.NAN.AND P2, PT, R62, R62, PT ;  /* 0x0000003e3e00720b */ /* 0x000fe40003f48000 */
[----:B0-----:R-:W-:Y:S02]  /*1d960*/  LOP3.LUT R32, R32, 0xffff, RZ, 0xc0, !PT ;  /* 0x0000ffff20207812 */ /* 0x001fe400078ec0ff */
[----:B------:R-:W-:Y:S02]  /*1d970*/  FSETP.NAN.AND P5, PT, R65, R65, PT ;  /* 0x000000414100720b */ /* 0x000fe40003fa8000 */
[----:B------:R-:W-:-:S02]  /*1d980*/  PRMT R19, R24, 0x3340, R19 ;  /* 0x0000334018137816 */ /* 0x000fc40000000013 */
[----:B------:R-:W0:Y:S01]  /*1d990*/  F2I.S16.TRUNC.NTZ R24, R14 ;  /* 0x0000000e00187305 */ /* 0x000e22000020e900 */
[----:B------:R-:W-:Y:S02]  /*1d9a0*/  @P6 SEL R32, R32, 0x7f, P2 ;  /* 0x0000007f20206807 */ /* 0x000fe40001000000 */
[----:B------:R-:W-:Y:S02]  /*1d9b0*/  @!P3 FSEL R65, R65, -127, P5 ;  /* 0xc2fe00004141b808 */ /* 0x000fe40002800000 */
[----:B------:R-:W-:Y:S02]  /*1d9c0*/  FSETP.NAN.AND P6, PT, R15, R15, PT ;  /* 0x0000000f0f00720b */ /* 0x000fe40003fc8000 */
[----:B-1----:R-:W-:Y:S02]  /*1d9d0*/  FSETP.GT.AND P2, PT, R5, -127, PT ;  /* 0xc2fe00000500780b */ /* 0x002fe40003f44000 */
[----:B--2---:R-:W-:Y:S02]  /*1d9e0*/  FSETP.GT.AND P3, PT, R23, -127, PT ;  /* 0xc2fe00001700780b */ /* 0x004fe40003f64000 */
[----:B---3--:R-:W-:Y:S01]  /*1d9f0*/  LOP3.LUT R4, R4, 0xffff, RZ, 0xc0, !PT ;  /* 0x0000ffff04047812 */ /* 0x008fe200078ec0ff */
[----:B------:R-:W1:Y:S01]  /*1da00*/  F2I.S16.TRUNC.NTZ R15, R21 ;  /* 0x00000015000f7305 */ /* 0x000e62000020e900 */
[----:B------:R-:W-:-:S02]  /*1da10*/  PRMT R42, R43, 0x3340, R42 ;  /* 0x000033402b2a7816 */ /* 0x000fc4000000002a */
[----:B------:R-:W-:Y:S02]  /*1da20*/  @P4 SEL R4, R4, 0x7f, P6 ;  /* 0x0000007f04044807 */ /* 0x000fe40003000000 */
[----:B------:R-:W-:-:S03]  /*1da30*/  FSETP.GEU.AND P4, PT, R14, 127, PT ;  /* 0x42fe00000e00780b */ /* 0x000fc60003f8e000 */
[----:B------:R-:W2:Y:S01]  /*1da40*/  F2I.S16.TRUNC.NTZ R43, R64 ;  /* 0x00000040002b7305 */ /* 0x000ea2000020e900 */
[----:B------:R-:W-:Y:S02]  /*1da50*/  FSETP.NAN.AND P6, PT, R5, R5, PT ;  /* 0x000000050500720b */ /* 0x000fe40003fc8000 */
[----:B------:R-:W-:Y:S02]  /*1da60*/  FSETP.NAN.AND P5, PT, R23, R23, PT ;  /* 0x000000171700720b */ /* 0x000fe40003fa8000 */
[----:B------:R-:W-:Y:S02]  /*1da70*/  PRMT R17, R22, 0x3340, R17 ;  /* 0x0000334016117816 */ /* 0x000fe40000000011 */
[----:B------:R-:W-:Y:S01]  /*1da80*/  @!P2 FSEL R5, R5, -127, P6 ;  /* 0xc2fe00000505a808 */ /* 0x000fe20003000000 */
[----:B------:R-:W3:Y:S01]  /*1da90*/  F2I.S16.TRUNC.NTZ R22, R65 ;  /* 0x0000004100167305 */ /* 0x000ee2000020e900 */
[----:B------:R-:W-:Y:S02]  /*1daa0*/  @!P3 FSEL R23, R23, -127, P5 ;  /* 0xc2fe00001717b808 */ /* 0x000fe40002800000 */
[----:B------:R-:W-:-:S02]  /*1dab0*/  FSETP.NAN.AND P6, PT, R14, R14, PT ;  /* 0x0000000e0e00720b */ /* 0x000fc40003fc8000 */
[----:B------:R-:W-:Y:S02]  /*1dac0*/  FSETP.GEU.AND P2, PT, R21, 127, PT ;  /* 0x42fe00001500780b */ /* 0x000fe40003f4e000 */
[----:B0-----:R-:W-:Y:S02]  /*1dad0*/  LOP3.LUT R24, R24, 0xffff, RZ, 0xc0, !PT ;  /* 0x0000ffff18187812 */ /* 0x001fe400078ec0ff */
[----:B------:R-:W-:Y:S02]  /*1dae0*/  FSETP.GEU.AND P3, PT, R64, 127, PT ;  /* 0x42fe00004000780b */ /* 0x000fe40003f6e000 */
[----:B------:R-:W-:Y:S02]  /*1daf0*/  @P4 SEL R24, R24, 0x7f, P6 ;  /* 0x0000007f18184807 */ /* 0x000fe40003000000 */
[----:B------:R-:W-:Y:S01]  /*1db00*/  FSETP.GEU.AND P4, PT, R65, 127, PT ;  /* 0x42fe00004100780b */ /* 0x000fe20003f8e000 */
[----:B------:R-:W0:Y:S01]  /*1db10*/  F2I.S16.TRUNC.NTZ R14, R5 ;  /* 0x00000005000e7305 */ /* 0x000e22000020e900 */
[----:B------:R-:W-:-:S02]  /*1db20*/  FSETP.NAN.AND P6, PT, R21, R21, PT ;  /* 0x000000151500720b */ /* 0x000fc40003fc8000 */
[----:B-1----:R-:W-:Y:S02]  /*1db30*/  LOP3.LUT R15, R15, 0xffff, RZ, 0xc0, !PT ;  /* 0x0000ffff0f0f7812 */ /* 0x002fe400078ec0ff */
[----:B------:R-:W-:-:S03]  /*1db40*/  FSETP.NAN.AND P5, PT, R64, R64, PT ;  /* 0x000000404000720b */ /* 0x000fc60003fa8000 */
[----:B------:R-:W1:Y:S01]  /*1db50*/  F2I.S16.TRUNC.NTZ R21, R23 ;  /* 0x0000001700157305 */ /* 0x000e62000020e900 */
[----:B--2---:R-:W-:Y:S02]  /*1db60*/  LOP3.LUT R43, R43, 0xffff, RZ, 0xc0, !PT ;  /* 0x0000ffff2b2b7812 */ /* 0x004fe400078ec0ff */
[----:B------:R-:W-:Y:S02]  /*1db70*/  @P2 SEL R15, R15, 0x7f, P6 ;  /* 0x0000007f0f0f2807 */ /* 0x000fe40003000000 */
[----:B------:R-:W-:Y:S02]  /*1db80*/  @P3 SEL R43, R43, 0x7f, P5 ;  /* 0x0000007f2b2b3807 */ /* 0x000fe40002800000 */
[----:B------:R-:W-:Y:S02]  /*1db90*/  FSETP.NAN.AND P6, PT, R65, R65, PT ;  /* 0x000000414100720b */ /* 0x000fe40003fc8000 */
[----:B------:R-:W-:Y:S02]  /*1dba0*/  FSETP.GEU.AND P2, PT, R5, 127, PT ;  /* 0x42fe00000500780b */ /* 0x000fe40003f4e000 */
[----:B---3--:R-:W-:-:S02]  /*1dbb0*/  LOP3.LUT R22, R22, 0xffff, RZ, 0xc0, !PT ;  /* 0x0000ffff16167812 */ /* 0x008fc400078ec0ff */
[----:B------:R-:W-:Y:S02]  /*1dbc0*/  FSETP.GEU.AND P3, PT, R23, 127, PT ;  /* 0x42fe00001700780b */ /* 0x000fe40003f6e000 */
[----:B------:R-:W-:Y:S02]  /*1dbd0*/  PRMT R13, R13, 0x3340, R4 ;  /* 0x000033400d0d7816 */ /* 0x000fe40000000004 */
[----:B------:R-:W-:Y:S02]  /*1dbe0*/  @P4 SEL R22, R22, 0x7f, P6 ;  /* 0x0000007f16164807 */ /* 0x000fe40003000000 */
[----:B------:R-:W-:Y:S02]  /*1dbf0*/  PRMT R10, R73, 0x3340, R10 ;  /* 0x00003340490a7816 */ /* 0x000fe4000000000a */
[----:B------:R-:W-:Y:S02]  /*1dc00*/  PRMT R6, R81, 0x3340, R6 ;  /* 0x0000334051067816 */ /* 0x000fe40000000006 */
[----:B------:R-:W-:-:S02]  /*1dc10*/  PRMT R16, R71, 0x3340, R16 ;  /* 0x0000334047107816 */ /* 0x000fc40000000010 */
[----:B------:R-:W-:Y:S02]  /*1dc20*/  IADD3 R4, P6, R41, c[0x0][0x1c0], RZ ;  /* 0x0000700029047a10 */ /* 0x000fe40007fde0ff */
[----:B------:R-:W-:Y:S02]  /*1dc30*/  PRMT R48, R55, 0x3340, R48 ;  /* 0x0000334037307816 */ /* 0x000fe40000000030 */
[----:B------:R-:W-:Y:S02]  /*1dc40*/  PRMT R33, R54, 0x3340, R33 ;  /* 0x0000334036217816 */ /* 0x000fe40000000021 */
[----:B------:R-:W-:Y:S02]  /*1dc50*/  PRMT R50, R50, 0x3340, R53 ;  /* 0x0000334032327816 */ /* 0x000fe40000000035 */
[----:B------:R-:W-:Y:S02]  /*1dc60*/  FSETP.NAN.AND P5, PT, R5, R5, PT ;  /* 0x000000050500720b */ /* 0x000fe40003fa8000 */
[----:B------:R-:W-:-:S02]  /*1dc70*/  FSETP.NAN.AND P4, PT, R23, R23, PT ;  /* 0x000000171700720b */ /* 0x000fc40003f88000 */
[----:B------:R-:W-:Y:S02]  /*1dc80*/  PRMT R52, R7, 0x5410, R10 ;  /* 0x0000541007347816 */ /* 0x000fe4000000000a */
[----:B------:R-:W-:Y:S02]  /*1dc90*/  PRMT R53, R6, 0x5410, R11 ;  /* 0x0000541006357816 */ /* 0x000fe4000000000b */
[----:B0-----:R-:W-:Y:S02]  /*1dca0*/  LOP3.LUT R14, R14, 0xffff, RZ, 0xc0, !PT ;  /* 0x0000ffff0e0e7812 */ /* 0x001fe400078ec0ff */
[----:B-1----:R-:W-:Y:S02]  /*1dcb0*/  LOP3.LUT R21, R21, 0xffff, RZ, 0xc0, !PT ;  /* 0x0000ffff15157812 */ /* 0x002fe400078ec0ff */
[----:B------:R-:W-:Y:S02]  /*1dcc0*/  PRMT R54, R83, 0x5410, R16 ;  /* 0x0000541053367816 */ /* 0x000fe40000000010 */
[----:B------:R-:W-:-:S02]  /*1dcd0*/  IADD3.X R5, R40, c[0x0][0x1c4], RZ, P6, !PT ;  /* 0x0000710028057a10 */ /* 0x000fc400037fe4ff */
[----:B------:R-:W-:Y:S02]  /*1dce0*/  PRMT R55, R34, 0x5410, R9 ;  /* 0x0000541022377816 */ /* 0x000fe40000000009 */
[----:B------:R-:W-:Y:S02]  /*1dcf0*/  PRMT R29, R29, 0x3340, R26 ;  /* 0x000033401d1d7816 */ /* 0x000fe4000000001a */
[----:B------:R-:W-:Y:S02]  /*1dd00*/  PRMT R8, R25, 0x3340, R8 ;  /* 0x0000334019087816 */ /* 0x000fe40000000008 */
[----:B------:R-:W-:Y:S01]  /*1dd10*/  PRMT R12, R31, 0x3340, R12 ;  /* 0x000033401f0c7816 */ /* 0x000fe2000000000c */
[----:B------:R0:W-:Y:S01]  /*1dd20*/  @P1 STG.E.128 [R4.64], R52 ;  /* 0x0000003404001986 */ /* 0x0001e2000c101d20 */
[----:B------:R-:W-:Y:S02]  /*1dd30*/  @P2 SEL R14, R14, 0x7f, P5 ;  /* 0x0000007f0e0e2807 */ /* 0x000fe40002800000 */
[----:B------:R-:W-:-:S02]  /*1dd40*/  @P3 SEL R21, R21, 0x7f, P4 ;  /* 0x0000007f15153807 */ /* 0x000fc40002000000 */
[----:B------:R-:W-:Y:S02]  /*1dd50*/  PRMT R69, R69, 0x3340, R66 ;  /* 0x0000334045457816 */ /* 0x000fe40000000042 */
[----:B------:R-:W-:Y:S02]  /*1dd60*/  PRMT R67, R68, 0x3340, R67 ;  /* 0x0000334044437816 */ /* 0x000fe40000000043 */
[----:B------:R-:W-:Y:S02]  /*1dd70*/  PRMT R20, R45, 0x3340, R20 ;  /* 0x000033402d147816 */ /* 0x000fe40000000014 */
[----:B------:R-:W-:Y:S02]  /*1dd80*/  PRMT R75, R75, 0x3340, R46 ;  /* 0x000033404b4b7816 */ /* 0x000fe4000000002e */
[----:B------:R-:W-:Y:S02]  /*1dd90*/  PRMT R44, R47, 0x3340, R44 ;  /* 0x000033402f2c7816 */ /* 0x000fe4000000002c */
[----:B------:R-:W-:-:S02]  /*1dda0*/  PRMT R77, R77, 0x3340, R70 ;  /* 0x000033404d4d7816 */ /* 0x000fc40000000046 */
[----:B------:R-:W-:Y:S02]  /*1ddb0*/  PRMT R51, R29, 0x5410, R8 ;  /* 0x000054101d337816 */ /* 0x000fe40000000008 */
[----:B0-----:R-:W-:Y:S02]  /*1ddc0*/  SHF.R.S32.HI R5, RZ, 0x1f, R37 ;  /* 0x0000001fff057819 */ /* 0x001fe40000011425 */
[----:B------:R-:W-:Y:S02]  /*1ddd0*/  IADD3 R4, P2, R37, c[0x0][0x1c0], RZ ;  /* 0x0000700025047a10 */ /* 0x000fe40007f5e0ff */
[----:B------:R-:W-:Y:S02]  /*1dde0*/  SHF.R.S32.HI R7, RZ, 0x1f, R38 ;  /* 0x0000001fff077819 */ /* 0x000fe40000011426 */
[----:B------:R-:W-:Y:S02]  /*1ddf0*/  PRMT R74, R49, 0x3340, R74 ;  /* 0x00003340314a7816 */ /* 0x000fe4000000004a */
[----:B------:R-:W-:-:S02]  /*1de00*/  PRMT R79, R79, 0x3340, R76 ;  /* 0x000033404f4f7816 */ /* 0x000fc4000000004c */
[----:B------:R-:W-:Y:S02]  /*1de10*/  PRMT R8, R17, 0x5410, R12 ;  /* 0x0000541011087816 */ /* 0x000fe4000000000c */
[----:B------:R-:W-:Y:S02]  /*1de20*/  IADD3 R38, P3, R38, c[0x0][0x1c0], RZ ;  /* 0x0000700026267a10 */ /* 0x000fe40007f7e0ff */
[----:B------:R-:W-:Y:S02]  /*1de30*/  PRMT R28, R28, 0x3340, R27 ;  /* 0x000033401c1c7816 */ /* 0x000fe4000000001b */
[----:B------:R-:W-:Y:S02]  /*1de40*/  PRMT R24, R35, 0x3340, R24 ;  /* 0x0000334023187816 */ /* 0x000fe40000000018 */
[----:B------:R-:W-:Y:S02]  /*1de50*/  PRMT R15, R32, 0x3340, R15 ;  /* 0x00003340200f7816 */ /* 0x000fe4000000000f */
[----:B------:R-:W-:-:S02]  /*1de60*/  PRMT R14, R43, 0x3340, R14 ;  /* 0x000033402b0e7816 */ /* 0x000fc4000000000e */
[----:B------:R-:W-:Y:S02]  /*1de70*/  PRMT R21, R22, 0x3340, R21 ;  /* 0x0000334016157816 */ /* 0x000fe40000000015 */
[----:B------:R-:W-:Y:S02]  /*1de80*/  SHF.R.S32.HI R12, RZ, 0x1f, R39 ;  /* 0x0000001fff0c7819 */ /* 0x000fe40000011427 */
[----:B------:R-:W-:Y:S02]  /*1de90*/  IADD3 R6, P4, R39, c[0x0][0x1c0], RZ ;  /* 0x0000700027067a10 */ /* 0x000fe40007f9e0ff */
[----:B------:R-:W-:Y:S02]  /*1dea0*/  PRMT R40, R69, 0x5410, R42 ;  /* 0x0000541045287816 */ /* 0x000fe4000000002a */
[----:B------:R-:W-:Y:S02]  /*1deb0*/  PRMT R41, R67, 0x5410, R20 ;  /* 0x0000541043297816 */ /* 0x000fe40000000014 */
[----:B------:R-:W-:-:S02]  /*1dec0*/  PRMT R42, R75, 0x5410, R44 ;  /* 0x000054104b2a7816 */ /* 0x000fc4000000002c */
[----:B------:R-:W-:Y:S02]  /*1ded0*/  PRMT R43, R77, 0x5410, R48 ;  /* 0x000054104d2b7816 */ /* 0x000fe40000000030 */
[----:B------:R-:W-:Y:S02]  /*1dee0*/  IADD3.X R5, R5, c[0x0][0x1c4], RZ, P2, !PT ;  /* 0x0000710005057a10 */ /* 0x000fe400017fe4ff */
[----:B------:R-:W-:Y:S02]  /*1def0*/  PRMT R48, R74, 0x5410, R33 ;  /* 0x000054104a307816 */ /* 0x000fe40000000021 */
[----:B------:R-:W-:Y:S02]  /*1df00*/  PRMT R49, R79, 0x5410, R18 ;  /* 0x000054104f317816 */ /* 0x000fe40000000012 */
[----:B------:R-:W-:Y:S02]  /*1df10*/  PRMT R50, R50, 0x5410, R19 ;  /* 0x0000541032327816 */ /* 0x000fe40000000013 */
[----:B------:R-:W-:-:S02]  /*1df20*/  IADD3.X R39, R7, c[0x0][0x1c4], RZ, P3, !PT ;  /* 0x0000710007277a10 */ /* 0x000fc40001ffe4ff */
[----:B------:R-:W-:Y:S02]  /*1df30*/  PRMT R9, R28, 0x5410, R13 ;  /* 0x000054101c097816 */ /* 0x000fe4000000000d */
[----:B------:R-:W-:Y:S02]  /*1df40*/  PRMT R10, R24, 0x5410, R15 ;  /* 0x00005410180a7816 */ /* 0x000fe4000000000f */
[----:B------:R-:W-:Y:S02]  /*1df50*/  PRMT R11, R14, 0x5410, R21 ;  /* 0x000054100e0b7816 */ /* 0x000fe40000000015 */
[----:B------:R-:W-:Y:S01]  /*1df60*/  IADD3.X R7, R12, c[0x0][0x1c4], RZ, P4, !PT ;  /* 0x000071000c077a10 */ /* 0x000fe200027fe4ff */
[----:B------:R0:W-:Y:S04]  /*1df70*/  @P1 STG.E.128 [R4.64], R40 ;  /* 0x0000002804001986 */ /* 0x0001e8000c101d20 */
[----:B------:R0:W-:Y:S04]  /*1df80*/  @P1 STG.E.128 [R38.64], R48 ;  /* 0x0000003026001986 */ /* 0x0001e8000c101d20 */
[----:B------:R0:W-:Y:S01]  /*1df90*/  @P1 STG.E.128 [R6.64], R8 ;  /* 0x0000000806001986 */ /* 0x0001e2000c101d20 */
[----:B------:R-:W-:Y:S01]  /*1dfa0*/  PLOP3.LUT P1, PT, PT, PT, UP0, 0x80, 0x0 ;  /* 0x000000000000781c */ /* 0x000fe20003f2f008 */
[----:B------:R-:W-:Y:S01]  /*1dfb0*/  UPLOP3.LUT UP0, UPT, UPT, UPT, UPT, 0x40, 0x0 ;  /* 0x000000000000789c */ /* 0x000fe20003f0e870 */
[----:B------:R-:W-:-:S11]  /*1dfc0*/  IMAD.MOV.U32 R44, RZ, RZ, 0x800 ;  /* 0x00000800ff2c7424 */ /* 0x000fd600078e00ff */
[----:B------:R-:W-:Y:S01]  /*1dfd0*/  @!P1 CALL.REL.NOINC `(.L_x_5) ;  /* 0x0000001000009944 */ /* 0x000fe20003c00000 */
[----:B------:R-:W-:Y:S05]  /*1dfe0*/  BRA `(.L_x_6) ;  /* 0xffffc9e000007947 */ /* 0x000fea000383ffff */
.L_x_5:
[----:B------:R-:W-:Y:S05]  /*1dff0*/  EXIT ;  /* 0x000000000000794d */ /* 0x000fea0003800000 */
.L_x_7:
[----:B------:R-:W-:-:S00]  /*1e000*/  BRA `(.L_x_7) ;  /* 0xfffffff000007947 */ /* 0x000fc0000383ffff */
[----:B------:R-:W-:-:S00]  /*1e010*/  NOP ;  /* 0x0000000000007918 */ /* 0x000fc00000000000 */
        /* <DEDUP_REMOVED lines=14> */
.L_x_8:


//--------------------- .nv.global.init           --------------------------
	.section	.nv.global.init,"aw",@progbits
.nv.global.init:
	.type		_$_str,@object
	.size		_$_str,(.L_0 - _$_str)
_$_str:
        /*0000*/ 	.byte	0x5f, 0x5f, 0x43, 0x55, 0x44, 0x41, 0x5f, 0x46, 0x54, 0x5a, 0x00
.L_0:


//--------------------- .nv.shared.triton_red_fused__to_copy_add_amax_amin_clamp_mul_native_layer_norm_reciprocal_10 --------------------------
	.section	.nv.shared.triton_red_fused__to_copy_add_amax_amin_clamp_mul_native_layer_norm_reciprocal_10,"aw",@nobits
	.sectionflags	@""
	.align	16
